//
// Generated by NVIDIA NVVM Compiler
//
// Compiler Build ID: CL-36424714
// Cuda compilation tools, release 13.0, V13.0.88
// Based on NVVM 20.0.0
//

.version 9.0
.target sm_100
.address_size 64

	// .globl	_Z12gauss_methodPdii
.global .align 1 .b8 _ZN34_INTERNAL_029d1fd4_4_k_cu_2973c6b04cuda3std3__45__cpo5beginE[1];
.global .align 1 .b8 _ZN34_INTERNAL_029d1fd4_4_k_cu_2973c6b04cuda3std3__45__cpo3endE[1];
.global .align 1 .b8 _ZN34_INTERNAL_029d1fd4_4_k_cu_2973c6b04cuda3std3__45__cpo6cbeginE[1];
.global .align 1 .b8 _ZN34_INTERNAL_029d1fd4_4_k_cu_2973c6b04cuda3std3__45__cpo4cendE[1];
.global .align 1 .b8 _ZN34_INTERNAL_029d1fd4_4_k_cu_2973c6b04cuda3std3__45__cpo6rbeginE[1];
.global .align 1 .b8 _ZN34_INTERNAL_029d1fd4_4_k_cu_2973c6b04cuda3std3__45__cpo4rendE[1];
.global .align 1 .b8 _ZN34_INTERNAL_029d1fd4_4_k_cu_2973c6b04cuda3std3__45__cpo7crbeginE[1];
.global .align 1 .b8 _ZN34_INTERNAL_029d1fd4_4_k_cu_2973c6b04cuda3std3__45__cpo5crendE[1];
.global .align 1 .b8 _ZN34_INTERNAL_029d1fd4_4_k_cu_2973c6b04cuda3std3__436_GLOBAL__N__029d1fd4_4_k_cu_2973c6b06ignoreE[1];
.global .align 1 .b8 _ZN34_INTERNAL_029d1fd4_4_k_cu_2973c6b04cuda3std3__419piecewise_constructE[1];
.global .align 1 .b8 _ZN34_INTERNAL_029d1fd4_4_k_cu_2973c6b04cuda3std3__48in_placeE[1];
.global .align 1 .b8 _ZN34_INTERNAL_029d1fd4_4_k_cu_2973c6b04cuda3std3__420unreachable_sentinelE[1];
.global .align 1 .b8 _ZN34_INTERNAL_029d1fd4_4_k_cu_2973c6b04cuda3std3__47nulloptE[1];
.global .align 1 .b8 _ZN34_INTERNAL_029d1fd4_4_k_cu_2973c6b04cuda3std3__48unexpectE[1];
.global .align 1 .b8 _ZN34_INTERNAL_029d1fd4_4_k_cu_2973c6b04cuda3std6ranges3__45__cpo4swapE[1];
.global .align 1 .b8 _ZN34_INTERNAL_029d1fd4_4_k_cu_2973c6b04cuda3std6ranges3__45__cpo9iter_moveE[1];
.global .align 1 .b8 _ZN34_INTERNAL_029d1fd4_4_k_cu_2973c6b04cuda3std6ranges3__45__cpo5beginE[1];
.global .align 1 .b8 _ZN34_INTERNAL_029d1fd4_4_k_cu_2973c6b04cuda3std6ranges3__45__cpo3endE[1];
.global .align 1 .b8 _ZN34_INTERNAL_029d1fd4_4_k_cu_2973c6b04cuda3std6ranges3__45__cpo6cbeginE[1];
.global .align 1 .b8 _ZN34_INTERNAL_029d1fd4_4_k_cu_2973c6b04cuda3std6ranges3__45__cpo4cendE[1];
.global .align 1 .b8 _ZN34_INTERNAL_029d1fd4_4_k_cu_2973c6b04cuda3std6ranges3__45__cpo7advanceE[1];
.global .align 1 .b8 _ZN34_INTERNAL_029d1fd4_4_k_cu_2973c6b04cuda3std6ranges3__45__cpo9iter_swapE[1];
.global .align 1 .b8 _ZN34_INTERNAL_029d1fd4_4_k_cu_2973c6b04cuda3std6ranges3__45__cpo4nextE[1];
.global .align 1 .b8 _ZN34_INTERNAL_029d1fd4_4_k_cu_2973c6b04cuda3std6ranges3__45__cpo4prevE[1];
.global .align 1 .b8 _ZN34_INTERNAL_029d1fd4_4_k_cu_2973c6b04cuda3std6ranges3__45__cpo4dataE[1];
.global .align 1 .b8 _ZN34_INTERNAL_029d1fd4_4_k_cu_2973c6b04cuda3std6ranges3__45__cpo5cdataE[1];
.global .align 1 .b8 _ZN34_INTERNAL_029d1fd4_4_k_cu_2973c6b04cuda3std6ranges3__45__cpo4sizeE[1];
.global .align 1 .b8 _ZN34_INTERNAL_029d1fd4_4_k_cu_2973c6b04cuda3std6ranges3__45__cpo5ssizeE[1];
.global .align 1 .b8 _ZN34_INTERNAL_029d1fd4_4_k_cu_2973c6b04cuda3std6ranges3__45__cpo8distanceE[1];
.global .align 1 .b8 _ZN34_INTERNAL_029d1fd4_4_k_cu_2973c6b06thrust24THRUST_300001_SM_1000_NS8cuda_cub3parE[1];
.global .align 1 .b8 _ZN34_INTERNAL_029d1fd4_4_k_cu_2973c6b06thrust24THRUST_300001_SM_1000_NS8cuda_cub10par_nosyncE[1];
.global .align 1 .b8 _ZN34_INTERNAL_029d1fd4_4_k_cu_2973c6b06thrust24THRUST_300001_SM_1000_NS6system6detail10sequential3seqE[1];
.global .align 1 .b8 _ZN34_INTERNAL_029d1fd4_4_k_cu_2973c6b06thrust24THRUST_300001_SM_1000_NS6system3cpp3parE[1];
.global .align 1 .b8 _ZN34_INTERNAL_029d1fd4_4_k_cu_2973c6b06thrust24THRUST_300001_SM_1000_NS12placeholders2_1E[1];
.global .align 1 .b8 _ZN34_INTERNAL_029d1fd4_4_k_cu_2973c6b06thrust24THRUST_300001_SM_1000_NS12placeholders2_2E[1];
.global .align 1 .b8 _ZN34_INTERNAL_029d1fd4_4_k_cu_2973c6b06thrust24THRUST_300001_SM_1000_NS12placeholders2_3E[1];
.global .align 1 .b8 _ZN34_INTERNAL_029d1fd4_4_k_cu_2973c6b06thrust24THRUST_300001_SM_1000_NS12placeholders2_4E[1];
.global .align 1 .b8 _ZN34_INTERNAL_029d1fd4_4_k_cu_2973c6b06thrust24THRUST_300001_SM_1000_NS12placeholders2_5E[1];
.global .align 1 .b8 _ZN34_INTERNAL_029d1fd4_4_k_cu_2973c6b06thrust24THRUST_300001_SM_1000_NS12placeholders2_6E[1];
.global .align 1 .b8 _ZN34_INTERNAL_029d1fd4_4_k_cu_2973c6b06thrust24THRUST_300001_SM_1000_NS12placeholders2_7E[1];
.global .align 1 .b8 _ZN34_INTERNAL_029d1fd4_4_k_cu_2973c6b06thrust24THRUST_300001_SM_1000_NS12placeholders2_8E[1];
.global .align 1 .b8 _ZN34_INTERNAL_029d1fd4_4_k_cu_2973c6b06thrust24THRUST_300001_SM_1000_NS12placeholders2_9E[1];
.global .align 1 .b8 _ZN34_INTERNAL_029d1fd4_4_k_cu_2973c6b06thrust24THRUST_300001_SM_1000_NS12placeholders3_10E[1];
.global .align 1 .b8 _ZN34_INTERNAL_029d1fd4_4_k_cu_2973c6b06thrust24THRUST_300001_SM_1000_NS3seqE[1];
.global .align 1 .b8 _ZN34_INTERNAL_029d1fd4_4_k_cu_2973c6b06thrust24THRUST_300001_SM_1000_NS6deviceE[1];
.extern .shared .align 16 .b8 _ZN6thrust24THRUST_300001_SM_1000_NS8cuda_cub4core6detail5shmemE[];

.visible .entry _Z12gauss_methodPdii(
	.param .u64 .ptr .align 1 _Z12gauss_methodPdii_param_0,
	.param .u32 _Z12gauss_methodPdii_param_1,
	.param .u32 _Z12gauss_methodPdii_param_2
)
{
	.reg .pred 	%p<10>;
	.reg .b32 	%r<57>;
	.reg .b64 	%rd<52>;
	.reg .b64 	%fd<50>;

	ld.param.u64 	%rd5, [_Z12gauss_methodPdii_param_0];
	ld.param.u32 	%r21, [_Z12gauss_methodPdii_param_1];
	ld.param.u32 	%r22, [_Z12gauss_methodPdii_param_2];
	cvta.to.global.u64 	%rd1, %rd5;
	mov.u32 	%r1, %ntid.x;
	mov.u32 	%r23, %ctaid.x;
	mov.u32 	%r24, %tid.x;
	mad.lo.s32 	%r25, %r1, %r23, %r24;
	mov.u32 	%r26, %ntid.y;
	mov.u32 	%r27, %ctaid.y;
	mul.lo.s32 	%r2, %r26, %r27;
	mov.u32 	%r28, %nctaid.y;
	mul.lo.s32 	%r3, %r26, %r28;
	add.s32 	%r54, %r25, %r22;
	setp.ge.s32 	%p1, %r54, %r21;
	@%p1 bra 	$L__BB0_10;
	mov.u32 	%r29, %tid.y;
	add.s32 	%r30, %r2, %r29;
	add.s32 	%r5, %r30, %r22;
	add.s32 	%r31, %r22, -1;
	mul.lo.s32 	%r6, %r31, %r21;
	cvt.s64.s32 	%rd6, %r6;
	cvt.s64.s32 	%rd2, %r22;
	add.s64 	%rd7, %rd6, %rd2;
	shl.b64 	%rd8, %rd7, 3;
	add.s64 	%rd3, %rd1, %rd8;
	add.s32 	%r7, %r5, %r3;
	add.s32 	%r32, %r21, 1;
	max.s32 	%r33, %r7, %r32;
	setp.lt.s32 	%p2, %r7, %r32;
	selp.u32 	%r34, 1, 0, %p2;
	add.s32 	%r35, %r7, %r34;
	sub.s32 	%r36, %r33, %r35;
	div.u32 	%r37, %r36, %r3;
	add.s32 	%r8, %r37, %r34;
	and.b32  	%r9, %r8, 3;
	mul.lo.s32 	%r10, %r5, %r21;
	mul.lo.s32 	%r11, %r7, %r21;
	add.s32 	%r12, %r7, %r3;
	mul.lo.s32 	%r13, %r12, %r21;
	mov.u32 	%r38, %nctaid.x;
	mul.lo.s32 	%r14, %r1, %r38;
$L__BB0_2:
	setp.gt.s32 	%p3, %r5, %r21;
	@%p3 bra 	$L__BB0_9;
	setp.eq.s32 	%p4, %r9, 3;
	add.s32 	%r39, %r54, %r6;
	mul.wide.s32 	%rd9, %r39, 8;
	add.s64 	%rd4, %rd1, %rd9;
	mov.u32 	%r55, %r5;
	@%p4 bra 	$L__BB0_7;
	setp.eq.s32 	%p5, %r9, 0;
	cvt.s64.s32 	%rd10, %r10;
	add.s64 	%rd11, %rd10, %rd2;
	shl.b64 	%rd12, %rd11, 3;
	add.s64 	%rd13, %rd1, %rd12;
	ld.global.f64 	%fd1, [%rd13+-8];
	ld.global.f64 	%fd2, [%rd3+-8];
	div.rn.f64 	%fd3, %fd1, %fd2;
	ld.global.f64 	%fd4, [%rd4];
	mul.f64 	%fd5, %fd3, %fd4;
	add.s32 	%r40, %r10, %r54;
	mul.wide.s32 	%rd14, %r40, 8;
	add.s64 	%rd15, %rd1, %rd14;
	ld.global.f64 	%fd6, [%rd15];
	sub.f64 	%fd7, %fd6, %fd5;
	st.global.f64 	[%rd15], %fd7;
	mov.u32 	%r55, %r7;
	@%p5 bra 	$L__BB0_7;
	setp.eq.s32 	%p6, %r9, 1;
	cvt.s64.s32 	%rd16, %r11;
	add.s64 	%rd17, %rd16, %rd2;
	shl.b64 	%rd18, %rd17, 3;
	add.s64 	%rd19, %rd1, %rd18;
	ld.global.f64 	%fd8, [%rd19+-8];
	ld.global.f64 	%fd9, [%rd3+-8];
	div.rn.f64 	%fd10, %fd8, %fd9;
	ld.global.f64 	%fd11, [%rd4];
	mul.f64 	%fd12, %fd10, %fd11;
	add.s32 	%r41, %r11, %r54;
	mul.wide.s32 	%rd20, %r41, 8;
	add.s64 	%rd21, %rd1, %rd20;
	ld.global.f64 	%fd13, [%rd21];
	sub.f64 	%fd14, %fd13, %fd12;
	st.global.f64 	[%rd21], %fd14;
	mov.u32 	%r55, %r12;
	@%p6 bra 	$L__BB0_7;
	add.s32 	%r55, %r12, %r3;
	cvt.s64.s32 	%rd22, %r13;
	add.s64 	%rd23, %rd22, %rd2;
	shl.b64 	%rd24, %rd23, 3;
	add.s64 	%rd25, %rd1, %rd24;
	ld.global.f64 	%fd15, [%rd25+-8];
	ld.global.f64 	%fd16, [%rd3+-8];
	div.rn.f64 	%fd17, %fd15, %fd16;
	ld.global.f64 	%fd18, [%rd4];
	mul.f64 	%fd19, %fd17, %fd18;
	add.s32 	%r42, %r13, %r54;
	mul.wide.s32 	%rd26, %r42, 8;
	add.s64 	%rd27, %rd1, %rd26;
	ld.global.f64 	%fd20, [%rd27];
	sub.f64 	%fd21, %fd20, %fd19;
	st.global.f64 	[%rd27], %fd21;
$L__BB0_7:
	setp.lt.u32 	%p7, %r8, 3;
	@%p7 bra 	$L__BB0_9;
$L__BB0_8:
	mul.lo.s32 	%r43, %r55, %r21;
	cvt.s64.s32 	%rd28, %r43;
	add.s64 	%rd29, %rd28, %rd2;
	shl.b64 	%rd30, %rd29, 3;
	add.s64 	%rd31, %rd1, %rd30;
	ld.global.f64 	%fd22, [%rd31+-8];
	ld.global.f64 	%fd23, [%rd3+-8];
	div.rn.f64 	%fd24, %fd22, %fd23;
	ld.global.f64 	%fd25, [%rd4];
	mul.f64 	%fd26, %fd24, %fd25;
	add.s32 	%r44, %r43, %r54;
	mul.wide.s32 	%rd32, %r44, 8;
	add.s64 	%rd33, %rd1, %rd32;
	ld.global.f64 	%fd27, [%rd33];
	sub.f64 	%fd28, %fd27, %fd26;
	st.global.f64 	[%rd33], %fd28;
	add.s32 	%r45, %r55, %r3;
	mul.lo.s32 	%r46, %r45, %r21;
	cvt.s64.s32 	%rd34, %r46;
	add.s64 	%rd35, %rd34, %rd2;
	shl.b64 	%rd36, %rd35, 3;
	add.s64 	%rd37, %rd1, %rd36;
	ld.global.f64 	%fd29, [%rd37+-8];
	ld.global.f64 	%fd30, [%rd3+-8];
	div.rn.f64 	%fd31, %fd29, %fd30;
	ld.global.f64 	%fd32, [%rd4];
	mul.f64 	%fd33, %fd31, %fd32;
	add.s32 	%r47, %r46, %r54;
	mul.wide.s32 	%rd38, %r47, 8;
	add.s64 	%rd39, %rd1, %rd38;
	ld.global.f64 	%fd34, [%rd39];
	sub.f64 	%fd35, %fd34, %fd33;
	st.global.f64 	[%rd39], %fd35;
	add.s32 	%r48, %r45, %r3;
	mul.lo.s32 	%r49, %r48, %r21;
	cvt.s64.s32 	%rd40, %r49;
	add.s64 	%rd41, %rd40, %rd2;
	shl.b64 	%rd42, %rd41, 3;
	add.s64 	%rd43, %rd1, %rd42;
	ld.global.f64 	%fd36, [%rd43+-8];
	ld.global.f64 	%fd37, [%rd3+-8];
	div.rn.f64 	%fd38, %fd36, %fd37;
	ld.global.f64 	%fd39, [%rd4];
	mul.f64 	%fd40, %fd38, %fd39;
	add.s32 	%r50, %r49, %r54;
	mul.wide.s32 	%rd44, %r50, 8;
	add.s64 	%rd45, %rd1, %rd44;
	ld.global.f64 	%fd41, [%rd45];
	sub.f64 	%fd42, %fd41, %fd40;
	st.global.f64 	[%rd45], %fd42;
	add.s32 	%r51, %r48, %r3;
	mul.lo.s32 	%r52, %r51, %r21;
	cvt.s64.s32 	%rd46, %r52;
	add.s64 	%rd47, %rd46, %rd2;
	shl.b64 	%rd48, %rd47, 3;
	add.s64 	%rd49, %rd1, %rd48;
	ld.global.f64 	%fd43, [%rd49+-8];
	ld.global.f64 	%fd44, [%rd3+-8];
	div.rn.f64 	%fd45, %fd43, %fd44;
	ld.global.f64 	%fd46, [%rd4];
	mul.f64 	%fd47, %fd45, %fd46;
	add.s32 	%r53, %r52, %r54;
	mul.wide.s32 	%rd50, %r53, 8;
	add.s64 	%rd51, %rd1, %rd50;
	ld.global.f64 	%fd48, [%rd51];
	sub.f64 	%fd49, %fd48, %fd47;
	st.global.f64 	[%rd51], %fd49;
	add.s32 	%r55, %r51, %r3;
	setp.le.s32 	%p8, %r55, %r21;
	@%p8 bra 	$L__BB0_8;
$L__BB0_9:
	add.s32 	%r54, %r54, %r14;
	setp.lt.s32 	%p9, %r54, %r21;
	@%p9 bra 	$L__BB0_2;
$L__BB0_10:
	ret;

}
	// .globl	_Z4swapPdiii
.visible .entry _Z4swapPdiii(
	.param .u64 .ptr .align 1 _Z4swapPdiii_param_0,
	.param .u32 _Z4swapPdiii_param_1,
	.param .u32 _Z4swapPdiii_param_2,
	.param .u32 _Z4swapPdiii_param_3
)
{
	.reg .pred 	%p<7>;
	.reg .b32 	%r<58>;
	.reg .b64 	%rd<23>;
	.reg .b64 	%fd<11>;

	ld.param.u64 	%rd2, [_Z4swapPdiii_param_0];
	ld.param.u32 	%r22, [_Z4swapPdiii_param_1];
	ld.param.u32 	%r23, [_Z4swapPdiii_param_2];
	ld.param.u32 	%r24, [_Z4swapPdiii_param_3];
	cvta.to.global.u64 	%rd1, %rd2;
	mov.u32 	%r1, %ntid.x;
	mov.u32 	%r2, %ctaid.x;
	mov.u32 	%r3, %tid.x;
	mad.lo.s32 	%r57, %r1, %r2, %r3;
	mov.u32 	%r5, %nctaid.x;
	mul.lo.s32 	%r6, %r1, %r5;
	setp.gt.s32 	%p1, %r57, %r22;
	@%p1 bra 	$L__BB1_6;
	add.s32 	%r25, %r57, %r6;
	add.s32 	%r26, %r22, 1;
	max.s32 	%r27, %r25, %r26;
	setp.lt.s32 	%p2, %r25, %r26;
	selp.u32 	%r28, 1, 0, %p2;
	add.s32 	%r29, %r25, %r28;
	sub.s32 	%r30, %r27, %r29;
	max.u32 	%r31, %r6, 1;
	div.u32 	%r32, %r30, %r31;
	add.s32 	%r7, %r32, %r28;
	and.b32  	%r33, %r7, 3;
	setp.eq.s32 	%p3, %r33, 3;
	@%p3 bra 	$L__BB1_4;
	add.s32 	%r34, %r7, 1;
	and.b32  	%r35, %r34, 3;
	mul.lo.s32 	%r36, %r22, %r57;
	add.s32 	%r55, %r24, %r36;
	mul.lo.s32 	%r9, %r6, %r22;
	add.s32 	%r54, %r23, %r36;
	neg.s32 	%r53, %r35;
	mad.lo.s32 	%r37, %r5, %r35, %r2;
	mad.lo.s32 	%r57, %r1, %r37, %r3;
$L__BB1_3:
	.pragma "nounroll";
	mul.wide.s32 	%rd3, %r54, 8;
	add.s64 	%rd4, %rd1, %rd3;
	ld.global.f64 	%fd1, [%rd4];
	mul.wide.s32 	%rd5, %r55, 8;
	add.s64 	%rd6, %rd1, %rd5;
	ld.global.f64 	%fd2, [%rd6];
	st.global.f64 	[%rd4], %fd2;
	st.global.f64 	[%rd6], %fd1;
	add.s32 	%r55, %r55, %r9;
	add.s32 	%r54, %r54, %r9;
	add.s32 	%r53, %r53, 1;
	setp.ne.s32 	%p4, %r53, 0;
	@%p4 bra 	$L__BB1_3;
$L__BB1_4:
	setp.lt.u32 	%p5, %r7, 3;
	@%p5 bra 	$L__BB1_6;
$L__BB1_5:
	mul.lo.s32 	%r38, %r57, %r22;
	add.s32 	%r39, %r38, %r23;
	mul.wide.s32 	%rd7, %r39, 8;
	add.s64 	%rd8, %rd1, %rd7;
	ld.global.f64 	%fd3, [%rd8];
	add.s32 	%r40, %r38, %r24;
	mul.wide.s32 	%rd9, %r40, 8;
	add.s64 	%rd10, %rd1, %rd9;
	ld.global.f64 	%fd4, [%rd10];
	st.global.f64 	[%rd8], %fd4;
	st.global.f64 	[%rd10], %fd3;
	add.s32 	%r41, %r57, %r6;
	mul.lo.s32 	%r42, %r41, %r22;
	add.s32 	%r43, %r42, %r23;
	mul.wide.s32 	%rd11, %r43, 8;
	add.s64 	%rd12, %rd1, %rd11;
	ld.global.f64 	%fd5, [%rd12];
	add.s32 	%r44, %r42, %r24;
	mul.wide.s32 	%rd13, %r44, 8;
	add.s64 	%rd14, %rd1, %rd13;
	ld.global.f64 	%fd6, [%rd14];
	st.global.f64 	[%rd12], %fd6;
	st.global.f64 	[%rd14], %fd5;
	add.s32 	%r45, %r41, %r6;
	mul.lo.s32 	%r46, %r45, %r22;
	add.s32 	%r47, %r46, %r23;
	mul.wide.s32 	%rd15, %r47, 8;
	add.s64 	%rd16, %rd1, %rd15;
	ld.global.f64 	%fd7, [%rd16];
	add.s32 	%r48, %r46, %r24;
	mul.wide.s32 	%rd17, %r48, 8;
	add.s64 	%rd18, %rd1, %rd17;
	ld.global.f64 	%fd8, [%rd18];
	st.global.f64 	[%rd16], %fd8;
	st.global.f64 	[%rd18], %fd7;
	add.s32 	%r49, %r45, %r6;
	mul.lo.s32 	%r50, %r49, %r22;
	add.s32 	%r51, %r50, %r23;
	mul.wide.s32 	%rd19, %r51, 8;
	add.s64 	%rd20, %rd1, %rd19;
	ld.global.f64 	%fd9, [%rd20];
	add.s32 	%r52, %r50, %r24;
	mul.wide.s32 	%rd21, %r52, 8;
	add.s64 	%rd22, %rd1, %rd21;
	ld.global.f64 	%fd10, [%rd22];
	st.global.f64 	[%rd20], %fd10;
	st.global.f64 	[%rd22], %fd9;
	add.s32 	%r57, %r49, %r6;
	setp.le.s32 	%p6, %r57, %r22;
	@%p6 bra 	$L__BB1_5;
$L__BB1_6:
	ret;

}
	// .globl	_ZN6thrust24THRUST_300001_SM_1000_NS8cuda_cub4core6detail13_kernel_agentINS1_8__reduce11ReduceAgentINS0_12zip_iteratorIN4cuda3std3__45tupleIJNS0_10device_ptrIdEENS0_17counting_iteratorIlNS0_11use_defaultESF_SF_EEEEEEEPNSB_IJdlEEESJ_iNS1_9__extrema9arg_max_fIdl10comparatorEEEEJSI_SK_iSO_EEEvDpT0_
.visible .entry _ZN6thrust24THRUST_300001_SM_1000_NS8cuda_cub4core6detail13_kernel_agentINS1_8__reduce11ReduceAgentINS0_12zip_iteratorIN4cuda3std3__45tupleIJNS0_10device_ptrIdEENS0_17counting_iteratorIlNS0_11use_defaultESF_SF_EEEEEEEPNSB_IJdlEEESJ_iNS1_9__extrema9arg_max_fIdl10comparatorEEEEJSI_SK_iSO_EEEvDpT0_(
	.param .align 8 .b8 _ZN6thrust24THRUST_300001_SM_1000_NS8cuda_cub4core6detail13_kernel_agentINS1_8__reduce11ReduceAgentINS0_12zip_iteratorIN4cuda3std3__45tupleIJNS0_10device_ptrIdEENS0_17counting_iteratorIlNS0_11use_defaultESF_SF_EEEEEEEPNSB_IJdlEEESJ_iNS1_9__extrema9arg_max_fIdl10comparatorEEEEJSI_SK_iSO_EEEvDpT0__param_0[16],
	.param .u64 .ptr .align 1 _ZN6thrust24THRUST_300001_SM_1000_NS8cuda_cub4core6detail13_kernel_agentINS1_8__reduce11ReduceAgentINS0_12zip_iteratorIN4cuda3std3__45tupleIJNS0_10device_ptrIdEENS0_17counting_iteratorIlNS0_11use_defaultESF_SF_EEEEEEEPNSB_IJdlEEESJ_iNS1_9__extrema9arg_max_fIdl10comparatorEEEEJSI_SK_iSO_EEEvDpT0__param_1,
	.param .u32 _ZN6thrust24THRUST_300001_SM_1000_NS8cuda_cub4core6detail13_kernel_agentINS1_8__reduce11ReduceAgentINS0_12zip_iteratorIN4cuda3std3__45tupleIJNS0_10device_ptrIdEENS0_17counting_iteratorIlNS0_11use_defaultESF_SF_EEEEEEEPNSB_IJdlEEESJ_iNS1_9__extrema9arg_max_fIdl10comparatorEEEEJSI_SK_iSO_EEEvDpT0__param_2,
	.param .align 1 .b8 _ZN6thrust24THRUST_300001_SM_1000_NS8cuda_cub4core6detail13_kernel_agentINS1_8__reduce11ReduceAgentINS0_12zip_iteratorIN4cuda3std3__45tupleIJNS0_10device_ptrIdEENS0_17counting_iteratorIlNS0_11use_defaultESF_SF_EEEEEEEPNSB_IJdlEEESJ_iNS1_9__extrema9arg_max_fIdl10comparatorEEEEJSI_SK_iSO_EEEvDpT0__param_3[1]
)
.maxntid 256
{
	.reg .pred 	%p<213>;
	.reg .b32 	%r<400>;
	.reg .b64 	%rd<368>;
	.reg .b64 	%fd<352>;

	ld.param.u64 	%rd198, [_ZN6thrust24THRUST_300001_SM_1000_NS8cuda_cub4core6detail13_kernel_agentINS1_8__reduce11ReduceAgentINS0_12zip_iteratorIN4cuda3std3__45tupleIJNS0_10device_ptrIdEENS0_17counting_iteratorIlNS0_11use_defaultESF_SF_EEEEEEEPNSB_IJdlEEESJ_iNS1_9__extrema9arg_max_fIdl10comparatorEEEEJSI_SK_iSO_EEEvDpT0__param_0+8];
	ld.param.u64 	%rd197, [_ZN6thrust24THRUST_300001_SM_1000_NS8cuda_cub4core6detail13_kernel_agentINS1_8__reduce11ReduceAgentINS0_12zip_iteratorIN4cuda3std3__45tupleIJNS0_10device_ptrIdEENS0_17counting_iteratorIlNS0_11use_defaultESF_SF_EEEEEEEPNSB_IJdlEEESJ_iNS1_9__extrema9arg_max_fIdl10comparatorEEEEJSI_SK_iSO_EEEvDpT0__param_0];
	ld.param.u32 	%r36, [_ZN6thrust24THRUST_300001_SM_1000_NS8cuda_cub4core6detail13_kernel_agentINS1_8__reduce11ReduceAgentINS0_12zip_iteratorIN4cuda3std3__45tupleIJNS0_10device_ptrIdEENS0_17counting_iteratorIlNS0_11use_defaultESF_SF_EEEEEEEPNSB_IJdlEEESJ_iNS1_9__extrema9arg_max_fIdl10comparatorEEEEJSI_SK_iSO_EEEvDpT0__param_2];
	setp.eq.s32 	%p1, %r36, 0;
	@%p1 bra 	$L__BB2_206;
	cvta.to.global.u64 	%rd1, %rd197;
	setp.gt.s32 	%p2, %r36, 1279;
	@%p2 bra 	$L__BB2_122;
	mov.u32 	%r1, %tid.x;
	setp.ge.s32 	%p96, %r1, %r36;
	mov.f64 	%fd298, 0d0000000000000000;
	mov.b64 	%rd309, 0;
	mov.u32 	%r391, %r1;
	@%p96 bra 	$L__BB2_4;
	cvt.u64.u32 	%rd265, %r1;
	mul.wide.u32 	%rd266, %r1, 8;
	add.s64 	%rd267, %rd1, %rd266;
	add.s64 	%rd309, %rd198, %rd265;
	ld.global.f64 	%fd298, [%rd267];
	add.s32 	%r391, %r1, 256;
$L__BB2_4:
	setp.ge.s32 	%p97, %r391, %r36;
	@%p97 bra 	$L__BB2_26;
	not.b32 	%r160, %r391;
	add.s32 	%r4, %r36, %r160;
	and.b32  	%r161, %r4, 768;
	setp.eq.s32 	%p98, %r161, 768;
	@%p98 bra 	$L__BB2_11;
	cvt.u64.u32 	%rd269, %r391;
	add.s64 	%rd300, %rd198, %rd269;
	mul.wide.u32 	%rd270, %r391, 8;
	add.s64 	%rd299, %rd1, %rd270;
	shr.u32 	%r162, %r4, 8;
	add.s32 	%r163, %r162, 1;
	and.b32  	%r164, %r163, 3;
	neg.s32 	%r389, %r164;
$L__BB2_7:
	.pragma "nounroll";
	mov.u64 	%rd9, %rd309;
	mov.f64 	%fd3, %fd298;
	ld.global.f64 	%fd4, [%rd299];
	abs.f64 	%fd5, %fd3;
	abs.f64 	%fd6, %fd4;
	setp.lt.f64 	%p99, %fd5, %fd6;
	mov.u64 	%rd309, %rd300;
	mov.f64 	%fd298, %fd4;
	@%p99 bra 	$L__BB2_10;
	setp.lt.f64 	%p100, %fd6, %fd5;
	mov.u64 	%rd309, %rd9;
	mov.f64 	%fd298, %fd3;
	@%p100 bra 	$L__BB2_10;
	setp.lt.s64 	%p101, %rd9, %rd300;
	min.s64 	%rd309, %rd9, %rd300;
	selp.f64 	%fd298, %fd3, %fd4, %p101;
$L__BB2_10:
	add.s32 	%r391, %r391, 256;
	add.s64 	%rd300, %rd300, 256;
	add.s64 	%rd299, %rd299, 2048;
	add.s32 	%r389, %r389, 1;
	setp.ne.s32 	%p102, %r389, 0;
	@%p102 bra 	$L__BB2_7;
$L__BB2_11:
	setp.lt.u32 	%p103, %r4, 768;
	@%p103 bra 	$L__BB2_26;
	add.s32 	%r392, %r391, 512;
$L__BB2_13:
	mov.u32 	%r12, %r392;
	add.s32 	%r165, %r12, -512;
	cvt.s64.s32 	%rd271, %r165;
	mul.wide.s32 	%rd272, %r165, 8;
	add.s64 	%rd17, %rd1, %rd272;
	add.s64 	%rd18, %rd198, %rd271;
	ld.global.f64 	%fd12, [%rd17];
	abs.f64 	%fd13, %fd298;
	abs.f64 	%fd14, %fd12;
	setp.lt.f64 	%p104, %fd13, %fd14;
	mov.u64 	%rd306, %rd18;
	mov.f64 	%fd295, %fd12;
	@%p104 bra 	$L__BB2_16;
	setp.lt.f64 	%p105, %fd14, %fd13;
	mov.u64 	%rd306, %rd309;
	mov.f64 	%fd295, %fd298;
	@%p105 bra 	$L__BB2_16;
	setp.lt.s64 	%p106, %rd309, %rd18;
	min.s64 	%rd306, %rd309, %rd18;
	selp.f64 	%fd295, %fd298, %fd12, %p106;
$L__BB2_16:
	add.s32 	%r166, %r12, -256;
	cvt.s64.s32 	%rd273, %r166;
	add.s64 	%rd21, %rd198, %rd273;
	ld.global.f64 	%fd17, [%rd17+2048];
	abs.f64 	%fd18, %fd295;
	abs.f64 	%fd19, %fd17;
	setp.lt.f64 	%p107, %fd18, %fd19;
	mov.u64 	%rd307, %rd21;
	mov.f64 	%fd296, %fd17;
	@%p107 bra 	$L__BB2_19;
	setp.lt.f64 	%p108, %fd19, %fd18;
	mov.u64 	%rd307, %rd306;
	mov.f64 	%fd296, %fd295;
	@%p108 bra 	$L__BB2_19;
	setp.lt.s64 	%p109, %rd306, %rd21;
	min.s64 	%rd307, %rd306, %rd21;
	selp.f64 	%fd296, %fd295, %fd17, %p109;
$L__BB2_19:
	cvt.s64.s32 	%rd274, %r12;
	add.s64 	%rd24, %rd198, %rd274;
	ld.global.f64 	%fd22, [%rd17+4096];
	abs.f64 	%fd23, %fd296;
	abs.f64 	%fd24, %fd22;
	setp.lt.f64 	%p110, %fd23, %fd24;
	mov.u64 	%rd308, %rd24;
	mov.f64 	%fd297, %fd22;
	@%p110 bra 	$L__BB2_22;
	setp.lt.f64 	%p111, %fd24, %fd23;
	mov.u64 	%rd308, %rd307;
	mov.f64 	%fd297, %fd296;
	@%p111 bra 	$L__BB2_22;
	setp.lt.s64 	%p112, %rd307, %rd24;
	min.s64 	%rd308, %rd307, %rd24;
	selp.f64 	%fd297, %fd296, %fd22, %p112;
$L__BB2_22:
	add.s32 	%r167, %r12, 256;
	cvt.s64.s32 	%rd275, %r167;
	add.s64 	%rd27, %rd198, %rd275;
	ld.global.f64 	%fd27, [%rd17+6144];
	abs.f64 	%fd28, %fd297;
	abs.f64 	%fd29, %fd27;
	setp.lt.f64 	%p113, %fd28, %fd29;
	mov.u64 	%rd309, %rd27;
	mov.f64 	%fd298, %fd27;
	@%p113 bra 	$L__BB2_25;
	setp.lt.f64 	%p114, %fd29, %fd28;
	mov.u64 	%rd309, %rd308;
	mov.f64 	%fd298, %fd297;
	@%p114 bra 	$L__BB2_25;
	setp.lt.s64 	%p115, %rd308, %rd27;
	min.s64 	%rd309, %rd308, %rd27;
	selp.f64 	%fd298, %fd297, %fd27, %p115;
$L__BB2_25:
	add.s32 	%r392, %r12, 1024;
	add.s32 	%r168, %r12, 512;
	setp.lt.s32 	%p116, %r168, %r36;
	@%p116 bra 	$L__BB2_13;
$L__BB2_26:
	setp.lt.s32 	%p117, %r36, 256;
	@%p117 bra 	$L__BB2_71;
	// begin inline asm
	mov.u32 %r282, %laneid;
	// end inline asm
	mov.b64 	%rd286, %fd298;
	mov.b64 	{%r284, %r289}, %rd286;
	mov.b32 	%r300, 1;
	mov.b32 	%r301, 31;
	mov.b32 	%r302, -1;
	// begin inline asm
	shfl.sync.down.b32 %r283, %r284, %r300, %r301, %r302;
	// end inline asm
	// begin inline asm
	shfl.sync.down.b32 %r288, %r289, %r300, %r301, %r302;
	// end inline asm
	mov.b64 	%rd287, {%r283, %r288};
	mov.b64 	%fd33, %rd287;
	mov.b64 	{%r294, %r299}, %rd309;
	// begin inline asm
	shfl.sync.down.b32 %r293, %r294, %r300, %r301, %r302;
	// end inline asm
	// begin inline asm
	shfl.sync.down.b32 %r298, %r299, %r300, %r301, %r302;
	// end inline asm
	mov.b64 	%rd31, {%r293, %r298};
	setp.gt.s32 	%p169, %r282, 30;
	mov.u64 	%rd311, %rd309;
	mov.f64 	%fd300, %fd298;
	@%p169 bra 	$L__BB2_31;
	abs.f64 	%fd34, %fd298;
	abs.f64 	%fd35, %fd33;
	setp.lt.f64 	%p170, %fd34, %fd35;
	mov.u64 	%rd311, %rd31;
	mov.f64 	%fd300, %fd33;
	@%p170 bra 	$L__BB2_31;
	setp.lt.f64 	%p171, %fd35, %fd34;
	mov.u64 	%rd311, %rd309;
	mov.f64 	%fd300, %fd298;
	@%p171 bra 	$L__BB2_31;
	setp.lt.s64 	%p172, %rd309, %rd31;
	min.s64 	%rd311, %rd309, %rd31;
	selp.f64 	%fd300, %fd298, %fd33, %p172;
$L__BB2_31:
	mov.b64 	%rd288, %fd300;
	mov.b64 	{%r304, %r309}, %rd288;
	mov.b32 	%r320, 2;
	mov.b32 	%r321, 31;
	mov.b32 	%r322, -1;
	// begin inline asm
	shfl.sync.down.b32 %r303, %r304, %r320, %r321, %r322;
	// end inline asm
	// begin inline asm
	shfl.sync.down.b32 %r308, %r309, %r320, %r321, %r322;
	// end inline asm
	mov.b64 	%rd289, {%r303, %r308};
	mov.b64 	%fd38, %rd289;
	mov.b64 	{%r314, %r319}, %rd311;
	// begin inline asm
	shfl.sync.down.b32 %r313, %r314, %r320, %r321, %r322;
	// end inline asm
	// begin inline asm
	shfl.sync.down.b32 %r318, %r319, %r320, %r321, %r322;
	// end inline asm
	mov.b64 	%rd34, {%r313, %r318};
	setp.gt.s32 	%p173, %r282, 29;
	mov.u64 	%rd312, %rd311;
	mov.f64 	%fd301, %fd300;
	@%p173 bra 	$L__BB2_35;
	abs.f64 	%fd39, %fd300;
	abs.f64 	%fd40, %fd38;
	setp.lt.f64 	%p174, %fd39, %fd40;
	mov.u64 	%rd312, %rd34;
	mov.f64 	%fd301, %fd38;
	@%p174 bra 	$L__BB2_35;
	setp.lt.f64 	%p175, %fd40, %fd39;
	mov.u64 	%rd312, %rd311;
	mov.f64 	%fd301, %fd300;
	@%p175 bra 	$L__BB2_35;
	setp.lt.s64 	%p176, %rd311, %rd34;
	min.s64 	%rd312, %rd311, %rd34;
	selp.f64 	%fd301, %fd300, %fd38, %p176;
$L__BB2_35:
	mov.b64 	%rd290, %fd301;
	mov.b64 	{%r324, %r329}, %rd290;
	mov.b32 	%r340, 4;
	mov.b32 	%r341, 31;
	mov.b32 	%r342, -1;
	// begin inline asm
	shfl.sync.down.b32 %r323, %r324, %r340, %r341, %r342;
	// end inline asm
	// begin inline asm
	shfl.sync.down.b32 %r328, %r329, %r340, %r341, %r342;
	// end inline asm
	mov.b64 	%rd291, {%r323, %r328};
	mov.b64 	%fd43, %rd291;
	mov.b64 	{%r334, %r339}, %rd312;
	// begin inline asm
	shfl.sync.down.b32 %r333, %r334, %r340, %r341, %r342;
	// end inline asm
	// begin inline asm
	shfl.sync.down.b32 %r338, %r339, %r340, %r341, %r342;
	// end inline asm
	mov.b64 	%rd37, {%r333, %r338};
	setp.gt.s32 	%p177, %r282, 27;
	mov.u64 	%rd313, %rd312;
	mov.f64 	%fd302, %fd301;
	@%p177 bra 	$L__BB2_39;
	abs.f64 	%fd44, %fd301;
	abs.f64 	%fd45, %fd43;
	setp.lt.f64 	%p178, %fd44, %fd45;
	mov.u64 	%rd313, %rd37;
	mov.f64 	%fd302, %fd43;
	@%p178 bra 	$L__BB2_39;
	setp.lt.f64 	%p179, %fd45, %fd44;
	mov.u64 	%rd313, %rd312;
	mov.f64 	%fd302, %fd301;
	@%p179 bra 	$L__BB2_39;
	setp.lt.s64 	%p180, %rd312, %rd37;
	min.s64 	%rd313, %rd312, %rd37;
	selp.f64 	%fd302, %fd301, %fd43, %p180;
$L__BB2_39:
	mov.b64 	%rd292, %fd302;
	mov.b64 	{%r344, %r349}, %rd292;
	mov.b32 	%r360, 8;
	mov.b32 	%r361, 31;
	mov.b32 	%r362, -1;
	// begin inline asm
	shfl.sync.down.b32 %r343, %r344, %r360, %r361, %r362;
	// end inline asm
	// begin inline asm
	shfl.sync.down.b32 %r348, %r349, %r360, %r361, %r362;
	// end inline asm
	mov.b64 	%rd293, {%r343, %r348};
	mov.b64 	%fd48, %rd293;
	mov.b64 	{%r354, %r359}, %rd313;
	// begin inline asm
	shfl.sync.down.b32 %r353, %r354, %r360, %r361, %r362;
	// end inline asm
	// begin inline asm
	shfl.sync.down.b32 %r358, %r359, %r360, %r361, %r362;
	// end inline asm
	mov.b64 	%rd40, {%r353, %r358};
	setp.gt.s32 	%p181, %r282, 23;
	mov.u64 	%rd314, %rd313;
	mov.f64 	%fd303, %fd302;
	@%p181 bra 	$L__BB2_43;
	abs.f64 	%fd49, %fd302;
	abs.f64 	%fd50, %fd48;
	setp.lt.f64 	%p182, %fd49, %fd50;
	mov.u64 	%rd314, %rd40;
	mov.f64 	%fd303, %fd48;
	@%p182 bra 	$L__BB2_43;
	setp.lt.f64 	%p183, %fd50, %fd49;
	mov.u64 	%rd314, %rd313;
	mov.f64 	%fd303, %fd302;
	@%p183 bra 	$L__BB2_43;
	setp.lt.s64 	%p184, %rd313, %rd40;
	min.s64 	%rd314, %rd313, %rd40;
	selp.f64 	%fd303, %fd302, %fd48, %p184;
$L__BB2_43:
	mov.b64 	%rd294, %fd303;
	mov.b64 	{%r364, %r369}, %rd294;
	mov.b32 	%r380, 16;
	mov.b32 	%r381, 31;
	mov.b32 	%r382, -1;
	// begin inline asm
	shfl.sync.down.b32 %r363, %r364, %r380, %r381, %r382;
	// end inline asm
	// begin inline asm
	shfl.sync.down.b32 %r368, %r369, %r380, %r381, %r382;
	// end inline asm
	mov.b64 	%rd295, {%r363, %r368};
	mov.b64 	%fd53, %rd295;
	mov.b64 	{%r374, %r379}, %rd314;
	// begin inline asm
	shfl.sync.down.b32 %r373, %r374, %r380, %r381, %r382;
	// end inline asm
	// begin inline asm
	shfl.sync.down.b32 %r378, %r379, %r380, %r381, %r382;
	// end inline asm
	mov.b64 	%rd43, {%r373, %r378};
	setp.gt.s32 	%p185, %r282, 15;
	mov.u64 	%rd367, %rd314;
	mov.f64 	%fd351, %fd303;
	@%p185 bra 	$L__BB2_47;
	abs.f64 	%fd54, %fd303;
	abs.f64 	%fd55, %fd53;
	setp.lt.f64 	%p186, %fd54, %fd55;
	mov.u64 	%rd367, %rd43;
	mov.f64 	%fd351, %fd53;
	@%p186 bra 	$L__BB2_47;
	setp.lt.f64 	%p187, %fd55, %fd54;
	mov.u64 	%rd367, %rd314;
	mov.f64 	%fd351, %fd303;
	@%p187 bra 	$L__BB2_47;
	setp.lt.s64 	%p188, %rd314, %rd43;
	min.s64 	%rd367, %rd314, %rd43;
	selp.f64 	%fd351, %fd303, %fd53, %p188;
$L__BB2_47:
	setp.ne.s32 	%p189, %r282, 0;
	@%p189 bra 	$L__BB2_49;
	shr.u32 	%r383, %r1, 1;
	and.b32  	%r384, %r383, 496;
	mov.u32 	%r385, _ZN6thrust24THRUST_300001_SM_1000_NS8cuda_cub4core6detail5shmemE;
	add.s32 	%r386, %r385, %r384;
	st.shared.f64 	[%r386+8], %fd351;
	st.shared.u64 	[%r386+16], %rd367;
$L__BB2_49:
	bar.sync 	0;
	setp.ne.s32 	%p190, %r1, 0;
	@%p190 bra 	$L__BB2_204;
	ld.shared.f64 	%fd58, [_ZN6thrust24THRUST_300001_SM_1000_NS8cuda_cub4core6detail5shmemE+24];
	ld.shared.u64 	%rd46, [_ZN6thrust24THRUST_300001_SM_1000_NS8cuda_cub4core6detail5shmemE+32];
	abs.f64 	%fd59, %fd351;
	abs.f64 	%fd60, %fd58;
	setp.lt.f64 	%p191, %fd59, %fd60;
	mov.u64 	%rd316, %rd46;
	mov.f64 	%fd305, %fd58;
	@%p191 bra 	$L__BB2_53;
	setp.lt.f64 	%p192, %fd60, %fd59;
	mov.u64 	%rd316, %rd367;
	mov.f64 	%fd305, %fd351;
	@%p192 bra 	$L__BB2_53;
	setp.lt.s64 	%p193, %rd367, %rd46;
	min.s64 	%rd316, %rd367, %rd46;
	selp.f64 	%fd305, %fd351, %fd58, %p193;
$L__BB2_53:
	ld.shared.f64 	%fd63, [_ZN6thrust24THRUST_300001_SM_1000_NS8cuda_cub4core6detail5shmemE+40];
	ld.shared.u64 	%rd49, [_ZN6thrust24THRUST_300001_SM_1000_NS8cuda_cub4core6detail5shmemE+48];
	abs.f64 	%fd64, %fd305;
	abs.f64 	%fd65, %fd63;
	setp.lt.f64 	%p194, %fd64, %fd65;
	mov.u64 	%rd317, %rd49;
	mov.f64 	%fd306, %fd63;
	@%p194 bra 	$L__BB2_56;
	setp.lt.f64 	%p195, %fd65, %fd64;
	mov.u64 	%rd317, %rd316;
	mov.f64 	%fd306, %fd305;
	@%p195 bra 	$L__BB2_56;
	setp.lt.s64 	%p196, %rd316, %rd49;
	min.s64 	%rd317, %rd316, %rd49;
	selp.f64 	%fd306, %fd305, %fd63, %p196;
$L__BB2_56:
	ld.shared.f64 	%fd68, [_ZN6thrust24THRUST_300001_SM_1000_NS8cuda_cub4core6detail5shmemE+56];
	ld.shared.u64 	%rd52, [_ZN6thrust24THRUST_300001_SM_1000_NS8cuda_cub4core6detail5shmemE+64];
	abs.f64 	%fd69, %fd306;
	abs.f64 	%fd70, %fd68;
	setp.lt.f64 	%p197, %fd69, %fd70;
	mov.u64 	%rd318, %rd52;
	mov.f64 	%fd307, %fd68;
	@%p197 bra 	$L__BB2_59;
	setp.lt.f64 	%p198, %fd70, %fd69;
	mov.u64 	%rd318, %rd317;
	mov.f64 	%fd307, %fd306;
	@%p198 bra 	$L__BB2_59;
	setp.lt.s64 	%p199, %rd317, %rd52;
	min.s64 	%rd318, %rd317, %rd52;
	selp.f64 	%fd307, %fd306, %fd68, %p199;
$L__BB2_59:
	ld.shared.f64 	%fd73, [_ZN6thrust24THRUST_300001_SM_1000_NS8cuda_cub4core6detail5shmemE+72];
	ld.shared.u64 	%rd55, [_ZN6thrust24THRUST_300001_SM_1000_NS8cuda_cub4core6detail5shmemE+80];
	abs.f64 	%fd74, %fd307;
	abs.f64 	%fd75, %fd73;
	setp.lt.f64 	%p200, %fd74, %fd75;
	mov.u64 	%rd319, %rd55;
	mov.f64 	%fd308, %fd73;
	@%p200 bra 	$L__BB2_62;
	setp.lt.f64 	%p201, %fd75, %fd74;
	mov.u64 	%rd319, %rd318;
	mov.f64 	%fd308, %fd307;
	@%p201 bra 	$L__BB2_62;
	setp.lt.s64 	%p202, %rd318, %rd55;
	min.s64 	%rd319, %rd318, %rd55;
	selp.f64 	%fd308, %fd307, %fd73, %p202;
$L__BB2_62:
	ld.shared.f64 	%fd78, [_ZN6thrust24THRUST_300001_SM_1000_NS8cuda_cub4core6detail5shmemE+88];
	ld.shared.u64 	%rd58, [_ZN6thrust24THRUST_300001_SM_1000_NS8cuda_cub4core6detail5shmemE+96];
	abs.f64 	%fd79, %fd308;
	abs.f64 	%fd80, %fd78;
	setp.lt.f64 	%p203, %fd79, %fd80;
	mov.u64 	%rd320, %rd58;
	mov.f64 	%fd309, %fd78;
	@%p203 bra 	$L__BB2_65;
	setp.lt.f64 	%p204, %fd80, %fd79;
	mov.u64 	%rd320, %rd319;
	mov.f64 	%fd309, %fd308;
	@%p204 bra 	$L__BB2_65;
	setp.lt.s64 	%p205, %rd319, %rd58;
	min.s64 	%rd320, %rd319, %rd58;
	selp.f64 	%fd309, %fd308, %fd78, %p205;
$L__BB2_65:
	ld.shared.f64 	%fd83, [_ZN6thrust24THRUST_300001_SM_1000_NS8cuda_cub4core6detail5shmemE+104];
	ld.shared.u64 	%rd61, [_ZN6thrust24THRUST_300001_SM_1000_NS8cuda_cub4core6detail5shmemE+112];
	abs.f64 	%fd84, %fd309;
	abs.f64 	%fd85, %fd83;
	setp.lt.f64 	%p206, %fd84, %fd85;
	mov.u64 	%rd321, %rd61;
	mov.f64 	%fd310, %fd83;
	@%p206 bra 	$L__BB2_68;
	setp.lt.f64 	%p207, %fd85, %fd84;
	mov.u64 	%rd321, %rd320;
	mov.f64 	%fd310, %fd309;
	@%p207 bra 	$L__BB2_68;
	setp.lt.s64 	%p208, %rd320, %rd61;
	min.s64 	%rd321, %rd320, %rd61;
	selp.f64 	%fd310, %fd309, %fd83, %p208;
$L__BB2_68:
	ld.shared.f64 	%fd88, [_ZN6thrust24THRUST_300001_SM_1000_NS8cuda_cub4core6detail5shmemE+120];
	ld.shared.u64 	%rd64, [_ZN6thrust24THRUST_300001_SM_1000_NS8cuda_cub4core6detail5shmemE+128];
	abs.f64 	%fd89, %fd310;
	abs.f64 	%fd90, %fd88;
	setp.lt.f64 	%p209, %fd89, %fd90;
	mov.u64 	%rd367, %rd64;
	mov.f64 	%fd351, %fd88;
	@%p209 bra 	$L__BB2_204;
	setp.lt.f64 	%p210, %fd90, %fd89;
	mov.u64 	%rd367, %rd321;
	mov.f64 	%fd351, %fd310;
	@%p210 bra 	$L__BB2_204;
	setp.lt.s64 	%p211, %rd321, %rd64;
	min.s64 	%rd367, %rd321, %rd64;
	selp.f64 	%fd351, %fd310, %fd88, %p211;
	bra.uni 	$L__BB2_204;
$L__BB2_71:
	// begin inline asm
	mov.u32 %r169, %laneid;
	// end inline asm
	and.b32  	%r190, %r1, 992;
	add.s32 	%r191, %r190, 32;
	setp.gt.s32 	%p118, %r191, %r36;
	not.b32 	%r192, %r190;
	add.s32 	%r193, %r36, %r192;
	selp.b32 	%r188, %r193, 31, %p118;
	mov.b64 	%rd276, %fd298;
	mov.b64 	{%r171, %r176}, %rd276;
	mov.b32 	%r187, 1;
	mov.b32 	%r189, -1;
	// begin inline asm
	shfl.sync.down.b32 %r170, %r171, %r187, %r188, %r189;
	// end inline asm
	// begin inline asm
	shfl.sync.down.b32 %r175, %r176, %r187, %r188, %r189;
	// end inline asm
	mov.b64 	%rd277, {%r170, %r175};
	mov.b64 	%fd92, %rd277;
	mov.b64 	{%r181, %r186}, %rd309;
	// begin inline asm
	shfl.sync.down.b32 %r180, %r181, %r187, %r188, %r189;
	// end inline asm
	// begin inline asm
	shfl.sync.down.b32 %r185, %r186, %r187, %r188, %r189;
	// end inline asm
	mov.b64 	%rd66, {%r180, %r185};
	setp.ge.s32 	%p119, %r169, %r188;
	mov.u64 	%rd322, %rd309;
	mov.f64 	%fd311, %fd298;
	@%p119 bra 	$L__BB2_75;
	abs.f64 	%fd93, %fd298;
	abs.f64 	%fd94, %fd92;
	setp.lt.f64 	%p120, %fd93, %fd94;
	mov.u64 	%rd322, %rd66;
	mov.f64 	%fd311, %fd92;
	@%p120 bra 	$L__BB2_75;
	setp.lt.f64 	%p121, %fd94, %fd93;
	mov.u64 	%rd322, %rd309;
	mov.f64 	%fd311, %fd298;
	@%p121 bra 	$L__BB2_75;
	setp.lt.s64 	%p122, %rd309, %rd66;
	min.s64 	%rd322, %rd309, %rd66;
	selp.f64 	%fd311, %fd298, %fd92, %p122;
$L__BB2_75:
	mov.b64 	%rd278, %fd311;
	mov.b64 	{%r195, %r200}, %rd278;
	mov.b32 	%r211, 2;
	mov.b32 	%r213, -1;
	// begin inline asm
	shfl.sync.down.b32 %r194, %r195, %r211, %r188, %r213;
	// end inline asm
	// begin inline asm
	shfl.sync.down.b32 %r199, %r200, %r211, %r188, %r213;
	// end inline asm
	mov.b64 	%rd279, {%r194, %r199};
	mov.b64 	%fd97, %rd279;
	mov.b64 	{%r205, %r210}, %rd322;
	// begin inline asm
	shfl.sync.down.b32 %r204, %r205, %r211, %r188, %r213;
	// end inline asm
	// begin inline asm
	shfl.sync.down.b32 %r209, %r210, %r211, %r188, %r213;
	// end inline asm
	mov.b64 	%rd69, {%r204, %r209};
	add.s32 	%r214, %r169, 2;
	setp.gt.s32 	%p123, %r214, %r188;
	mov.u64 	%rd323, %rd322;
	mov.f64 	%fd312, %fd311;
	@%p123 bra 	$L__BB2_79;
	abs.f64 	%fd98, %fd311;
	abs.f64 	%fd99, %fd97;
	setp.lt.f64 	%p124, %fd98, %fd99;
	mov.u64 	%rd323, %rd69;
	mov.f64 	%fd312, %fd97;
	@%p124 bra 	$L__BB2_79;
	setp.lt.f64 	%p125, %fd99, %fd98;
	mov.u64 	%rd323, %rd322;
	mov.f64 	%fd312, %fd311;
	@%p125 bra 	$L__BB2_79;
	setp.lt.s64 	%p126, %rd322, %rd69;
	min.s64 	%rd323, %rd322, %rd69;
	selp.f64 	%fd312, %fd311, %fd97, %p126;
$L__BB2_79:
	mov.b64 	%rd280, %fd312;
	mov.b64 	{%r216, %r221}, %rd280;
	mov.b32 	%r232, 4;
	mov.b32 	%r234, -1;
	// begin inline asm
	shfl.sync.down.b32 %r215, %r216, %r232, %r188, %r234;
	// end inline asm
	// begin inline asm
	shfl.sync.down.b32 %r220, %r221, %r232, %r188, %r234;
	// end inline asm
	mov.b64 	%rd281, {%r215, %r220};
	mov.b64 	%fd102, %rd281;
	mov.b64 	{%r226, %r231}, %rd323;
	// begin inline asm
	shfl.sync.down.b32 %r225, %r226, %r232, %r188, %r234;
	// end inline asm
	// begin inline asm
	shfl.sync.down.b32 %r230, %r231, %r232, %r188, %r234;
	// end inline asm
	mov.b64 	%rd72, {%r225, %r230};
	add.s32 	%r235, %r169, 4;
	setp.gt.s32 	%p127, %r235, %r188;
	mov.u64 	%rd324, %rd323;
	mov.f64 	%fd313, %fd312;
	@%p127 bra 	$L__BB2_83;
	abs.f64 	%fd103, %fd312;
	abs.f64 	%fd104, %fd102;
	setp.lt.f64 	%p128, %fd103, %fd104;
	mov.u64 	%rd324, %rd72;
	mov.f64 	%fd313, %fd102;
	@%p128 bra 	$L__BB2_83;
	setp.lt.f64 	%p129, %fd104, %fd103;
	mov.u64 	%rd324, %rd323;
	mov.f64 	%fd313, %fd312;
	@%p129 bra 	$L__BB2_83;
	setp.lt.s64 	%p130, %rd323, %rd72;
	min.s64 	%rd324, %rd323, %rd72;
	selp.f64 	%fd313, %fd312, %fd102, %p130;
$L__BB2_83:
	mov.b64 	%rd282, %fd313;
	mov.b64 	{%r237, %r242}, %rd282;
	mov.b32 	%r253, 8;
	mov.b32 	%r255, -1;
	// begin inline asm
	shfl.sync.down.b32 %r236, %r237, %r253, %r188, %r255;
	// end inline asm
	// begin inline asm
	shfl.sync.down.b32 %r241, %r242, %r253, %r188, %r255;
	// end inline asm
	mov.b64 	%rd283, {%r236, %r241};
	mov.b64 	%fd107, %rd283;
	mov.b64 	{%r247, %r252}, %rd324;
	// begin inline asm
	shfl.sync.down.b32 %r246, %r247, %r253, %r188, %r255;
	// end inline asm
	// begin inline asm
	shfl.sync.down.b32 %r251, %r252, %r253, %r188, %r255;
	// end inline asm
	mov.b64 	%rd75, {%r246, %r251};
	add.s32 	%r256, %r169, 8;
	setp.gt.s32 	%p131, %r256, %r188;
	mov.u64 	%rd325, %rd324;
	mov.f64 	%fd314, %fd313;
	@%p131 bra 	$L__BB2_87;
	abs.f64 	%fd108, %fd313;
	abs.f64 	%fd109, %fd107;
	setp.lt.f64 	%p132, %fd108, %fd109;
	mov.u64 	%rd325, %rd75;
	mov.f64 	%fd314, %fd107;
	@%p132 bra 	$L__BB2_87;
	setp.lt.f64 	%p133, %fd109, %fd108;
	mov.u64 	%rd325, %rd324;
	mov.f64 	%fd314, %fd313;
	@%p133 bra 	$L__BB2_87;
	setp.lt.s64 	%p134, %rd324, %rd75;
	min.s64 	%rd325, %rd324, %rd75;
	selp.f64 	%fd314, %fd313, %fd107, %p134;
$L__BB2_87:
	mov.b64 	%rd284, %fd314;
	mov.b64 	{%r258, %r263}, %rd284;
	mov.b32 	%r274, 16;
	mov.b32 	%r276, -1;
	// begin inline asm
	shfl.sync.down.b32 %r257, %r258, %r274, %r188, %r276;
	// end inline asm
	// begin inline asm
	shfl.sync.down.b32 %r262, %r263, %r274, %r188, %r276;
	// end inline asm
	mov.b64 	%rd285, {%r257, %r262};
	mov.b64 	%fd112, %rd285;
	mov.b64 	{%r268, %r273}, %rd325;
	// begin inline asm
	shfl.sync.down.b32 %r267, %r268, %r274, %r188, %r276;
	// end inline asm
	// begin inline asm
	shfl.sync.down.b32 %r272, %r273, %r274, %r188, %r276;
	// end inline asm
	mov.b64 	%rd78, {%r267, %r272};
	add.s32 	%r277, %r169, 16;
	setp.gt.s32 	%p135, %r277, %r188;
	mov.u64 	%rd367, %rd325;
	mov.f64 	%fd351, %fd314;
	@%p135 bra 	$L__BB2_91;
	abs.f64 	%fd113, %fd314;
	abs.f64 	%fd114, %fd112;
	setp.lt.f64 	%p136, %fd113, %fd114;
	mov.u64 	%rd367, %rd78;
	mov.f64 	%fd351, %fd112;
	@%p136 bra 	$L__BB2_91;
	setp.lt.f64 	%p137, %fd114, %fd113;
	mov.u64 	%rd367, %rd325;
	mov.f64 	%fd351, %fd314;
	@%p137 bra 	$L__BB2_91;
	setp.lt.s64 	%p138, %rd325, %rd78;
	min.s64 	%rd367, %rd325, %rd78;
	selp.f64 	%fd351, %fd314, %fd112, %p138;
$L__BB2_91:
	setp.ne.s32 	%p139, %r169, 0;
	@%p139 bra 	$L__BB2_93;
	shr.u32 	%r278, %r1, 1;
	and.b32  	%r279, %r278, 496;
	mov.u32 	%r280, _ZN6thrust24THRUST_300001_SM_1000_NS8cuda_cub4core6detail5shmemE;
	add.s32 	%r281, %r280, %r279;
	st.shared.f64 	[%r281+8], %fd351;
	st.shared.u64 	[%r281+16], %rd367;
$L__BB2_93:
	bar.sync 	0;
	setp.ne.s32 	%p140, %r1, 0;
	@%p140 bra 	$L__BB2_204;
	setp.lt.s32 	%p141, %r36, 33;
	mov.f64 	%fd316, %fd351;
	mov.u64 	%rd327, %rd367;
	@%p141 bra 	$L__BB2_98;
	ld.shared.f64 	%fd117, [_ZN6thrust24THRUST_300001_SM_1000_NS8cuda_cub4core6detail5shmemE+24];
	ld.shared.u64 	%rd81, [_ZN6thrust24THRUST_300001_SM_1000_NS8cuda_cub4core6detail5shmemE+32];
	abs.f64 	%fd118, %fd351;
	abs.f64 	%fd119, %fd117;
	setp.lt.f64 	%p142, %fd118, %fd119;
	mov.f64 	%fd316, %fd117;
	mov.u64 	%rd327, %rd81;
	@%p142 bra 	$L__BB2_98;
	setp.lt.f64 	%p143, %fd119, %fd118;
	mov.f64 	%fd316, %fd351;
	mov.u64 	%rd327, %rd367;
	@%p143 bra 	$L__BB2_98;
	setp.lt.s64 	%p144, %rd367, %rd81;
	min.s64 	%rd327, %rd367, %rd81;
	selp.f64 	%fd316, %fd351, %fd117, %p144;
$L__BB2_98:
	setp.lt.s32 	%p145, %r36, 65;
	mov.f64 	%fd317, %fd316;
	mov.u64 	%rd328, %rd327;
	@%p145 bra 	$L__BB2_102;
	ld.shared.f64 	%fd122, [_ZN6thrust24THRUST_300001_SM_1000_NS8cuda_cub4core6detail5shmemE+40];
	ld.shared.u64 	%rd84, [_ZN6thrust24THRUST_300001_SM_1000_NS8cuda_cub4core6detail5shmemE+48];
	abs.f64 	%fd123, %fd316;
	abs.f64 	%fd124, %fd122;
	setp.lt.f64 	%p146, %fd123, %fd124;
	mov.f64 	%fd317, %fd122;
	mov.u64 	%rd328, %rd84;
	@%p146 bra 	$L__BB2_102;
	setp.lt.f64 	%p147, %fd124, %fd123;
	mov.f64 	%fd317, %fd316;
	mov.u64 	%rd328, %rd327;
	@%p147 bra 	$L__BB2_102;
	setp.lt.s64 	%p148, %rd327, %rd84;
	min.s64 	%rd328, %rd327, %rd84;
	selp.f64 	%fd317, %fd316, %fd122, %p148;
$L__BB2_102:
	setp.lt.s32 	%p149, %r36, 97;
	mov.f64 	%fd318, %fd317;
	mov.u64 	%rd329, %rd328;
	@%p149 bra 	$L__BB2_106;
	ld.shared.f64 	%fd127, [_ZN6thrust24THRUST_300001_SM_1000_NS8cuda_cub4core6detail5shmemE+56];
	ld.shared.u64 	%rd87, [_ZN6thrust24THRUST_300001_SM_1000_NS8cuda_cub4core6detail5shmemE+64];
	abs.f64 	%fd128, %fd317;
	abs.f64 	%fd129, %fd127;
	setp.lt.f64 	%p150, %fd128, %fd129;
	mov.f64 	%fd318, %fd127;
	mov.u64 	%rd329, %rd87;
	@%p150 bra 	$L__BB2_106;
	setp.lt.f64 	%p151, %fd129, %fd128;
	mov.f64 	%fd318, %fd317;
	mov.u64 	%rd329, %rd328;
	@%p151 bra 	$L__BB2_106;
	setp.lt.s64 	%p152, %rd328, %rd87;
	min.s64 	%rd329, %rd328, %rd87;
	selp.f64 	%fd318, %fd317, %fd127, %p152;
$L__BB2_106:
	setp.lt.s32 	%p153, %r36, 129;
	mov.f64 	%fd319, %fd318;
	mov.u64 	%rd330, %rd329;
	@%p153 bra 	$L__BB2_110;
	ld.shared.f64 	%fd132, [_ZN6thrust24THRUST_300001_SM_1000_NS8cuda_cub4core6detail5shmemE+72];
	ld.shared.u64 	%rd90, [_ZN6thrust24THRUST_300001_SM_1000_NS8cuda_cub4core6detail5shmemE+80];
	abs.f64 	%fd133, %fd318;
	abs.f64 	%fd134, %fd132;
	setp.lt.f64 	%p154, %fd133, %fd134;
	mov.f64 	%fd319, %fd132;
	mov.u64 	%rd330, %rd90;
	@%p154 bra 	$L__BB2_110;
	setp.lt.f64 	%p155, %fd134, %fd133;
	mov.f64 	%fd319, %fd318;
	mov.u64 	%rd330, %rd329;
	@%p155 bra 	$L__BB2_110;
	setp.lt.s64 	%p156, %rd329, %rd90;
	min.s64 	%rd330, %rd329, %rd90;
	selp.f64 	%fd319, %fd318, %fd132, %p156;
$L__BB2_110:
	setp.lt.s32 	%p157, %r36, 161;
	mov.f64 	%fd320, %fd319;
	mov.u64 	%rd331, %rd330;
	@%p157 bra 	$L__BB2_114;
	ld.shared.f64 	%fd137, [_ZN6thrust24THRUST_300001_SM_1000_NS8cuda_cub4core6detail5shmemE+88];
	ld.shared.u64 	%rd93, [_ZN6thrust24THRUST_300001_SM_1000_NS8cuda_cub4core6detail5shmemE+96];
	abs.f64 	%fd138, %fd319;
	abs.f64 	%fd139, %fd137;
	setp.lt.f64 	%p158, %fd138, %fd139;
	mov.f64 	%fd320, %fd137;
	mov.u64 	%rd331, %rd93;
	@%p158 bra 	$L__BB2_114;
	setp.lt.f64 	%p159, %fd139, %fd138;
	mov.f64 	%fd320, %fd319;
	mov.u64 	%rd331, %rd330;
	@%p159 bra 	$L__BB2_114;
	setp.lt.s64 	%p160, %rd330, %rd93;
	min.s64 	%rd331, %rd330, %rd93;
	selp.f64 	%fd320, %fd319, %fd137, %p160;
$L__BB2_114:
	setp.lt.s32 	%p161, %r36, 193;
	mov.f64 	%fd321, %fd320;
	mov.u64 	%rd332, %rd331;
	@%p161 bra 	$L__BB2_118;
	ld.shared.f64 	%fd142, [_ZN6thrust24THRUST_300001_SM_1000_NS8cuda_cub4core6detail5shmemE+104];
	ld.shared.u64 	%rd96, [_ZN6thrust24THRUST_300001_SM_1000_NS8cuda_cub4core6detail5shmemE+112];
	abs.f64 	%fd143, %fd320;
	abs.f64 	%fd144, %fd142;
	setp.lt.f64 	%p162, %fd143, %fd144;
	mov.f64 	%fd321, %fd142;
	mov.u64 	%rd332, %rd96;
	@%p162 bra 	$L__BB2_118;
	setp.lt.f64 	%p163, %fd144, %fd143;
	mov.f64 	%fd321, %fd320;
	mov.u64 	%rd332, %rd331;
	@%p163 bra 	$L__BB2_118;
	setp.lt.s64 	%p164, %rd331, %rd96;
	min.s64 	%rd332, %rd331, %rd96;
	selp.f64 	%fd321, %fd320, %fd142, %p164;
$L__BB2_118:
	setp.lt.s32 	%p165, %r36, 225;
	mov.u64 	%rd367, %rd332;
	mov.f64 	%fd351, %fd321;
	@%p165 bra 	$L__BB2_204;
	ld.shared.f64 	%fd147, [_ZN6thrust24THRUST_300001_SM_1000_NS8cuda_cub4core6detail5shmemE+120];
	ld.shared.u64 	%rd99, [_ZN6thrust24THRUST_300001_SM_1000_NS8cuda_cub4core6detail5shmemE+128];
	abs.f64 	%fd148, %fd321;
	abs.f64 	%fd149, %fd147;
	setp.lt.f64 	%p166, %fd148, %fd149;
	mov.u64 	%rd367, %rd99;
	mov.f64 	%fd351, %fd147;
	@%p166 bra 	$L__BB2_204;
	setp.lt.f64 	%p167, %fd149, %fd148;
	mov.u64 	%rd367, %rd332;
	mov.f64 	%fd351, %fd321;
	@%p167 bra 	$L__BB2_204;
	setp.lt.s64 	%p168, %rd332, %rd99;
	min.s64 	%rd367, %rd332, %rd99;
	selp.f64 	%fd351, %fd321, %fd147, %p168;
	bra.uni 	$L__BB2_204;
$L__BB2_122:
	mov.u32 	%r17, %tid.x;
	cvt.u64.u32 	%rd200, %r17;
	cvta.to.global.u64 	%rd201, %rd197;
	mul.wide.u32 	%rd202, %r17, 8;
	add.s64 	%rd203, %rd201, %rd202;
	ld.global.f64 	%fd274, [%rd203];
	add.s32 	%r37, %r17, 256;
	cvt.u64.u32 	%rd204, %r37;
	ld.global.f64 	%fd275, [%rd203+2048];
	add.s32 	%r38, %r17, 512;
	cvt.u64.u32 	%rd205, %r38;
	ld.global.f64 	%fd276, [%rd203+4096];
	add.s32 	%r39, %r17, 768;
	cvt.u64.u32 	%rd206, %r39;
	ld.global.f64 	%fd277, [%rd203+6144];
	or.b32  	%r40, %r17, 1024;
	cvt.u64.u32 	%rd101, %r40;
	add.s64 	%rd354, %rd198, %rd101;
	ld.global.f64 	%fd338, [%rd203+8192];
	abs.f64 	%fd278, %fd274;
	abs.f64 	%fd279, %fd275;
	setp.geu.f64 	%p3, %fd278, %fd279;
	selp.f64 	%fd280, %fd274, %fd275, %p3;
	selp.b64 	%rd207, %rd200, %rd204, %p3;
	abs.f64 	%fd281, %fd280;
	abs.f64 	%fd282, %fd276;
	setp.geu.f64 	%p4, %fd281, %fd282;
	selp.f64 	%fd283, %fd280, %fd276, %p4;
	selp.b64 	%rd208, %rd207, %rd205, %p4;
	abs.f64 	%fd284, %fd283;
	abs.f64 	%fd285, %fd277;
	setp.geu.f64 	%p5, %fd284, %fd285;
	selp.f64 	%fd152, %fd283, %fd277, %p5;
	selp.b64 	%rd104, %rd208, %rd206, %p5;
	abs.f64 	%fd153, %fd152;
	abs.f64 	%fd154, %fd338;
	setp.lt.f64 	%p6, %fd153, %fd154;
	@%p6 bra 	$L__BB2_124;
	setp.lt.f64 	%p7, %fd154, %fd153;
	setp.lt.u64 	%p8, %rd104, %rd101;
	or.pred  	%p9, %p7, %p8;
	selp.f64 	%fd338, %fd152, %fd338, %p9;
	add.s64 	%rd211, %rd198, %rd104;
	selp.b64 	%rd354, %rd211, %rd354, %p9;
$L__BB2_124:
	setp.lt.u32 	%p10, %r36, 2560;
	mov.b32 	%r394, 1280;
	@%p10 bra 	$L__BB2_137;
	mov.b32 	%r393, 1280;
	mov.f64 	%fd323, %fd338;
$L__BB2_126:
	cvt.u64.u32 	%rd212, %r393;
	add.s64 	%rd213, %rd200, %rd212;
	mul.wide.u32 	%rd214, %r393, 8;
	cvta.to.global.u64 	%rd215, %rd197;
	add.s64 	%rd217, %rd215, %rd202;
	add.s64 	%rd218, %rd217, %rd214;
	add.s64 	%rd335, %rd213, %rd198;
	ld.global.f64 	%fd324, [%rd218];
	ld.global.f64 	%fd325, [%rd218+2048];
	ld.global.f64 	%fd326, [%rd218+4096];
	ld.global.f64 	%fd327, [%rd218+6144];
	ld.global.f64 	%fd338, [%rd218+8192];
	abs.f64 	%fd163, %fd323;
	abs.f64 	%fd164, %fd324;
	setp.lt.f64 	%p11, %fd163, %fd164;
	@%p11 bra 	$L__BB2_128;
	setp.lt.f64 	%p12, %fd164, %fd163;
	setp.lt.s64 	%p13, %rd354, %rd335;
	or.pred  	%p14, %p12, %p13;
	selp.f64 	%fd324, %fd323, %fd324, %p14;
	selp.b64 	%rd335, %rd354, %rd335, %p14;
$L__BB2_128:
	cvt.u64.u32 	%rd219, %r393;
	add.s64 	%rd220, %rd200, %rd219;
	add.s64 	%rd221, %rd220, %rd198;
	add.s64 	%rd336, %rd221, 256;
	abs.f64 	%fd167, %fd324;
	abs.f64 	%fd168, %fd325;
	setp.lt.f64 	%p15, %fd167, %fd168;
	@%p15 bra 	$L__BB2_130;
	setp.lt.f64 	%p16, %fd168, %fd167;
	add.s64 	%rd226, %rd221, 256;
	setp.lt.s64 	%p17, %rd335, %rd226;
	or.pred  	%p18, %p16, %p17;
	selp.f64 	%fd325, %fd324, %fd325, %p18;
	selp.b64 	%rd336, %rd335, %rd226, %p18;
$L__BB2_130:
	add.s64 	%rd337, %rd221, 512;
	abs.f64 	%fd171, %fd325;
	abs.f64 	%fd172, %fd326;
	setp.lt.f64 	%p19, %fd171, %fd172;
	@%p19 bra 	$L__BB2_132;
	setp.lt.f64 	%p20, %fd172, %fd171;
	add.s64 	%rd234, %rd221, 512;
	setp.lt.s64 	%p21, %rd336, %rd234;
	or.pred  	%p22, %p20, %p21;
	selp.f64 	%fd326, %fd325, %fd326, %p22;
	selp.b64 	%rd337, %rd336, %rd234, %p22;
$L__BB2_132:
	add.s64 	%rd338, %rd221, 768;
	abs.f64 	%fd175, %fd326;
	abs.f64 	%fd176, %fd327;
	setp.lt.f64 	%p23, %fd175, %fd176;
	@%p23 bra 	$L__BB2_134;
	setp.lt.f64 	%p24, %fd176, %fd175;
	setp.lt.s64 	%p25, %rd337, %rd338;
	or.pred  	%p26, %p24, %p25;
	selp.f64 	%fd327, %fd326, %fd327, %p26;
	selp.b64 	%rd338, %rd337, %rd338, %p26;
$L__BB2_134:
	add.s64 	%rd354, %rd221, 1024;
	abs.f64 	%fd179, %fd327;
	abs.f64 	%fd180, %fd338;
	setp.lt.f64 	%p27, %fd179, %fd180;
	@%p27 bra 	$L__BB2_136;
	setp.lt.f64 	%p28, %fd180, %fd179;
	setp.lt.s64 	%p29, %rd338, %rd354;
	or.pred  	%p30, %p28, %p29;
	selp.f64 	%fd338, %fd327, %fd338, %p30;
	selp.b64 	%rd354, %rd338, %rd354, %p30;
$L__BB2_136:
	add.s32 	%r394, %r393, 1280;
	add.s32 	%r43, %r393, 2560;
	setp.le.s32 	%p31, %r43, %r36;
	mov.u32 	%r393, %r394;
	mov.f64 	%fd323, %fd338;
	@%p31 bra 	$L__BB2_126;
$L__BB2_137:
	setp.le.s32 	%p32, %r36, %r394;
	@%p32 bra 	$L__BB2_160;
	sub.s32 	%r21, %r36, %r394;
	setp.ge.s32 	%p33, %r17, %r21;
	@%p33 bra 	$L__BB2_160;
	cvta.to.global.u64 	%rd127, %rd197;
	not.b32 	%r44, %r17;
	add.s32 	%r45, %r36, %r44;
	sub.s32 	%r22, %r45, %r394;
	and.b32  	%r46, %r22, 768;
	setp.eq.s32 	%p34, %r46, 768;
	mov.u32 	%r397, %r17;
	@%p34 bra 	$L__BB2_145;
	add.s32 	%r47, %r17, %r394;
	cvt.u64.u32 	%rd242, %r47;
	add.s64 	%rd342, %rd198, %rd242;
	mul.wide.u32 	%rd243, %r47, 8;
	add.s64 	%rd341, %rd127, %rd243;
	shr.u32 	%r48, %r22, 8;
	add.s32 	%r49, %r48, 1;
	and.b32  	%r50, %r49, 3;
	neg.s32 	%r395, %r50;
	mov.u32 	%r397, %r17;
$L__BB2_141:
	.pragma "nounroll";
	mov.u64 	%rd132, %rd354;
	mov.f64 	%fd184, %fd338;
	ld.global.f64 	%fd185, [%rd341];
	abs.f64 	%fd186, %fd184;
	abs.f64 	%fd187, %fd185;
	setp.lt.f64 	%p35, %fd186, %fd187;
	mov.f64 	%fd338, %fd185;
	mov.u64 	%rd354, %rd342;
	@%p35 bra 	$L__BB2_144;
	setp.lt.f64 	%p36, %fd187, %fd186;
	mov.f64 	%fd338, %fd184;
	mov.u64 	%rd354, %rd132;
	@%p36 bra 	$L__BB2_144;
	setp.lt.s64 	%p37, %rd132, %rd342;
	selp.f64 	%fd338, %fd184, %fd185, %p37;
	min.s64 	%rd354, %rd132, %rd342;
$L__BB2_144:
	add.s32 	%r397, %r397, 256;
	add.s64 	%rd342, %rd342, 256;
	add.s64 	%rd341, %rd341, 2048;
	add.s32 	%r395, %r395, 1;
	setp.ne.s32 	%p38, %r395, 0;
	@%p38 bra 	$L__BB2_141;
$L__BB2_145:
	setp.lt.u32 	%p39, %r22, 768;
	@%p39 bra 	$L__BB2_160;
	add.s32 	%r398, %r397, %r394;
	cvt.u64.u32 	%rd244, %r398;
	add.s64 	%rd349, %rd198, %rd244;
	cvt.u64.u32 	%rd245, %r397;
	cvt.u64.u32 	%rd246, %r394;
	add.s64 	%rd247, %rd245, %rd246;
	shl.b64 	%rd248, %rd247, 3;
	add.s64 	%rd249, %rd248, %rd127;
	add.s64 	%rd348, %rd249, 6144;
	mul.wide.u32 	%rd250, %r398, 8;
	add.s64 	%rd347, %rd127, %rd250;
	add.s32 	%r399, %r397, 512;
$L__BB2_147:
	mov.u32 	%r32, %r399;
	ld.global.f64 	%fd193, [%rd347];
	abs.f64 	%fd194, %fd338;
	abs.f64 	%fd195, %fd193;
	setp.lt.f64 	%p40, %fd194, %fd195;
	mov.f64 	%fd335, %fd193;
	mov.u64 	%rd351, %rd349;
	@%p40 bra 	$L__BB2_150;
	setp.lt.f64 	%p41, %fd195, %fd194;
	mov.f64 	%fd335, %fd338;
	mov.u64 	%rd351, %rd354;
	@%p41 bra 	$L__BB2_150;
	setp.lt.s64 	%p42, %rd354, %rd349;
	selp.f64 	%fd335, %fd338, %fd193, %p42;
	min.s64 	%rd351, %rd354, %rd349;
$L__BB2_150:
	add.s32 	%r51, %r398, 256;
	cvt.u64.u32 	%rd251, %r51;
	add.s64 	%rd148, %rd198, %rd251;
	ld.global.f64 	%fd198, [%rd348+-4096];
	abs.f64 	%fd199, %fd335;
	abs.f64 	%fd200, %fd198;
	setp.lt.f64 	%p43, %fd199, %fd200;
	mov.f64 	%fd336, %fd198;
	mov.u64 	%rd352, %rd148;
	@%p43 bra 	$L__BB2_153;
	setp.lt.f64 	%p44, %fd200, %fd199;
	mov.f64 	%fd336, %fd335;
	mov.u64 	%rd352, %rd351;
	@%p44 bra 	$L__BB2_153;
	setp.lt.s64 	%p45, %rd351, %rd148;
	selp.f64 	%fd336, %fd335, %fd198, %p45;
	min.s64 	%rd352, %rd351, %rd148;
$L__BB2_153:
	add.s32 	%r52, %r398, 512;
	cvt.u64.u32 	%rd252, %r52;
	add.s64 	%rd151, %rd198, %rd252;
	ld.global.f64 	%fd203, [%rd348+-2048];
	abs.f64 	%fd204, %fd336;
	abs.f64 	%fd205, %fd203;
	setp.lt.f64 	%p46, %fd204, %fd205;
	mov.f64 	%fd337, %fd203;
	mov.u64 	%rd353, %rd151;
	@%p46 bra 	$L__BB2_156;
	setp.lt.f64 	%p47, %fd205, %fd204;
	mov.f64 	%fd337, %fd336;
	mov.u64 	%rd353, %rd352;
	@%p47 bra 	$L__BB2_156;
	setp.lt.s64 	%p48, %rd352, %rd151;
	selp.f64 	%fd337, %fd336, %fd203, %p48;
	min.s64 	%rd353, %rd352, %rd151;
$L__BB2_156:
	add.s32 	%r53, %r398, 768;
	cvt.u64.u32 	%rd253, %r53;
	add.s64 	%rd154, %rd198, %rd253;
	ld.global.f64 	%fd208, [%rd348];
	abs.f64 	%fd209, %fd337;
	abs.f64 	%fd210, %fd208;
	setp.lt.f64 	%p49, %fd209, %fd210;
	mov.f64 	%fd338, %fd208;
	mov.u64 	%rd354, %rd154;
	@%p49 bra 	$L__BB2_159;
	setp.lt.f64 	%p50, %fd210, %fd209;
	mov.f64 	%fd338, %fd337;
	mov.u64 	%rd354, %rd353;
	@%p50 bra 	$L__BB2_159;
	setp.lt.s64 	%p51, %rd353, %rd154;
	selp.f64 	%fd338, %fd337, %fd208, %p51;
	min.s64 	%rd354, %rd353, %rd154;
$L__BB2_159:
	add.s64 	%rd349, %rd349, 1024;
	add.s64 	%rd348, %rd348, 8192;
	add.s64 	%rd347, %rd347, 8192;
	add.s32 	%r399, %r32, 1024;
	add.s32 	%r54, %r32, 512;
	add.s32 	%r398, %r398, 1024;
	setp.lt.s32 	%p52, %r54, %r21;
	@%p52 bra 	$L__BB2_147;
$L__BB2_160:
	// begin inline asm
	mov.u32 %r55, %laneid;
	// end inline asm
	mov.b64 	%rd254, %fd338;
	mov.b64 	{%r57, %r62}, %rd254;
	mov.b32 	%r73, 1;
	mov.b32 	%r74, 31;
	mov.b32 	%r75, -1;
	// begin inline asm
	shfl.sync.down.b32 %r56, %r57, %r73, %r74, %r75;
	// end inline asm
	// begin inline asm
	shfl.sync.down.b32 %r61, %r62, %r73, %r74, %r75;
	// end inline asm
	mov.b64 	%rd255, {%r56, %r61};
	mov.b64 	%fd214, %rd255;
	mov.b64 	{%r67, %r72}, %rd354;
	// begin inline asm
	shfl.sync.down.b32 %r66, %r67, %r73, %r74, %r75;
	// end inline asm
	// begin inline asm
	shfl.sync.down.b32 %r71, %r72, %r73, %r74, %r75;
	// end inline asm
	mov.b64 	%rd161, {%r66, %r71};
	setp.gt.s32 	%p53, %r55, 30;
	mov.f64 	%fd340, %fd338;
	mov.u64 	%rd356, %rd354;
	@%p53 bra 	$L__BB2_164;
	abs.f64 	%fd215, %fd338;
	abs.f64 	%fd216, %fd214;
	setp.lt.f64 	%p54, %fd215, %fd216;
	mov.f64 	%fd340, %fd214;
	mov.u64 	%rd356, %rd161;
	@%p54 bra 	$L__BB2_164;
	setp.lt.f64 	%p55, %fd216, %fd215;
	mov.f64 	%fd340, %fd338;
	mov.u64 	%rd356, %rd354;
	@%p55 bra 	$L__BB2_164;
	setp.lt.s64 	%p56, %rd354, %rd161;
	selp.f64 	%fd340, %fd338, %fd214, %p56;
	min.s64 	%rd356, %rd354, %rd161;
$L__BB2_164:
	mov.b64 	%rd256, %fd340;
	mov.b64 	{%r77, %r82}, %rd256;
	mov.b32 	%r93, 2;
	mov.b32 	%r94, 31;
	mov.b32 	%r95, -1;
	// begin inline asm
	shfl.sync.down.b32 %r76, %r77, %r93, %r94, %r95;
	// end inline asm
	// begin inline asm
	shfl.sync.down.b32 %r81, %r82, %r93, %r94, %r95;
	// end inline asm
	mov.b64 	%rd257, {%r76, %r81};
	mov.b64 	%fd219, %rd257;
	mov.b64 	{%r87, %r92}, %rd356;
	// begin inline asm
	shfl.sync.down.b32 %r86, %r87, %r93, %r94, %r95;
	// end inline asm
	// begin inline asm
	shfl.sync.down.b32 %r91, %r92, %r93, %r94, %r95;
	// end inline asm
	mov.b64 	%rd164, {%r86, %r91};
	setp.gt.s32 	%p57, %r55, 29;
	mov.f64 	%fd341, %fd340;
	mov.u64 	%rd357, %rd356;
	@%p57 bra 	$L__BB2_168;
	abs.f64 	%fd220, %fd340;
	abs.f64 	%fd221, %fd219;
	setp.lt.f64 	%p58, %fd220, %fd221;
	mov.f64 	%fd341, %fd219;
	mov.u64 	%rd357, %rd164;
	@%p58 bra 	$L__BB2_168;
	setp.lt.f64 	%p59, %fd221, %fd220;
	mov.f64 	%fd341, %fd340;
	mov.u64 	%rd357, %rd356;
	@%p59 bra 	$L__BB2_168;
	setp.lt.s64 	%p60, %rd356, %rd164;
	selp.f64 	%fd341, %fd340, %fd219, %p60;
	min.s64 	%rd357, %rd356, %rd164;
$L__BB2_168:
	mov.b64 	%rd258, %fd341;
	mov.b64 	{%r97, %r102}, %rd258;
	mov.b32 	%r113, 4;
	mov.b32 	%r114, 31;
	mov.b32 	%r115, -1;
	// begin inline asm
	shfl.sync.down.b32 %r96, %r97, %r113, %r114, %r115;
	// end inline asm
	// begin inline asm
	shfl.sync.down.b32 %r101, %r102, %r113, %r114, %r115;
	// end inline asm
	mov.b64 	%rd259, {%r96, %r101};
	mov.b64 	%fd224, %rd259;
	mov.b64 	{%r107, %r112}, %rd357;
	// begin inline asm
	shfl.sync.down.b32 %r106, %r107, %r113, %r114, %r115;
	// end inline asm
	// begin inline asm
	shfl.sync.down.b32 %r111, %r112, %r113, %r114, %r115;
	// end inline asm
	mov.b64 	%rd167, {%r106, %r111};
	setp.gt.s32 	%p61, %r55, 27;
	mov.f64 	%fd342, %fd341;
	mov.u64 	%rd358, %rd357;
	@%p61 bra 	$L__BB2_172;
	abs.f64 	%fd225, %fd341;
	abs.f64 	%fd226, %fd224;
	setp.lt.f64 	%p62, %fd225, %fd226;
	mov.f64 	%fd342, %fd224;
	mov.u64 	%rd358, %rd167;
	@%p62 bra 	$L__BB2_172;
	setp.lt.f64 	%p63, %fd226, %fd225;
	mov.f64 	%fd342, %fd341;
	mov.u64 	%rd358, %rd357;
	@%p63 bra 	$L__BB2_172;
	setp.lt.s64 	%p64, %rd357, %rd167;
	selp.f64 	%fd342, %fd341, %fd224, %p64;
	min.s64 	%rd358, %rd357, %rd167;
$L__BB2_172:
	mov.b64 	%rd260, %fd342;
	mov.b64 	{%r117, %r122}, %rd260;
	mov.b32 	%r133, 8;
	mov.b32 	%r134, 31;
	mov.b32 	%r135, -1;
	// begin inline asm
	shfl.sync.down.b32 %r116, %r117, %r133, %r134, %r135;
	// end inline asm
	// begin inline asm
	shfl.sync.down.b32 %r121, %r122, %r133, %r134, %r135;
	// end inline asm
	mov.b64 	%rd261, {%r116, %r121};
	mov.b64 	%fd229, %rd261;
	mov.b64 	{%r127, %r132}, %rd358;
	// begin inline asm
	shfl.sync.down.b32 %r126, %r127, %r133, %r134, %r135;
	// end inline asm
	// begin inline asm
	shfl.sync.down.b32 %r131, %r132, %r133, %r134, %r135;
	// end inline asm
	mov.b64 	%rd170, {%r126, %r131};
	setp.gt.s32 	%p65, %r55, 23;
	mov.f64 	%fd343, %fd342;
	mov.u64 	%rd359, %rd358;
	@%p65 bra 	$L__BB2_176;
	abs.f64 	%fd230, %fd342;
	abs.f64 	%fd231, %fd229;
	setp.lt.f64 	%p66, %fd230, %fd231;
	mov.f64 	%fd343, %fd229;
	mov.u64 	%rd359, %rd170;
	@%p66 bra 	$L__BB2_176;
	setp.lt.f64 	%p67, %fd231, %fd230;
	mov.f64 	%fd343, %fd342;
	mov.u64 	%rd359, %rd358;
	@%p67 bra 	$L__BB2_176;
	setp.lt.s64 	%p68, %rd358, %rd170;
	selp.f64 	%fd343, %fd342, %fd229, %p68;
	min.s64 	%rd359, %rd358, %rd170;
$L__BB2_176:
	mov.b64 	%rd262, %fd343;
	mov.b64 	{%r137, %r142}, %rd262;
	mov.b32 	%r153, 16;
	mov.b32 	%r154, 31;
	mov.b32 	%r155, -1;
	// begin inline asm
	shfl.sync.down.b32 %r136, %r137, %r153, %r154, %r155;
	// end inline asm
	// begin inline asm
	shfl.sync.down.b32 %r141, %r142, %r153, %r154, %r155;
	// end inline asm
	mov.b64 	%rd263, {%r136, %r141};
	mov.b64 	%fd234, %rd263;
	mov.b64 	{%r147, %r152}, %rd359;
	// begin inline asm
	shfl.sync.down.b32 %r146, %r147, %r153, %r154, %r155;
	// end inline asm
	// begin inline asm
	shfl.sync.down.b32 %r151, %r152, %r153, %r154, %r155;
	// end inline asm
	mov.b64 	%rd173, {%r146, %r151};
	setp.gt.s32 	%p69, %r55, 15;
	mov.f64 	%fd351, %fd343;
	mov.u64 	%rd367, %rd359;
	@%p69 bra 	$L__BB2_180;
	abs.f64 	%fd235, %fd343;
	abs.f64 	%fd236, %fd234;
	setp.lt.f64 	%p70, %fd235, %fd236;
	mov.f64 	%fd351, %fd234;
	mov.u64 	%rd367, %rd173;
	@%p70 bra 	$L__BB2_180;
	setp.lt.f64 	%p71, %fd236, %fd235;
	mov.f64 	%fd351, %fd343;
	mov.u64 	%rd367, %rd359;
	@%p71 bra 	$L__BB2_180;
	setp.lt.s64 	%p72, %rd359, %rd173;
	selp.f64 	%fd351, %fd343, %fd234, %p72;
	min.s64 	%rd367, %rd359, %rd173;
$L__BB2_180:
	setp.ne.s32 	%p73, %r55, 0;
	@%p73 bra 	$L__BB2_182;
	shr.u32 	%r156, %r17, 1;
	and.b32  	%r157, %r156, 496;
	mov.u32 	%r158, _ZN6thrust24THRUST_300001_SM_1000_NS8cuda_cub4core6detail5shmemE;
	add.s32 	%r159, %r158, %r157;
	st.shared.f64 	[%r159+8], %fd351;
	st.shared.u64 	[%r159+16], %rd367;
$L__BB2_182:
	bar.sync 	0;
	setp.ne.s32 	%p74, %r17, 0;
	@%p74 bra 	$L__BB2_204;
	ld.shared.f64 	%fd239, [_ZN6thrust24THRUST_300001_SM_1000_NS8cuda_cub4core6detail5shmemE+24];
	ld.shared.u64 	%rd176, [_ZN6thrust24THRUST_300001_SM_1000_NS8cuda_cub4core6detail5shmemE+32];
	abs.f64 	%fd240, %fd351;
	abs.f64 	%fd241, %fd239;
	setp.lt.f64 	%p75, %fd240, %fd241;
	mov.f64 	%fd345, %fd239;
	mov.u64 	%rd361, %rd176;
	@%p75 bra 	$L__BB2_186;
	setp.lt.f64 	%p76, %fd241, %fd240;
	mov.f64 	%fd345, %fd351;
	mov.u64 	%rd361, %rd367;
	@%p76 bra 	$L__BB2_186;
	setp.lt.s64 	%p77, %rd367, %rd176;
	selp.f64 	%fd345, %fd351, %fd239, %p77;
	min.s64 	%rd361, %rd367, %rd176;
$L__BB2_186:
	ld.shared.f64 	%fd244, [_ZN6thrust24THRUST_300001_SM_1000_NS8cuda_cub4core6detail5shmemE+40];
	ld.shared.u64 	%rd179, [_ZN6thrust24THRUST_300001_SM_1000_NS8cuda_cub4core6detail5shmemE+48];
	abs.f64 	%fd245, %fd345;
	abs.f64 	%fd246, %fd244;
	setp.lt.f64 	%p78, %fd245, %fd246;
	mov.f64 	%fd346, %fd244;
	mov.u64 	%rd362, %rd179;
	@%p78 bra 	$L__BB2_189;
	setp.lt.f64 	%p79, %fd246, %fd245;
	mov.f64 	%fd346, %fd345;
	mov.u64 	%rd362, %rd361;
	@%p79 bra 	$L__BB2_189;
	setp.lt.s64 	%p80, %rd361, %rd179;
	selp.f64 	%fd346, %fd345, %fd244, %p80;
	min.s64 	%rd362, %rd361, %rd179;
$L__BB2_189:
	ld.shared.f64 	%fd249, [_ZN6thrust24THRUST_300001_SM_1000_NS8cuda_cub4core6detail5shmemE+56];
	ld.shared.u64 	%rd182, [_ZN6thrust24THRUST_300001_SM_1000_NS8cuda_cub4core6detail5shmemE+64];
	abs.f64 	%fd250, %fd346;
	abs.f64 	%fd251, %fd249;
	setp.lt.f64 	%p81, %fd250, %fd251;
	mov.f64 	%fd347, %fd249;
	mov.u64 	%rd363, %rd182;
	@%p81 bra 	$L__BB2_192;
	setp.lt.f64 	%p82, %fd251, %fd250;
	mov.f64 	%fd347, %fd346;
	mov.u64 	%rd363, %rd362;
	@%p82 bra 	$L__BB2_192;
	setp.lt.s64 	%p83, %rd362, %rd182;
	selp.f64 	%fd347, %fd346, %fd249, %p83;
	min.s64 	%rd363, %rd362, %rd182;
$L__BB2_192:
	ld.shared.f64 	%fd254, [_ZN6thrust24THRUST_300001_SM_1000_NS8cuda_cub4core6detail5shmemE+72];
	ld.shared.u64 	%rd185, [_ZN6thrust24THRUST_300001_SM_1000_NS8cuda_cub4core6detail5shmemE+80];
	abs.f64 	%fd255, %fd347;
	abs.f64 	%fd256, %fd254;
	setp.lt.f64 	%p84, %fd255, %fd256;
	mov.f64 	%fd348, %fd254;
	mov.u64 	%rd364, %rd185;
	@%p84 bra 	$L__BB2_195;
	setp.lt.f64 	%p85, %fd256, %fd255;
	mov.f64 	%fd348, %fd347;
	mov.u64 	%rd364, %rd363;
	@%p85 bra 	$L__BB2_195;
	setp.lt.s64 	%p86, %rd363, %rd185;
	selp.f64 	%fd348, %fd347, %fd254, %p86;
	min.s64 	%rd364, %rd363, %rd185;
$L__BB2_195:
	ld.shared.f64 	%fd259, [_ZN6thrust24THRUST_300001_SM_1000_NS8cuda_cub4core6detail5shmemE+88];
	ld.shared.u64 	%rd188, [_ZN6thrust24THRUST_300001_SM_1000_NS8cuda_cub4core6detail5shmemE+96];
	abs.f64 	%fd260, %fd348;
	abs.f64 	%fd261, %fd259;
	setp.lt.f64 	%p87, %fd260, %fd261;
	mov.f64 	%fd349, %fd259;
	mov.u64 	%rd365, %rd188;
	@%p87 bra 	$L__BB2_198;
	setp.lt.f64 	%p88, %fd261, %fd260;
	mov.f64 	%fd349, %fd348;
	mov.u64 	%rd365, %rd364;
	@%p88 bra 	$L__BB2_198;
	setp.lt.s64 	%p89, %rd364, %rd188;
	selp.f64 	%fd349, %fd348, %fd259, %p89;
	min.s64 	%rd365, %rd364, %rd188;
$L__BB2_198:
	ld.shared.f64 	%fd264, [_ZN6thrust24THRUST_300001_SM_1000_NS8cuda_cub4core6detail5shmemE+104];
	ld.shared.u64 	%rd191, [_ZN6thrust24THRUST_300001_SM_1000_NS8cuda_cub4core6detail5shmemE+112];
	abs.f64 	%fd265, %fd349;
	abs.f64 	%fd266, %fd264;
	setp.lt.f64 	%p90, %fd265, %fd266;
	mov.f64 	%fd350, %fd264;
	mov.u64 	%rd366, %rd191;
	@%p90 bra 	$L__BB2_201;
	setp.lt.f64 	%p91, %fd266, %fd265;
	mov.f64 	%fd350, %fd349;
	mov.u64 	%rd366, %rd365;
	@%p91 bra 	$L__BB2_201;
	setp.lt.s64 	%p92, %rd365, %rd191;
	selp.f64 	%fd350, %fd349, %fd264, %p92;
	min.s64 	%rd366, %rd365, %rd191;
$L__BB2_201:
	ld.shared.f64 	%fd269, [_ZN6thrust24THRUST_300001_SM_1000_NS8cuda_cub4core6detail5shmemE+120];
	ld.shared.u64 	%rd194, [_ZN6thrust24THRUST_300001_SM_1000_NS8cuda_cub4core6detail5shmemE+128];
	abs.f64 	%fd270, %fd350;
	abs.f64 	%fd271, %fd269;
	setp.lt.f64 	%p93, %fd270, %fd271;
	mov.u64 	%rd367, %rd194;
	mov.f64 	%fd351, %fd269;
	@%p93 bra 	$L__BB2_204;
	setp.lt.f64 	%p94, %fd271, %fd270;
	mov.u64 	%rd367, %rd366;
	mov.f64 	%fd351, %fd350;
	@%p94 bra 	$L__BB2_204;
	setp.lt.s64 	%p95, %rd366, %rd194;
	selp.f64 	%fd351, %fd350, %fd269, %p95;
	min.s64 	%rd367, %rd366, %rd194;
$L__BB2_204:
	mov.u32 	%r387, %tid.x;
	setp.ne.s32 	%p212, %r387, 0;
	@%p212 bra 	$L__BB2_206;
	ld.param.u64 	%rd297, [_ZN6thrust24THRUST_300001_SM_1000_NS8cuda_cub4core6detail13_kernel_agentINS1_8__reduce11ReduceAgentINS0_12zip_iteratorIN4cuda3std3__45tupleIJNS0_10device_ptrIdEENS0_17counting_iteratorIlNS0_11use_defaultESF_SF_EEEEEEEPNSB_IJdlEEESJ_iNS1_9__extrema9arg_max_fIdl10comparatorEEEEJSI_SK_iSO_EEEvDpT0__param_1];
	cvta.to.global.u64 	%rd296, %rd297;
	st.global.f64 	[%rd296], %fd351;
	st.global.u64 	[%rd296+8], %rd367;
$L__BB2_206:
	ret;

}
	// .globl	_ZN6thrust24THRUST_300001_SM_1000_NS8cuda_cub4core6detail13_kernel_agentINS1_8__reduce11ReduceAgentINS0_12zip_iteratorIN4cuda3std3__45tupleIJNS0_10device_ptrIdEENS0_17counting_iteratorIlNS0_11use_defaultESF_SF_EEEEEEEPNSB_IJdlEEESJ_iNS1_9__extrema9arg_max_fIdl10comparatorEEEEJSI_SK_iN3cub18CUB_300001_SM_100013GridEvenShareIiEENSR_9GridQueueIjEESO_EEEvDpT0_
.visible .entry _ZN6thrust24THRUST_300001_SM_1000_NS8cuda_cub4core6detail13_kernel_agentINS1_8__reduce11ReduceAgentINS0_12zip_iteratorIN4cuda3std3__45tupleIJNS0_10device_ptrIdEENS0_17counting_iteratorIlNS0_11use_defaultESF_SF_EEEEEEEPNSB_IJdlEEESJ_iNS1_9__extrema9arg_max_fIdl10comparatorEEEEJSI_SK_iN3cub18CUB_300001_SM_100013GridEvenShareIiEENSR_9GridQueueIjEESO_EEEvDpT0_(
	.param .align 8 .b8 _ZN6thrust24THRUST_300001_SM_1000_NS8cuda_cub4core6detail13_kernel_agentINS1_8__reduce11ReduceAgentINS0_12zip_iteratorIN4cuda3std3__45tupleIJNS0_10device_ptrIdEENS0_17counting_iteratorIlNS0_11use_defaultESF_SF_EEEEEEEPNSB_IJdlEEESJ_iNS1_9__extrema9arg_max_fIdl10comparatorEEEEJSI_SK_iN3cub18CUB_300001_SM_100013GridEvenShareIiEENSR_9GridQueueIjEESO_EEEvDpT0__param_0[16],
	.param .u64 .ptr .align 1 _ZN6thrust24THRUST_300001_SM_1000_NS8cuda_cub4core6detail13_kernel_agentINS1_8__reduce11ReduceAgentINS0_12zip_iteratorIN4cuda3std3__45tupleIJNS0_10device_ptrIdEENS0_17counting_iteratorIlNS0_11use_defaultESF_SF_EEEEEEEPNSB_IJdlEEESJ_iNS1_9__extrema9arg_max_fIdl10comparatorEEEEJSI_SK_iN3cub18CUB_300001_SM_100013GridEvenShareIiEENSR_9GridQueueIjEESO_EEEvDpT0__param_1,
	.param .u32 _ZN6thrust24THRUST_300001_SM_1000_NS8cuda_cub4core6detail13_kernel_agentINS1_8__reduce11ReduceAgentINS0_12zip_iteratorIN4cuda3std3__45tupleIJNS0_10device_ptrIdEENS0_17counting_iteratorIlNS0_11use_defaultESF_SF_EEEEEEEPNSB_IJdlEEESJ_iNS1_9__extrema9arg_max_fIdl10comparatorEEEEJSI_SK_iN3cub18CUB_300001_SM_100013GridEvenShareIiEENSR_9GridQueueIjEESO_EEEvDpT0__param_2,
	.param .align 4 .b8 _ZN6thrust24THRUST_300001_SM_1000_NS8cuda_cub4core6detail13_kernel_agentINS1_8__reduce11ReduceAgentINS0_12zip_iteratorIN4cuda3std3__45tupleIJNS0_10device_ptrIdEENS0_17counting_iteratorIlNS0_11use_defaultESF_SF_EEEEEEEPNSB_IJdlEEESJ_iNS1_9__extrema9arg_max_fIdl10comparatorEEEEJSI_SK_iN3cub18CUB_300001_SM_100013GridEvenShareIiEENSR_9GridQueueIjEESO_EEEvDpT0__param_3[40],
	.param .align 8 .b8 _ZN6thrust24THRUST_300001_SM_1000_NS8cuda_cub4core6detail13_kernel_agentINS1_8__reduce11ReduceAgentINS0_12zip_iteratorIN4cuda3std3__45tupleIJNS0_10device_ptrIdEENS0_17counting_iteratorIlNS0_11use_defaultESF_SF_EEEEEEEPNSB_IJdlEEESJ_iNS1_9__extrema9arg_max_fIdl10comparatorEEEEJSI_SK_iN3cub18CUB_300001_SM_100013GridEvenShareIiEENSR_9GridQueueIjEESO_EEEvDpT0__param_4[8],
	.param .align 1 .b8 _ZN6thrust24THRUST_300001_SM_1000_NS8cuda_cub4core6detail13_kernel_agentINS1_8__reduce11ReduceAgentINS0_12zip_iteratorIN4cuda3std3__45tupleIJNS0_10device_ptrIdEENS0_17counting_iteratorIlNS0_11use_defaultESF_SF_EEEEEEEPNSB_IJdlEEESJ_iNS1_9__extrema9arg_max_fIdl10comparatorEEEEJSI_SK_iN3cub18CUB_300001_SM_100013GridEvenShareIiEENSR_9GridQueueIjEESO_EEEvDpT0__param_5[1]
)
.maxntid 256
{
	.reg .pred 	%p<215>;
	.reg .b32 	%r<437>;
	.reg .b64 	%rd<318>;
	.reg .b64 	%fd<352>;

	ld.param.u64 	%rd3, [_ZN6thrust24THRUST_300001_SM_1000_NS8cuda_cub4core6detail13_kernel_agentINS1_8__reduce11ReduceAgentINS0_12zip_iteratorIN4cuda3std3__45tupleIJNS0_10device_ptrIdEENS0_17counting_iteratorIlNS0_11use_defaultESF_SF_EEEEEEEPNSB_IJdlEEESJ_iNS1_9__extrema9arg_max_fIdl10comparatorEEEEJSI_SK_iN3cub18CUB_300001_SM_100013GridEvenShareIiEENSR_9GridQueueIjEESO_EEEvDpT0__param_0+8];
	ld.param.u64 	%rd181, [_ZN6thrust24THRUST_300001_SM_1000_NS8cuda_cub4core6detail13_kernel_agentINS1_8__reduce11ReduceAgentINS0_12zip_iteratorIN4cuda3std3__45tupleIJNS0_10device_ptrIdEENS0_17counting_iteratorIlNS0_11use_defaultESF_SF_EEEEEEEPNSB_IJdlEEESJ_iNS1_9__extrema9arg_max_fIdl10comparatorEEEEJSI_SK_iN3cub18CUB_300001_SM_100013GridEvenShareIiEENSR_9GridQueueIjEESO_EEEvDpT0__param_0];
	ld.param.u64 	%rd182, [_ZN6thrust24THRUST_300001_SM_1000_NS8cuda_cub4core6detail13_kernel_agentINS1_8__reduce11ReduceAgentINS0_12zip_iteratorIN4cuda3std3__45tupleIJNS0_10device_ptrIdEENS0_17counting_iteratorIlNS0_11use_defaultESF_SF_EEEEEEEPNSB_IJdlEEESJ_iNS1_9__extrema9arg_max_fIdl10comparatorEEEEJSI_SK_iN3cub18CUB_300001_SM_100013GridEvenShareIiEENSR_9GridQueueIjEESO_EEEvDpT0__param_4];
	ld.param.u32 	%r66, [_ZN6thrust24THRUST_300001_SM_1000_NS8cuda_cub4core6detail13_kernel_agentINS1_8__reduce11ReduceAgentINS0_12zip_iteratorIN4cuda3std3__45tupleIJNS0_10device_ptrIdEENS0_17counting_iteratorIlNS0_11use_defaultESF_SF_EEEEEEEPNSB_IJdlEEESJ_iNS1_9__extrema9arg_max_fIdl10comparatorEEEEJSI_SK_iN3cub18CUB_300001_SM_100013GridEvenShareIiEENSR_9GridQueueIjEESO_EEEvDpT0__param_2];
	cvta.to.global.u64 	%rd1, %rd182;
	cvta.to.global.u64 	%rd2, %rd181;
	mov.u32 	%r1, %ctaid.x;
	mul.lo.s32 	%r2, %r1, 1280;
	mov.u32 	%r67, %nctaid.x;
	mul.lo.s32 	%r3, %r67, 1280;
	add.s32 	%r68, %r2, 1280;
	setp.le.s32 	%p1, %r68, %r66;
	@%p1 bra 	$L__BB3_121;
	sub.s32 	%r4, %r66, %r2;
	mov.u32 	%r5, %tid.x;
	setp.ge.s32 	%p98, %r5, %r4;
	mov.f64 	%fd298, 0d0000000000000000;
	mov.b64 	%rd264, 0;
	mov.u32 	%r420, %r5;
	@%p98 bra 	$L__BB3_3;
	add.s32 	%r190, %r2, %r5;
	cvt.s64.s32 	%rd219, %r190;
	mul.wide.s32 	%rd220, %r190, 8;
	add.s64 	%rd221, %rd2, %rd220;
	add.s64 	%rd264, %rd3, %rd219;
	ld.global.f64 	%fd298, [%rd221];
	add.s32 	%r420, %r5, 256;
$L__BB3_3:
	setp.ge.s32 	%p99, %r420, %r4;
	@%p99 bra 	$L__BB3_25;
	not.b32 	%r191, %r420;
	add.s32 	%r192, %r66, %r191;
	sub.s32 	%r8, %r192, %r2;
	and.b32  	%r193, %r8, 768;
	setp.eq.s32 	%p100, %r193, 768;
	@%p100 bra 	$L__BB3_10;
	add.s32 	%r418, %r420, %r2;
	shr.u32 	%r194, %r8, 8;
	add.s32 	%r195, %r194, 1;
	and.b32  	%r196, %r195, 3;
	neg.s32 	%r417, %r196;
$L__BB3_6:
	.pragma "nounroll";
	mov.u64 	%rd6, %rd264;
	mov.f64 	%fd3, %fd298;
	cvt.s64.s32 	%rd223, %r418;
	add.s64 	%rd7, %rd3, %rd223;
	mul.wide.s32 	%rd224, %r418, 8;
	add.s64 	%rd225, %rd2, %rd224;
	ld.global.f64 	%fd4, [%rd225];
	abs.f64 	%fd5, %fd3;
	abs.f64 	%fd6, %fd4;
	setp.lt.f64 	%p101, %fd5, %fd6;
	mov.u64 	%rd264, %rd7;
	mov.f64 	%fd298, %fd4;
	@%p101 bra 	$L__BB3_9;
	setp.lt.f64 	%p102, %fd6, %fd5;
	mov.u64 	%rd264, %rd6;
	mov.f64 	%fd298, %fd3;
	@%p102 bra 	$L__BB3_9;
	setp.lt.s64 	%p103, %rd6, %rd7;
	min.s64 	%rd264, %rd6, %rd7;
	selp.f64 	%fd298, %fd3, %fd4, %p103;
$L__BB3_9:
	add.s32 	%r420, %r420, 256;
	add.s32 	%r418, %r418, 256;
	add.s32 	%r417, %r417, 1;
	setp.ne.s32 	%p104, %r417, 0;
	@%p104 bra 	$L__BB3_6;
$L__BB3_10:
	setp.lt.u32 	%p105, %r8, 768;
	@%p105 bra 	$L__BB3_25;
	add.s32 	%r421, %r420, %r2;
	add.s32 	%r424, %r421, 256;
	add.s32 	%r423, %r421, 512;
	add.s32 	%r422, %r421, 768;
	add.s64 	%rd12, %rd2, 4096;
$L__BB3_12:
	cvt.s64.s32 	%rd226, %r424;
	add.s64 	%rd14, %rd3, %rd226;
	cvt.s64.s32 	%rd227, %r423;
	add.s64 	%rd15, %rd3, %rd227;
	cvt.s64.s32 	%rd228, %r422;
	add.s64 	%rd16, %rd3, %rd228;
	cvt.s64.s32 	%rd229, %r421;
	mul.wide.s32 	%rd230, %r421, 8;
	add.s64 	%rd17, %rd12, %rd230;
	add.s64 	%rd18, %rd3, %rd229;
	ld.global.f64 	%fd12, [%rd17+-4096];
	abs.f64 	%fd13, %fd298;
	abs.f64 	%fd14, %fd12;
	setp.lt.f64 	%p106, %fd13, %fd14;
	mov.u64 	%rd261, %rd18;
	mov.f64 	%fd295, %fd12;
	@%p106 bra 	$L__BB3_15;
	setp.lt.f64 	%p107, %fd14, %fd13;
	mov.u64 	%rd261, %rd264;
	mov.f64 	%fd295, %fd298;
	@%p107 bra 	$L__BB3_15;
	setp.lt.s64 	%p108, %rd264, %rd18;
	min.s64 	%rd261, %rd264, %rd18;
	selp.f64 	%fd295, %fd298, %fd12, %p108;
$L__BB3_15:
	ld.global.f64 	%fd17, [%rd17+-2048];
	abs.f64 	%fd18, %fd295;
	abs.f64 	%fd19, %fd17;
	setp.lt.f64 	%p109, %fd18, %fd19;
	mov.u64 	%rd262, %rd14;
	mov.f64 	%fd296, %fd17;
	@%p109 bra 	$L__BB3_18;
	setp.lt.f64 	%p110, %fd19, %fd18;
	mov.u64 	%rd262, %rd261;
	mov.f64 	%fd296, %fd295;
	@%p110 bra 	$L__BB3_18;
	setp.lt.s64 	%p111, %rd261, %rd14;
	min.s64 	%rd262, %rd261, %rd14;
	selp.f64 	%fd296, %fd295, %fd17, %p111;
$L__BB3_18:
	ld.global.f64 	%fd22, [%rd17];
	abs.f64 	%fd23, %fd296;
	abs.f64 	%fd24, %fd22;
	setp.lt.f64 	%p112, %fd23, %fd24;
	mov.u64 	%rd263, %rd15;
	mov.f64 	%fd297, %fd22;
	@%p112 bra 	$L__BB3_21;
	setp.lt.f64 	%p113, %fd24, %fd23;
	mov.u64 	%rd263, %rd262;
	mov.f64 	%fd297, %fd296;
	@%p113 bra 	$L__BB3_21;
	setp.lt.s64 	%p114, %rd262, %rd15;
	min.s64 	%rd263, %rd262, %rd15;
	selp.f64 	%fd297, %fd296, %fd22, %p114;
$L__BB3_21:
	ld.global.f64 	%fd27, [%rd17+2048];
	abs.f64 	%fd28, %fd297;
	abs.f64 	%fd29, %fd27;
	setp.lt.f64 	%p115, %fd28, %fd29;
	mov.u64 	%rd264, %rd16;
	mov.f64 	%fd298, %fd27;
	@%p115 bra 	$L__BB3_24;
	setp.lt.f64 	%p116, %fd29, %fd28;
	mov.u64 	%rd264, %rd263;
	mov.f64 	%fd298, %fd297;
	@%p116 bra 	$L__BB3_24;
	setp.lt.s64 	%p117, %rd263, %rd16;
	min.s64 	%rd264, %rd263, %rd16;
	selp.f64 	%fd298, %fd297, %fd27, %p117;
$L__BB3_24:
	add.s32 	%r420, %r420, 1024;
	add.s32 	%r424, %r424, 1024;
	add.s32 	%r423, %r423, 1024;
	add.s32 	%r422, %r422, 1024;
	add.s32 	%r421, %r421, 1024;
	setp.lt.s32 	%p118, %r420, %r4;
	@%p118 bra 	$L__BB3_12;
$L__BB3_25:
	setp.lt.s32 	%p119, %r4, 256;
	@%p119 bra 	$L__BB3_70;
	// begin inline asm
	mov.u32 %r310, %laneid;
	// end inline asm
	mov.b64 	%rd241, %fd298;
	mov.b64 	{%r312, %r317}, %rd241;
	mov.b32 	%r328, 1;
	mov.b32 	%r329, 31;
	mov.b32 	%r330, -1;
	// begin inline asm
	shfl.sync.down.b32 %r311, %r312, %r328, %r329, %r330;
	// end inline asm
	// begin inline asm
	shfl.sync.down.b32 %r316, %r317, %r328, %r329, %r330;
	// end inline asm
	mov.b64 	%rd242, {%r311, %r316};
	mov.b64 	%fd33, %rd242;
	mov.b64 	{%r322, %r327}, %rd264;
	// begin inline asm
	shfl.sync.down.b32 %r321, %r322, %r328, %r329, %r330;
	// end inline asm
	// begin inline asm
	shfl.sync.down.b32 %r326, %r327, %r328, %r329, %r330;
	// end inline asm
	mov.b64 	%rd28, {%r321, %r326};
	setp.gt.s32 	%p171, %r310, 30;
	mov.u64 	%rd266, %rd264;
	mov.f64 	%fd300, %fd298;
	@%p171 bra 	$L__BB3_30;
	abs.f64 	%fd34, %fd298;
	abs.f64 	%fd35, %fd33;
	setp.lt.f64 	%p172, %fd34, %fd35;
	mov.u64 	%rd266, %rd28;
	mov.f64 	%fd300, %fd33;
	@%p172 bra 	$L__BB3_30;
	setp.lt.f64 	%p173, %fd35, %fd34;
	mov.u64 	%rd266, %rd264;
	mov.f64 	%fd300, %fd298;
	@%p173 bra 	$L__BB3_30;
	setp.lt.s64 	%p174, %rd264, %rd28;
	min.s64 	%rd266, %rd264, %rd28;
	selp.f64 	%fd300, %fd298, %fd33, %p174;
$L__BB3_30:
	mov.b64 	%rd243, %fd300;
	mov.b64 	{%r332, %r337}, %rd243;
	mov.b32 	%r348, 2;
	mov.b32 	%r349, 31;
	mov.b32 	%r350, -1;
	// begin inline asm
	shfl.sync.down.b32 %r331, %r332, %r348, %r349, %r350;
	// end inline asm
	// begin inline asm
	shfl.sync.down.b32 %r336, %r337, %r348, %r349, %r350;
	// end inline asm
	mov.b64 	%rd244, {%r331, %r336};
	mov.b64 	%fd38, %rd244;
	mov.b64 	{%r342, %r347}, %rd266;
	// begin inline asm
	shfl.sync.down.b32 %r341, %r342, %r348, %r349, %r350;
	// end inline asm
	// begin inline asm
	shfl.sync.down.b32 %r346, %r347, %r348, %r349, %r350;
	// end inline asm
	mov.b64 	%rd31, {%r341, %r346};
	setp.gt.s32 	%p175, %r310, 29;
	mov.u64 	%rd267, %rd266;
	mov.f64 	%fd301, %fd300;
	@%p175 bra 	$L__BB3_34;
	abs.f64 	%fd39, %fd300;
	abs.f64 	%fd40, %fd38;
	setp.lt.f64 	%p176, %fd39, %fd40;
	mov.u64 	%rd267, %rd31;
	mov.f64 	%fd301, %fd38;
	@%p176 bra 	$L__BB3_34;
	setp.lt.f64 	%p177, %fd40, %fd39;
	mov.u64 	%rd267, %rd266;
	mov.f64 	%fd301, %fd300;
	@%p177 bra 	$L__BB3_34;
	setp.lt.s64 	%p178, %rd266, %rd31;
	min.s64 	%rd267, %rd266, %rd31;
	selp.f64 	%fd301, %fd300, %fd38, %p178;
$L__BB3_34:
	mov.b64 	%rd245, %fd301;
	mov.b64 	{%r352, %r357}, %rd245;
	mov.b32 	%r368, 4;
	mov.b32 	%r369, 31;
	mov.b32 	%r370, -1;
	// begin inline asm
	shfl.sync.down.b32 %r351, %r352, %r368, %r369, %r370;
	// end inline asm
	// begin inline asm
	shfl.sync.down.b32 %r356, %r357, %r368, %r369, %r370;
	// end inline asm
	mov.b64 	%rd246, {%r351, %r356};
	mov.b64 	%fd43, %rd246;
	mov.b64 	{%r362, %r367}, %rd267;
	// begin inline asm
	shfl.sync.down.b32 %r361, %r362, %r368, %r369, %r370;
	// end inline asm
	// begin inline asm
	shfl.sync.down.b32 %r366, %r367, %r368, %r369, %r370;
	// end inline asm
	mov.b64 	%rd34, {%r361, %r366};
	setp.gt.s32 	%p179, %r310, 27;
	mov.u64 	%rd268, %rd267;
	mov.f64 	%fd302, %fd301;
	@%p179 bra 	$L__BB3_38;
	abs.f64 	%fd44, %fd301;
	abs.f64 	%fd45, %fd43;
	setp.lt.f64 	%p180, %fd44, %fd45;
	mov.u64 	%rd268, %rd34;
	mov.f64 	%fd302, %fd43;
	@%p180 bra 	$L__BB3_38;
	setp.lt.f64 	%p181, %fd45, %fd44;
	mov.u64 	%rd268, %rd267;
	mov.f64 	%fd302, %fd301;
	@%p181 bra 	$L__BB3_38;
	setp.lt.s64 	%p182, %rd267, %rd34;
	min.s64 	%rd268, %rd267, %rd34;
	selp.f64 	%fd302, %fd301, %fd43, %p182;
$L__BB3_38:
	mov.b64 	%rd247, %fd302;
	mov.b64 	{%r372, %r377}, %rd247;
	mov.b32 	%r388, 8;
	mov.b32 	%r389, 31;
	mov.b32 	%r390, -1;
	// begin inline asm
	shfl.sync.down.b32 %r371, %r372, %r388, %r389, %r390;
	// end inline asm
	// begin inline asm
	shfl.sync.down.b32 %r376, %r377, %r388, %r389, %r390;
	// end inline asm
	mov.b64 	%rd248, {%r371, %r376};
	mov.b64 	%fd48, %rd248;
	mov.b64 	{%r382, %r387}, %rd268;
	// begin inline asm
	shfl.sync.down.b32 %r381, %r382, %r388, %r389, %r390;
	// end inline asm
	// begin inline asm
	shfl.sync.down.b32 %r386, %r387, %r388, %r389, %r390;
	// end inline asm
	mov.b64 	%rd37, {%r381, %r386};
	setp.gt.s32 	%p183, %r310, 23;
	mov.u64 	%rd269, %rd268;
	mov.f64 	%fd303, %fd302;
	@%p183 bra 	$L__BB3_42;
	abs.f64 	%fd49, %fd302;
	abs.f64 	%fd50, %fd48;
	setp.lt.f64 	%p184, %fd49, %fd50;
	mov.u64 	%rd269, %rd37;
	mov.f64 	%fd303, %fd48;
	@%p184 bra 	$L__BB3_42;
	setp.lt.f64 	%p185, %fd50, %fd49;
	mov.u64 	%rd269, %rd268;
	mov.f64 	%fd303, %fd302;
	@%p185 bra 	$L__BB3_42;
	setp.lt.s64 	%p186, %rd268, %rd37;
	min.s64 	%rd269, %rd268, %rd37;
	selp.f64 	%fd303, %fd302, %fd48, %p186;
$L__BB3_42:
	mov.b64 	%rd249, %fd303;
	mov.b64 	{%r392, %r397}, %rd249;
	mov.b32 	%r408, 16;
	mov.b32 	%r409, 31;
	mov.b32 	%r410, -1;
	// begin inline asm
	shfl.sync.down.b32 %r391, %r392, %r408, %r409, %r410;
	// end inline asm
	// begin inline asm
	shfl.sync.down.b32 %r396, %r397, %r408, %r409, %r410;
	// end inline asm
	mov.b64 	%rd250, {%r391, %r396};
	mov.b64 	%fd53, %rd250;
	mov.b64 	{%r402, %r407}, %rd269;
	// begin inline asm
	shfl.sync.down.b32 %r401, %r402, %r408, %r409, %r410;
	// end inline asm
	// begin inline asm
	shfl.sync.down.b32 %r406, %r407, %r408, %r409, %r410;
	// end inline asm
	mov.b64 	%rd40, {%r401, %r406};
	setp.gt.s32 	%p187, %r310, 15;
	mov.u64 	%rd317, %rd269;
	mov.f64 	%fd351, %fd303;
	@%p187 bra 	$L__BB3_46;
	abs.f64 	%fd54, %fd303;
	abs.f64 	%fd55, %fd53;
	setp.lt.f64 	%p188, %fd54, %fd55;
	mov.u64 	%rd317, %rd40;
	mov.f64 	%fd351, %fd53;
	@%p188 bra 	$L__BB3_46;
	setp.lt.f64 	%p189, %fd55, %fd54;
	mov.u64 	%rd317, %rd269;
	mov.f64 	%fd351, %fd303;
	@%p189 bra 	$L__BB3_46;
	setp.lt.s64 	%p190, %rd269, %rd40;
	min.s64 	%rd317, %rd269, %rd40;
	selp.f64 	%fd351, %fd303, %fd53, %p190;
$L__BB3_46:
	setp.ne.s32 	%p191, %r310, 0;
	@%p191 bra 	$L__BB3_48;
	shr.u32 	%r411, %r5, 1;
	and.b32  	%r412, %r411, 496;
	mov.u32 	%r413, _ZN6thrust24THRUST_300001_SM_1000_NS8cuda_cub4core6detail5shmemE;
	add.s32 	%r414, %r413, %r412;
	st.shared.f64 	[%r414+8], %fd351;
	st.shared.u64 	[%r414+16], %rd317;
$L__BB3_48:
	bar.sync 	0;
	setp.ne.s32 	%p192, %r5, 0;
	@%p192 bra 	$L__BB3_208;
	ld.shared.f64 	%fd58, [_ZN6thrust24THRUST_300001_SM_1000_NS8cuda_cub4core6detail5shmemE+24];
	ld.shared.u64 	%rd43, [_ZN6thrust24THRUST_300001_SM_1000_NS8cuda_cub4core6detail5shmemE+32];
	abs.f64 	%fd59, %fd351;
	abs.f64 	%fd60, %fd58;
	setp.lt.f64 	%p193, %fd59, %fd60;
	mov.u64 	%rd271, %rd43;
	mov.f64 	%fd305, %fd58;
	@%p193 bra 	$L__BB3_52;
	setp.lt.f64 	%p194, %fd60, %fd59;
	mov.u64 	%rd271, %rd317;
	mov.f64 	%fd305, %fd351;
	@%p194 bra 	$L__BB3_52;
	setp.lt.s64 	%p195, %rd317, %rd43;
	min.s64 	%rd271, %rd317, %rd43;
	selp.f64 	%fd305, %fd351, %fd58, %p195;
$L__BB3_52:
	ld.shared.f64 	%fd63, [_ZN6thrust24THRUST_300001_SM_1000_NS8cuda_cub4core6detail5shmemE+40];
	ld.shared.u64 	%rd46, [_ZN6thrust24THRUST_300001_SM_1000_NS8cuda_cub4core6detail5shmemE+48];
	abs.f64 	%fd64, %fd305;
	abs.f64 	%fd65, %fd63;
	setp.lt.f64 	%p196, %fd64, %fd65;
	mov.u64 	%rd272, %rd46;
	mov.f64 	%fd306, %fd63;
	@%p196 bra 	$L__BB3_55;
	setp.lt.f64 	%p197, %fd65, %fd64;
	mov.u64 	%rd272, %rd271;
	mov.f64 	%fd306, %fd305;
	@%p197 bra 	$L__BB3_55;
	setp.lt.s64 	%p198, %rd271, %rd46;
	min.s64 	%rd272, %rd271, %rd46;
	selp.f64 	%fd306, %fd305, %fd63, %p198;
$L__BB3_55:
	ld.shared.f64 	%fd68, [_ZN6thrust24THRUST_300001_SM_1000_NS8cuda_cub4core6detail5shmemE+56];
	ld.shared.u64 	%rd49, [_ZN6thrust24THRUST_300001_SM_1000_NS8cuda_cub4core6detail5shmemE+64];
	abs.f64 	%fd69, %fd306;
	abs.f64 	%fd70, %fd68;
	setp.lt.f64 	%p199, %fd69, %fd70;
	mov.u64 	%rd273, %rd49;
	mov.f64 	%fd307, %fd68;
	@%p199 bra 	$L__BB3_58;
	setp.lt.f64 	%p200, %fd70, %fd69;
	mov.u64 	%rd273, %rd272;
	mov.f64 	%fd307, %fd306;
	@%p200 bra 	$L__BB3_58;
	setp.lt.s64 	%p201, %rd272, %rd49;
	min.s64 	%rd273, %rd272, %rd49;
	selp.f64 	%fd307, %fd306, %fd68, %p201;
$L__BB3_58:
	ld.shared.f64 	%fd73, [_ZN6thrust24THRUST_300001_SM_1000_NS8cuda_cub4core6detail5shmemE+72];
	ld.shared.u64 	%rd52, [_ZN6thrust24THRUST_300001_SM_1000_NS8cuda_cub4core6detail5shmemE+80];
	abs.f64 	%fd74, %fd307;
	abs.f64 	%fd75, %fd73;
	setp.lt.f64 	%p202, %fd74, %fd75;
	mov.u64 	%rd274, %rd52;
	mov.f64 	%fd308, %fd73;
	@%p202 bra 	$L__BB3_61;
	setp.lt.f64 	%p203, %fd75, %fd74;
	mov.u64 	%rd274, %rd273;
	mov.f64 	%fd308, %fd307;
	@%p203 bra 	$L__BB3_61;
	setp.lt.s64 	%p204, %rd273, %rd52;
	min.s64 	%rd274, %rd273, %rd52;
	selp.f64 	%fd308, %fd307, %fd73, %p204;
$L__BB3_61:
	ld.shared.f64 	%fd78, [_ZN6thrust24THRUST_300001_SM_1000_NS8cuda_cub4core6detail5shmemE+88];
	ld.shared.u64 	%rd55, [_ZN6thrust24THRUST_300001_SM_1000_NS8cuda_cub4core6detail5shmemE+96];
	abs.f64 	%fd79, %fd308;
	abs.f64 	%fd80, %fd78;
	setp.lt.f64 	%p205, %fd79, %fd80;
	mov.u64 	%rd275, %rd55;
	mov.f64 	%fd309, %fd78;
	@%p205 bra 	$L__BB3_64;
	setp.lt.f64 	%p206, %fd80, %fd79;
	mov.u64 	%rd275, %rd274;
	mov.f64 	%fd309, %fd308;
	@%p206 bra 	$L__BB3_64;
	setp.lt.s64 	%p207, %rd274, %rd55;
	min.s64 	%rd275, %rd274, %rd55;
	selp.f64 	%fd309, %fd308, %fd78, %p207;
$L__BB3_64:
	ld.shared.f64 	%fd83, [_ZN6thrust24THRUST_300001_SM_1000_NS8cuda_cub4core6detail5shmemE+104];
	ld.shared.u64 	%rd58, [_ZN6thrust24THRUST_300001_SM_1000_NS8cuda_cub4core6detail5shmemE+112];
	abs.f64 	%fd84, %fd309;
	abs.f64 	%fd85, %fd83;
	setp.lt.f64 	%p208, %fd84, %fd85;
	mov.u64 	%rd276, %rd58;
	mov.f64 	%fd310, %fd83;
	@%p208 bra 	$L__BB3_67;
	setp.lt.f64 	%p209, %fd85, %fd84;
	mov.u64 	%rd276, %rd275;
	mov.f64 	%fd310, %fd309;
	@%p209 bra 	$L__BB3_67;
	setp.lt.s64 	%p210, %rd275, %rd58;
	min.s64 	%rd276, %rd275, %rd58;
	selp.f64 	%fd310, %fd309, %fd83, %p210;
$L__BB3_67:
	ld.shared.f64 	%fd88, [_ZN6thrust24THRUST_300001_SM_1000_NS8cuda_cub4core6detail5shmemE+120];
	ld.shared.u64 	%rd61, [_ZN6thrust24THRUST_300001_SM_1000_NS8cuda_cub4core6detail5shmemE+128];
	abs.f64 	%fd89, %fd310;
	abs.f64 	%fd90, %fd88;
	setp.lt.f64 	%p211, %fd89, %fd90;
	mov.u64 	%rd317, %rd61;
	mov.f64 	%fd351, %fd88;
	@%p211 bra 	$L__BB3_208;
	setp.lt.f64 	%p212, %fd90, %fd89;
	mov.u64 	%rd317, %rd276;
	mov.f64 	%fd351, %fd310;
	@%p212 bra 	$L__BB3_208;
	setp.lt.s64 	%p213, %rd276, %rd61;
	min.s64 	%rd317, %rd276, %rd61;
	selp.f64 	%fd351, %fd310, %fd88, %p213;
	bra.uni 	$L__BB3_208;
$L__BB3_70:
	// begin inline asm
	mov.u32 %r197, %laneid;
	// end inline asm
	and.b32  	%r218, %r5, 992;
	add.s32 	%r219, %r218, 32;
	setp.gt.s32 	%p120, %r219, %r4;
	not.b32 	%r220, %r218;
	add.s32 	%r221, %r4, %r220;
	selp.b32 	%r216, %r221, 31, %p120;
	mov.b64 	%rd231, %fd298;
	mov.b64 	{%r199, %r204}, %rd231;
	mov.b32 	%r215, 1;
	mov.b32 	%r217, -1;
	// begin inline asm
	shfl.sync.down.b32 %r198, %r199, %r215, %r216, %r217;
	// end inline asm
	// begin inline asm
	shfl.sync.down.b32 %r203, %r204, %r215, %r216, %r217;
	// end inline asm
	mov.b64 	%rd232, {%r198, %r203};
	mov.b64 	%fd92, %rd232;
	mov.b64 	{%r209, %r214}, %rd264;
	// begin inline asm
	shfl.sync.down.b32 %r208, %r209, %r215, %r216, %r217;
	// end inline asm
	// begin inline asm
	shfl.sync.down.b32 %r213, %r214, %r215, %r216, %r217;
	// end inline asm
	mov.b64 	%rd63, {%r208, %r213};
	setp.ge.s32 	%p121, %r197, %r216;
	mov.u64 	%rd277, %rd264;
	mov.f64 	%fd311, %fd298;
	@%p121 bra 	$L__BB3_74;
	abs.f64 	%fd93, %fd298;
	abs.f64 	%fd94, %fd92;
	setp.lt.f64 	%p122, %fd93, %fd94;
	mov.u64 	%rd277, %rd63;
	mov.f64 	%fd311, %fd92;
	@%p122 bra 	$L__BB3_74;
	setp.lt.f64 	%p123, %fd94, %fd93;
	mov.u64 	%rd277, %rd264;
	mov.f64 	%fd311, %fd298;
	@%p123 bra 	$L__BB3_74;
	setp.lt.s64 	%p124, %rd264, %rd63;
	min.s64 	%rd277, %rd264, %rd63;
	selp.f64 	%fd311, %fd298, %fd92, %p124;
$L__BB3_74:
	mov.b64 	%rd233, %fd311;
	mov.b64 	{%r223, %r228}, %rd233;
	mov.b32 	%r239, 2;
	mov.b32 	%r241, -1;
	// begin inline asm
	shfl.sync.down.b32 %r222, %r223, %r239, %r216, %r241;
	// end inline asm
	// begin inline asm
	shfl.sync.down.b32 %r227, %r228, %r239, %r216, %r241;
	// end inline asm
	mov.b64 	%rd234, {%r222, %r227};
	mov.b64 	%fd97, %rd234;
	mov.b64 	{%r233, %r238}, %rd277;
	// begin inline asm
	shfl.sync.down.b32 %r232, %r233, %r239, %r216, %r241;
	// end inline asm
	// begin inline asm
	shfl.sync.down.b32 %r237, %r238, %r239, %r216, %r241;
	// end inline asm
	mov.b64 	%rd66, {%r232, %r237};
	add.s32 	%r242, %r197, 2;
	setp.gt.s32 	%p125, %r242, %r216;
	mov.u64 	%rd278, %rd277;
	mov.f64 	%fd312, %fd311;
	@%p125 bra 	$L__BB3_78;
	abs.f64 	%fd98, %fd311;
	abs.f64 	%fd99, %fd97;
	setp.lt.f64 	%p126, %fd98, %fd99;
	mov.u64 	%rd278, %rd66;
	mov.f64 	%fd312, %fd97;
	@%p126 bra 	$L__BB3_78;
	setp.lt.f64 	%p127, %fd99, %fd98;
	mov.u64 	%rd278, %rd277;
	mov.f64 	%fd312, %fd311;
	@%p127 bra 	$L__BB3_78;
	setp.lt.s64 	%p128, %rd277, %rd66;
	min.s64 	%rd278, %rd277, %rd66;
	selp.f64 	%fd312, %fd311, %fd97, %p128;
$L__BB3_78:
	mov.b64 	%rd235, %fd312;
	mov.b64 	{%r244, %r249}, %rd235;
	mov.b32 	%r260, 4;
	mov.b32 	%r262, -1;
	// begin inline asm
	shfl.sync.down.b32 %r243, %r244, %r260, %r216, %r262;
	// end inline asm
	// begin inline asm
	shfl.sync.down.b32 %r248, %r249, %r260, %r216, %r262;
	// end inline asm
	mov.b64 	%rd236, {%r243, %r248};
	mov.b64 	%fd102, %rd236;
	mov.b64 	{%r254, %r259}, %rd278;
	// begin inline asm
	shfl.sync.down.b32 %r253, %r254, %r260, %r216, %r262;
	// end inline asm
	// begin inline asm
	shfl.sync.down.b32 %r258, %r259, %r260, %r216, %r262;
	// end inline asm
	mov.b64 	%rd69, {%r253, %r258};
	add.s32 	%r263, %r197, 4;
	setp.gt.s32 	%p129, %r263, %r216;
	mov.u64 	%rd279, %rd278;
	mov.f64 	%fd313, %fd312;
	@%p129 bra 	$L__BB3_82;
	abs.f64 	%fd103, %fd312;
	abs.f64 	%fd104, %fd102;
	setp.lt.f64 	%p130, %fd103, %fd104;
	mov.u64 	%rd279, %rd69;
	mov.f64 	%fd313, %fd102;
	@%p130 bra 	$L__BB3_82;
	setp.lt.f64 	%p131, %fd104, %fd103;
	mov.u64 	%rd279, %rd278;
	mov.f64 	%fd313, %fd312;
	@%p131 bra 	$L__BB3_82;
	setp.lt.s64 	%p132, %rd278, %rd69;
	min.s64 	%rd279, %rd278, %rd69;
	selp.f64 	%fd313, %fd312, %fd102, %p132;
$L__BB3_82:
	mov.b64 	%rd237, %fd313;
	mov.b64 	{%r265, %r270}, %rd237;
	mov.b32 	%r281, 8;
	mov.b32 	%r283, -1;
	// begin inline asm
	shfl.sync.down.b32 %r264, %r265, %r281, %r216, %r283;
	// end inline asm
	// begin inline asm
	shfl.sync.down.b32 %r269, %r270, %r281, %r216, %r283;
	// end inline asm
	mov.b64 	%rd238, {%r264, %r269};
	mov.b64 	%fd107, %rd238;
	mov.b64 	{%r275, %r280}, %rd279;
	// begin inline asm
	shfl.sync.down.b32 %r274, %r275, %r281, %r216, %r283;
	// end inline asm
	// begin inline asm
	shfl.sync.down.b32 %r279, %r280, %r281, %r216, %r283;
	// end inline asm
	mov.b64 	%rd72, {%r274, %r279};
	add.s32 	%r284, %r197, 8;
	setp.gt.s32 	%p133, %r284, %r216;
	mov.u64 	%rd280, %rd279;
	mov.f64 	%fd314, %fd313;
	@%p133 bra 	$L__BB3_86;
	abs.f64 	%fd108, %fd313;
	abs.f64 	%fd109, %fd107;
	setp.lt.f64 	%p134, %fd108, %fd109;
	mov.u64 	%rd280, %rd72;
	mov.f64 	%fd314, %fd107;
	@%p134 bra 	$L__BB3_86;
	setp.lt.f64 	%p135, %fd109, %fd108;
	mov.u64 	%rd280, %rd279;
	mov.f64 	%fd314, %fd313;
	@%p135 bra 	$L__BB3_86;
	setp.lt.s64 	%p136, %rd279, %rd72;
	min.s64 	%rd280, %rd279, %rd72;
	selp.f64 	%fd314, %fd313, %fd107, %p136;
$L__BB3_86:
	mov.b64 	%rd239, %fd314;
	mov.b64 	{%r286, %r291}, %rd239;
	mov.b32 	%r302, 16;
	mov.b32 	%r304, -1;
	// begin inline asm
	shfl.sync.down.b32 %r285, %r286, %r302, %r216, %r304;
	// end inline asm
	// begin inline asm
	shfl.sync.down.b32 %r290, %r291, %r302, %r216, %r304;
	// end inline asm
	mov.b64 	%rd240, {%r285, %r290};
	mov.b64 	%fd112, %rd240;
	mov.b64 	{%r296, %r301}, %rd280;
	// begin inline asm
	shfl.sync.down.b32 %r295, %r296, %r302, %r216, %r304;
	// end inline asm
	// begin inline asm
	shfl.sync.down.b32 %r300, %r301, %r302, %r216, %r304;
	// end inline asm
	mov.b64 	%rd75, {%r295, %r300};
	add.s32 	%r305, %r197, 16;
	setp.gt.s32 	%p137, %r305, %r216;
	mov.u64 	%rd317, %rd280;
	mov.f64 	%fd351, %fd314;
	@%p137 bra 	$L__BB3_90;
	abs.f64 	%fd113, %fd314;
	abs.f64 	%fd114, %fd112;
	setp.lt.f64 	%p138, %fd113, %fd114;
	mov.u64 	%rd317, %rd75;
	mov.f64 	%fd351, %fd112;
	@%p138 bra 	$L__BB3_90;
	setp.lt.f64 	%p139, %fd114, %fd113;
	mov.u64 	%rd317, %rd280;
	mov.f64 	%fd351, %fd314;
	@%p139 bra 	$L__BB3_90;
	setp.lt.s64 	%p140, %rd280, %rd75;
	min.s64 	%rd317, %rd280, %rd75;
	selp.f64 	%fd351, %fd314, %fd112, %p140;
$L__BB3_90:
	setp.ne.s32 	%p141, %r197, 0;
	@%p141 bra 	$L__BB3_92;
	shr.u32 	%r306, %r5, 1;
	and.b32  	%r307, %r306, 496;
	mov.u32 	%r308, _ZN6thrust24THRUST_300001_SM_1000_NS8cuda_cub4core6detail5shmemE;
	add.s32 	%r309, %r308, %r307;
	st.shared.f64 	[%r309+8], %fd351;
	st.shared.u64 	[%r309+16], %rd317;
$L__BB3_92:
	bar.sync 	0;
	setp.ne.s32 	%p142, %r5, 0;
	@%p142 bra 	$L__BB3_208;
	setp.lt.s32 	%p143, %r4, 33;
	mov.f64 	%fd316, %fd351;
	mov.u64 	%rd282, %rd317;
	@%p143 bra 	$L__BB3_97;
	ld.shared.f64 	%fd117, [_ZN6thrust24THRUST_300001_SM_1000_NS8cuda_cub4core6detail5shmemE+24];
	ld.shared.u64 	%rd78, [_ZN6thrust24THRUST_300001_SM_1000_NS8cuda_cub4core6detail5shmemE+32];
	abs.f64 	%fd118, %fd351;
	abs.f64 	%fd119, %fd117;
	setp.lt.f64 	%p144, %fd118, %fd119;
	mov.f64 	%fd316, %fd117;
	mov.u64 	%rd282, %rd78;
	@%p144 bra 	$L__BB3_97;
	setp.lt.f64 	%p145, %fd119, %fd118;
	mov.f64 	%fd316, %fd351;
	mov.u64 	%rd282, %rd317;
	@%p145 bra 	$L__BB3_97;
	setp.lt.s64 	%p146, %rd317, %rd78;
	min.s64 	%rd282, %rd317, %rd78;
	selp.f64 	%fd316, %fd351, %fd117, %p146;
$L__BB3_97:
	setp.lt.s32 	%p147, %r4, 65;
	mov.f64 	%fd317, %fd316;
	mov.u64 	%rd283, %rd282;
	@%p147 bra 	$L__BB3_101;
	ld.shared.f64 	%fd122, [_ZN6thrust24THRUST_300001_SM_1000_NS8cuda_cub4core6detail5shmemE+40];
	ld.shared.u64 	%rd81, [_ZN6thrust24THRUST_300001_SM_1000_NS8cuda_cub4core6detail5shmemE+48];
	abs.f64 	%fd123, %fd316;
	abs.f64 	%fd124, %fd122;
	setp.lt.f64 	%p148, %fd123, %fd124;
	mov.f64 	%fd317, %fd122;
	mov.u64 	%rd283, %rd81;
	@%p148 bra 	$L__BB3_101;
	setp.lt.f64 	%p149, %fd124, %fd123;
	mov.f64 	%fd317, %fd316;
	mov.u64 	%rd283, %rd282;
	@%p149 bra 	$L__BB3_101;
	setp.lt.s64 	%p150, %rd282, %rd81;
	selp.f64 	%fd317, %fd316, %fd122, %p150;
	min.s64 	%rd283, %rd282, %rd81;
$L__BB3_101:
	setp.lt.s32 	%p151, %r4, 97;
	mov.f64 	%fd318, %fd317;
	mov.u64 	%rd284, %rd283;
	@%p151 bra 	$L__BB3_105;
	ld.shared.f64 	%fd127, [_ZN6thrust24THRUST_300001_SM_1000_NS8cuda_cub4core6detail5shmemE+56];
	ld.shared.u64 	%rd84, [_ZN6thrust24THRUST_300001_SM_1000_NS8cuda_cub4core6detail5shmemE+64];
	abs.f64 	%fd128, %fd317;
	abs.f64 	%fd129, %fd127;
	setp.lt.f64 	%p152, %fd128, %fd129;
	mov.f64 	%fd318, %fd127;
	mov.u64 	%rd284, %rd84;
	@%p152 bra 	$L__BB3_105;
	setp.lt.f64 	%p153, %fd129, %fd128;
	mov.f64 	%fd318, %fd317;
	mov.u64 	%rd284, %rd283;
	@%p153 bra 	$L__BB3_105;
	setp.lt.s64 	%p154, %rd283, %rd84;
	selp.f64 	%fd318, %fd317, %fd127, %p154;
	min.s64 	%rd284, %rd283, %rd84;
$L__BB3_105:
	setp.lt.s32 	%p155, %r4, 129;
	mov.f64 	%fd319, %fd318;
	mov.u64 	%rd285, %rd284;
	@%p155 bra 	$L__BB3_109;
	ld.shared.f64 	%fd132, [_ZN6thrust24THRUST_300001_SM_1000_NS8cuda_cub4core6detail5shmemE+72];
	ld.shared.u64 	%rd87, [_ZN6thrust24THRUST_300001_SM_1000_NS8cuda_cub4core6detail5shmemE+80];
	abs.f64 	%fd133, %fd318;
	abs.f64 	%fd134, %fd132;
	setp.lt.f64 	%p156, %fd133, %fd134;
	mov.f64 	%fd319, %fd132;
	mov.u64 	%rd285, %rd87;
	@%p156 bra 	$L__BB3_109;
	setp.lt.f64 	%p157, %fd134, %fd133;
	mov.f64 	%fd319, %fd318;
	mov.u64 	%rd285, %rd284;
	@%p157 bra 	$L__BB3_109;
	setp.lt.s64 	%p158, %rd284, %rd87;
	selp.f64 	%fd319, %fd318, %fd132, %p158;
	min.s64 	%rd285, %rd284, %rd87;
$L__BB3_109:
	setp.lt.s32 	%p159, %r4, 161;
	mov.f64 	%fd320, %fd319;
	mov.u64 	%rd286, %rd285;
	@%p159 bra 	$L__BB3_113;
	ld.shared.f64 	%fd137, [_ZN6thrust24THRUST_300001_SM_1000_NS8cuda_cub4core6detail5shmemE+88];
	ld.shared.u64 	%rd90, [_ZN6thrust24THRUST_300001_SM_1000_NS8cuda_cub4core6detail5shmemE+96];
	abs.f64 	%fd138, %fd319;
	abs.f64 	%fd139, %fd137;
	setp.lt.f64 	%p160, %fd138, %fd139;
	mov.f64 	%fd320, %fd137;
	mov.u64 	%rd286, %rd90;
	@%p160 bra 	$L__BB3_113;
	setp.lt.f64 	%p161, %fd139, %fd138;
	mov.f64 	%fd320, %fd319;
	mov.u64 	%rd286, %rd285;
	@%p161 bra 	$L__BB3_113;
	setp.lt.s64 	%p162, %rd285, %rd90;
	selp.f64 	%fd320, %fd319, %fd137, %p162;
	min.s64 	%rd286, %rd285, %rd90;
$L__BB3_113:
	setp.lt.s32 	%p163, %r4, 193;
	mov.f64 	%fd321, %fd320;
	mov.u64 	%rd287, %rd286;
	@%p163 bra 	$L__BB3_117;
	ld.shared.f64 	%fd142, [_ZN6thrust24THRUST_300001_SM_1000_NS8cuda_cub4core6detail5shmemE+104];
	ld.shared.u64 	%rd93, [_ZN6thrust24THRUST_300001_SM_1000_NS8cuda_cub4core6detail5shmemE+112];
	abs.f64 	%fd143, %fd320;
	abs.f64 	%fd144, %fd142;
	setp.lt.f64 	%p164, %fd143, %fd144;
	mov.f64 	%fd321, %fd142;
	mov.u64 	%rd287, %rd93;
	@%p164 bra 	$L__BB3_117;
	setp.lt.f64 	%p165, %fd144, %fd143;
	mov.f64 	%fd321, %fd320;
	mov.u64 	%rd287, %rd286;
	@%p165 bra 	$L__BB3_117;
	setp.lt.s64 	%p166, %rd286, %rd93;
	selp.f64 	%fd321, %fd320, %fd142, %p166;
	min.s64 	%rd287, %rd286, %rd93;
$L__BB3_117:
	setp.lt.s32 	%p167, %r4, 225;
	mov.u64 	%rd317, %rd287;
	mov.f64 	%fd351, %fd321;
	@%p167 bra 	$L__BB3_208;
	ld.shared.f64 	%fd147, [_ZN6thrust24THRUST_300001_SM_1000_NS8cuda_cub4core6detail5shmemE+120];
	ld.shared.u64 	%rd96, [_ZN6thrust24THRUST_300001_SM_1000_NS8cuda_cub4core6detail5shmemE+128];
	abs.f64 	%fd148, %fd321;
	abs.f64 	%fd149, %fd147;
	setp.lt.f64 	%p168, %fd148, %fd149;
	mov.u64 	%rd317, %rd96;
	mov.f64 	%fd351, %fd147;
	@%p168 bra 	$L__BB3_208;
	setp.lt.f64 	%p169, %fd149, %fd148;
	mov.u64 	%rd317, %rd287;
	mov.f64 	%fd351, %fd321;
	@%p169 bra 	$L__BB3_208;
	setp.lt.s64 	%p170, %rd287, %rd96;
	selp.f64 	%fd351, %fd321, %fd147, %p170;
	min.s64 	%rd317, %rd287, %rd96;
	bra.uni 	$L__BB3_208;
$L__BB3_121:
	mov.u32 	%r35, %tid.x;
	cvt.s64.s32 	%rd183, %r2;
	add.s64 	%rd98, %rd3, %rd183;
	cvt.u64.u32 	%rd99, %r35;
	add.s64 	%rd184, %rd99, %rd183;
	shl.b64 	%rd185, %rd184, 3;
	add.s64 	%rd186, %rd2, %rd185;
	ld.global.f64 	%fd274, [%rd186];
	add.s32 	%r69, %r35, 256;
	cvt.u64.u32 	%rd187, %r69;
	ld.global.f64 	%fd275, [%rd186+2048];
	add.s32 	%r70, %r35, 512;
	cvt.u64.u32 	%rd188, %r70;
	ld.global.f64 	%fd276, [%rd186+4096];
	add.s32 	%r71, %r35, 768;
	cvt.u64.u32 	%rd189, %r71;
	ld.global.f64 	%fd277, [%rd186+6144];
	or.b32  	%r72, %r35, 1024;
	cvt.u64.u32 	%rd100, %r72;
	add.s64 	%rd305, %rd98, %rd100;
	ld.global.f64 	%fd339, [%rd186+8192];
	abs.f64 	%fd278, %fd274;
	abs.f64 	%fd279, %fd275;
	setp.geu.f64 	%p2, %fd278, %fd279;
	selp.f64 	%fd280, %fd274, %fd275, %p2;
	selp.b64 	%rd190, %rd99, %rd187, %p2;
	abs.f64 	%fd281, %fd280;
	abs.f64 	%fd282, %fd276;
	setp.geu.f64 	%p3, %fd281, %fd282;
	selp.f64 	%fd283, %fd280, %fd276, %p3;
	selp.b64 	%rd191, %rd190, %rd188, %p3;
	abs.f64 	%fd284, %fd283;
	abs.f64 	%fd285, %fd277;
	setp.geu.f64 	%p4, %fd284, %fd285;
	selp.f64 	%fd152, %fd283, %fd277, %p4;
	selp.b64 	%rd102, %rd191, %rd189, %p4;
	abs.f64 	%fd153, %fd152;
	abs.f64 	%fd154, %fd339;
	setp.lt.f64 	%p5, %fd153, %fd154;
	@%p5 bra 	$L__BB3_123;
	setp.lt.f64 	%p6, %fd154, %fd153;
	setp.lt.u64 	%p7, %rd102, %rd100;
	or.pred  	%p8, %p6, %p7;
	selp.f64 	%fd339, %fd152, %fd339, %p8;
	add.s64 	%rd194, %rd98, %rd102;
	selp.b64 	%rd305, %rd194, %rd305, %p8;
$L__BB3_123:
	setp.le.s32 	%p9, %r66, %r3;
	@%p9 bra 	$L__BB3_164;
	setp.ne.s32 	%p10, %r35, 0;
	@%p10 bra 	$L__BB3_126;
	atom.global.add.u32 	%r73, [%rd1+4], 1280;
	add.s32 	%r74, %r73, %r3;
	st.shared.u32 	[_ZN6thrust24THRUST_300001_SM_1000_NS8cuda_cub4core6detail5shmemE+152], %r74;
$L__BB3_126:
	bar.sync 	0;
	ld.shared.u32 	%r427, [_ZN6thrust24THRUST_300001_SM_1000_NS8cuda_cub4core6detail5shmemE+152];
	add.s32 	%r75, %r427, 1280;
	setp.gt.s32 	%p11, %r75, %r66;
	@%p11 bra 	$L__BB3_141;
	mov.f64 	%fd323, %fd339;
	mov.u64 	%rd289, %rd305;
$L__BB3_128:
	cvt.s64.s32 	%rd195, %r427;
	add.s64 	%rd196, %rd99, %rd195;
	shl.b64 	%rd197, %rd196, 3;
	add.s64 	%rd198, %rd2, %rd197;
	add.s64 	%rd290, %rd196, %rd3;
	ld.global.f64 	%fd324, [%rd198];
	add.s64 	%rd291, %rd290, 256;
	ld.global.f64 	%fd325, [%rd198+2048];
	add.s64 	%rd292, %rd290, 512;
	ld.global.f64 	%fd326, [%rd198+4096];
	add.s64 	%rd293, %rd290, 768;
	ld.global.f64 	%fd327, [%rd198+6144];
	add.s64 	%rd305, %rd290, 1024;
	ld.global.f64 	%fd339, [%rd198+8192];
	abs.f64 	%fd163, %fd323;
	abs.f64 	%fd164, %fd324;
	setp.lt.f64 	%p12, %fd163, %fd164;
	@%p12 bra 	$L__BB3_130;
	setp.lt.f64 	%p13, %fd164, %fd163;
	setp.lt.s64 	%p14, %rd289, %rd290;
	or.pred  	%p15, %p13, %p14;
	selp.f64 	%fd324, %fd323, %fd324, %p15;
	selp.b64 	%rd290, %rd289, %rd290, %p15;
$L__BB3_130:
	abs.f64 	%fd167, %fd324;
	abs.f64 	%fd168, %fd325;
	setp.lt.f64 	%p16, %fd167, %fd168;
	@%p16 bra 	$L__BB3_132;
	setp.lt.f64 	%p17, %fd168, %fd167;
	setp.lt.s64 	%p18, %rd290, %rd291;
	or.pred  	%p19, %p17, %p18;
	selp.f64 	%fd325, %fd324, %fd325, %p19;
	selp.b64 	%rd291, %rd290, %rd291, %p19;
$L__BB3_132:
	abs.f64 	%fd171, %fd325;
	abs.f64 	%fd172, %fd326;
	setp.lt.f64 	%p20, %fd171, %fd172;
	@%p20 bra 	$L__BB3_134;
	setp.lt.f64 	%p21, %fd172, %fd171;
	setp.lt.s64 	%p22, %rd291, %rd292;
	or.pred  	%p23, %p21, %p22;
	selp.f64 	%fd326, %fd325, %fd326, %p23;
	selp.b64 	%rd292, %rd291, %rd292, %p23;
$L__BB3_134:
	abs.f64 	%fd175, %fd326;
	abs.f64 	%fd176, %fd327;
	setp.lt.f64 	%p24, %fd175, %fd176;
	@%p24 bra 	$L__BB3_136;
	setp.lt.f64 	%p25, %fd176, %fd175;
	setp.lt.s64 	%p26, %rd292, %rd293;
	or.pred  	%p27, %p25, %p26;
	selp.f64 	%fd327, %fd326, %fd327, %p27;
	selp.b64 	%rd293, %rd292, %rd293, %p27;
$L__BB3_136:
	abs.f64 	%fd179, %fd327;
	abs.f64 	%fd180, %fd339;
	setp.lt.f64 	%p28, %fd179, %fd180;
	@%p28 bra 	$L__BB3_138;
	setp.lt.f64 	%p29, %fd180, %fd179;
	setp.lt.s64 	%p30, %rd293, %rd305;
	or.pred  	%p31, %p29, %p30;
	selp.f64 	%fd339, %fd327, %fd339, %p31;
	selp.b64 	%rd305, %rd293, %rd305, %p31;
$L__BB3_138:
	setp.ne.s32 	%p32, %r35, 0;
	bar.sync 	0;
	@%p32 bra 	$L__BB3_140;
	atom.global.add.u32 	%r76, [%rd1+4], 1280;
	add.s32 	%r77, %r76, %r3;
	st.shared.u32 	[_ZN6thrust24THRUST_300001_SM_1000_NS8cuda_cub4core6detail5shmemE+152], %r77;
$L__BB3_140:
	bar.sync 	0;
	ld.shared.u32 	%r427, [_ZN6thrust24THRUST_300001_SM_1000_NS8cuda_cub4core6detail5shmemE+152];
	add.s32 	%r78, %r427, 1280;
	setp.le.s32 	%p33, %r78, %r66;
	mov.f64 	%fd323, %fd339;
	mov.u64 	%rd289, %rd305;
	@%p33 bra 	$L__BB3_128;
$L__BB3_141:
	setp.le.s32 	%p34, %r66, %r427;
	@%p34 bra 	$L__BB3_164;
	sub.s32 	%r40, %r66, %r427;
	setp.ge.s32 	%p35, %r35, %r40;
	@%p35 bra 	$L__BB3_164;
	not.b32 	%r79, %r35;
	add.s32 	%r80, %r66, %r79;
	sub.s32 	%r41, %r80, %r427;
	and.b32  	%r81, %r41, 768;
	setp.eq.s32 	%p36, %r81, 768;
	mov.u32 	%r431, %r35;
	@%p36 bra 	$L__BB3_149;
	add.s32 	%r429, %r35, %r427;
	shr.u32 	%r82, %r41, 8;
	add.s32 	%r83, %r82, 1;
	and.b32  	%r84, %r83, 3;
	neg.s32 	%r428, %r84;
	mov.u32 	%r431, %r35;
$L__BB3_145:
	.pragma "nounroll";
	mov.u64 	%rd122, %rd305;
	mov.f64 	%fd184, %fd339;
	cvt.s64.s32 	%rd200, %r429;
	add.s64 	%rd123, %rd3, %rd200;
	mul.wide.s32 	%rd201, %r429, 8;
	add.s64 	%rd202, %rd2, %rd201;
	ld.global.f64 	%fd185, [%rd202];
	abs.f64 	%fd186, %fd184;
	abs.f64 	%fd187, %fd185;
	setp.lt.f64 	%p37, %fd186, %fd187;
	mov.f64 	%fd339, %fd185;
	mov.u64 	%rd305, %rd123;
	@%p37 bra 	$L__BB3_148;
	setp.lt.f64 	%p38, %fd187, %fd186;
	mov.f64 	%fd339, %fd184;
	mov.u64 	%rd305, %rd122;
	@%p38 bra 	$L__BB3_148;
	setp.lt.s64 	%p39, %rd122, %rd123;
	selp.f64 	%fd339, %fd184, %fd185, %p39;
	min.s64 	%rd305, %rd122, %rd123;
$L__BB3_148:
	add.s32 	%r431, %r431, 256;
	add.s32 	%r429, %r429, 256;
	add.s32 	%r428, %r428, 1;
	setp.ne.s32 	%p40, %r428, 0;
	@%p40 bra 	$L__BB3_145;
$L__BB3_149:
	setp.lt.u32 	%p41, %r41, 768;
	@%p41 bra 	$L__BB3_164;
	add.s32 	%r432, %r431, %r427;
	add.s32 	%r435, %r432, 256;
	add.s32 	%r434, %r432, 512;
	add.s32 	%r433, %r432, 768;
	add.s64 	%rd128, %rd2, 4096;
$L__BB3_151:
	cvt.s64.s32 	%rd203, %r435;
	add.s64 	%rd130, %rd3, %rd203;
	cvt.s64.s32 	%rd204, %r434;
	add.s64 	%rd131, %rd3, %rd204;
	cvt.s64.s32 	%rd205, %r433;
	add.s64 	%rd132, %rd3, %rd205;
	cvt.s64.s32 	%rd206, %r432;
	mul.wide.s32 	%rd207, %r432, 8;
	add.s64 	%rd133, %rd128, %rd207;
	add.s64 	%rd134, %rd3, %rd206;
	ld.global.f64 	%fd193, [%rd133+-4096];
	abs.f64 	%fd194, %fd339;
	abs.f64 	%fd195, %fd193;
	setp.lt.f64 	%p42, %fd194, %fd195;
	mov.f64 	%fd335, %fd193;
	mov.u64 	%rd301, %rd134;
	@%p42 bra 	$L__BB3_154;
	setp.lt.f64 	%p43, %fd195, %fd194;
	mov.f64 	%fd335, %fd339;
	mov.u64 	%rd301, %rd305;
	@%p43 bra 	$L__BB3_154;
	setp.lt.s64 	%p44, %rd305, %rd134;
	selp.f64 	%fd335, %fd339, %fd193, %p44;
	min.s64 	%rd301, %rd305, %rd134;
$L__BB3_154:
	ld.global.f64 	%fd198, [%rd133+-2048];
	abs.f64 	%fd199, %fd335;
	abs.f64 	%fd200, %fd198;
	setp.lt.f64 	%p45, %fd199, %fd200;
	mov.f64 	%fd336, %fd198;
	mov.u64 	%rd302, %rd130;
	@%p45 bra 	$L__BB3_157;
	setp.lt.f64 	%p46, %fd200, %fd199;
	mov.f64 	%fd336, %fd335;
	mov.u64 	%rd302, %rd301;
	@%p46 bra 	$L__BB3_157;
	setp.lt.s64 	%p47, %rd301, %rd130;
	selp.f64 	%fd336, %fd335, %fd198, %p47;
	min.s64 	%rd302, %rd301, %rd130;
$L__BB3_157:
	ld.global.f64 	%fd203, [%rd133];
	abs.f64 	%fd204, %fd336;
	abs.f64 	%fd205, %fd203;
	setp.lt.f64 	%p48, %fd204, %fd205;
	mov.f64 	%fd337, %fd203;
	mov.u64 	%rd303, %rd131;
	@%p48 bra 	$L__BB3_160;
	setp.lt.f64 	%p49, %fd205, %fd204;
	mov.f64 	%fd337, %fd336;
	mov.u64 	%rd303, %rd302;
	@%p49 bra 	$L__BB3_160;
	setp.lt.s64 	%p50, %rd302, %rd131;
	selp.f64 	%fd337, %fd336, %fd203, %p50;
	min.s64 	%rd303, %rd302, %rd131;
$L__BB3_160:
	ld.global.f64 	%fd208, [%rd133+2048];
	abs.f64 	%fd209, %fd337;
	abs.f64 	%fd210, %fd208;
	setp.lt.f64 	%p51, %fd209, %fd210;
	mov.f64 	%fd339, %fd208;
	mov.u64 	%rd305, %rd132;
	@%p51 bra 	$L__BB3_163;
	setp.lt.f64 	%p52, %fd210, %fd209;
	mov.f64 	%fd339, %fd337;
	mov.u64 	%rd305, %rd303;
	@%p52 bra 	$L__BB3_163;
	setp.lt.s64 	%p53, %rd303, %rd132;
	selp.f64 	%fd339, %fd337, %fd208, %p53;
	min.s64 	%rd305, %rd303, %rd132;
$L__BB3_163:
	add.s32 	%r431, %r431, 1024;
	add.s32 	%r435, %r435, 1024;
	add.s32 	%r434, %r434, 1024;
	add.s32 	%r433, %r433, 1024;
	add.s32 	%r432, %r432, 1024;
	setp.lt.s32 	%p54, %r431, %r40;
	@%p54 bra 	$L__BB3_151;
$L__BB3_164:
	// begin inline asm
	mov.u32 %r85, %laneid;
	// end inline asm
	mov.b64 	%rd208, %fd339;
	mov.b64 	{%r87, %r92}, %rd208;
	mov.b32 	%r103, 1;
	mov.b32 	%r104, 31;
	mov.b32 	%r105, -1;
	// begin inline asm
	shfl.sync.down.b32 %r86, %r87, %r103, %r104, %r105;
	// end inline asm
	// begin inline asm
	shfl.sync.down.b32 %r91, %r92, %r103, %r104, %r105;
	// end inline asm
	mov.b64 	%rd209, {%r86, %r91};
	mov.b64 	%fd214, %rd209;
	mov.b64 	{%r97, %r102}, %rd305;
	// begin inline asm
	shfl.sync.down.b32 %r96, %r97, %r103, %r104, %r105;
	// end inline asm
	// begin inline asm
	shfl.sync.down.b32 %r101, %r102, %r103, %r104, %r105;
	// end inline asm
	mov.b64 	%rd144, {%r96, %r101};
	setp.gt.s32 	%p55, %r85, 30;
	mov.f64 	%fd340, %fd339;
	mov.u64 	%rd306, %rd305;
	@%p55 bra 	$L__BB3_168;
	abs.f64 	%fd215, %fd339;
	abs.f64 	%fd216, %fd214;
	setp.lt.f64 	%p56, %fd215, %fd216;
	mov.f64 	%fd340, %fd214;
	mov.u64 	%rd306, %rd144;
	@%p56 bra 	$L__BB3_168;
	setp.lt.f64 	%p57, %fd216, %fd215;
	mov.f64 	%fd340, %fd339;
	mov.u64 	%rd306, %rd305;
	@%p57 bra 	$L__BB3_168;
	setp.lt.s64 	%p58, %rd305, %rd144;
	selp.f64 	%fd340, %fd339, %fd214, %p58;
	min.s64 	%rd306, %rd305, %rd144;
$L__BB3_168:
	mov.b64 	%rd210, %fd340;
	mov.b64 	{%r107, %r112}, %rd210;
	mov.b32 	%r123, 2;
	mov.b32 	%r124, 31;
	mov.b32 	%r125, -1;
	// begin inline asm
	shfl.sync.down.b32 %r106, %r107, %r123, %r124, %r125;
	// end inline asm
	// begin inline asm
	shfl.sync.down.b32 %r111, %r112, %r123, %r124, %r125;
	// end inline asm
	mov.b64 	%rd211, {%r106, %r111};
	mov.b64 	%fd219, %rd211;
	mov.b64 	{%r117, %r122}, %rd306;
	// begin inline asm
	shfl.sync.down.b32 %r116, %r117, %r123, %r124, %r125;
	// end inline asm
	// begin inline asm
	shfl.sync.down.b32 %r121, %r122, %r123, %r124, %r125;
	// end inline asm
	mov.b64 	%rd147, {%r116, %r121};
	setp.gt.s32 	%p59, %r85, 29;
	mov.f64 	%fd341, %fd340;
	mov.u64 	%rd307, %rd306;
	@%p59 bra 	$L__BB3_172;
	abs.f64 	%fd220, %fd340;
	abs.f64 	%fd221, %fd219;
	setp.lt.f64 	%p60, %fd220, %fd221;
	mov.f64 	%fd341, %fd219;
	mov.u64 	%rd307, %rd147;
	@%p60 bra 	$L__BB3_172;
	setp.lt.f64 	%p61, %fd221, %fd220;
	mov.f64 	%fd341, %fd340;
	mov.u64 	%rd307, %rd306;
	@%p61 bra 	$L__BB3_172;
	setp.lt.s64 	%p62, %rd306, %rd147;
	selp.f64 	%fd341, %fd340, %fd219, %p62;
	min.s64 	%rd307, %rd306, %rd147;
$L__BB3_172:
	mov.b64 	%rd212, %fd341;
	mov.b64 	{%r127, %r132}, %rd212;
	mov.b32 	%r143, 4;
	mov.b32 	%r144, 31;
	mov.b32 	%r145, -1;
	// begin inline asm
	shfl.sync.down.b32 %r126, %r127, %r143, %r144, %r145;
	// end inline asm
	// begin inline asm
	shfl.sync.down.b32 %r131, %r132, %r143, %r144, %r145;
	// end inline asm
	mov.b64 	%rd213, {%r126, %r131};
	mov.b64 	%fd224, %rd213;
	mov.b64 	{%r137, %r142}, %rd307;
	// begin inline asm
	shfl.sync.down.b32 %r136, %r137, %r143, %r144, %r145;
	// end inline asm
	// begin inline asm
	shfl.sync.down.b32 %r141, %r142, %r143, %r144, %r145;
	// end inline asm
	mov.b64 	%rd150, {%r136, %r141};
	setp.gt.s32 	%p63, %r85, 27;
	mov.f64 	%fd342, %fd341;
	mov.u64 	%rd308, %rd307;
	@%p63 bra 	$L__BB3_176;
	abs.f64 	%fd225, %fd341;
	abs.f64 	%fd226, %fd224;
	setp.lt.f64 	%p64, %fd225, %fd226;
	mov.f64 	%fd342, %fd224;
	mov.u64 	%rd308, %rd150;
	@%p64 bra 	$L__BB3_176;
	setp.lt.f64 	%p65, %fd226, %fd225;
	mov.f64 	%fd342, %fd341;
	mov.u64 	%rd308, %rd307;
	@%p65 bra 	$L__BB3_176;
	setp.lt.s64 	%p66, %rd307, %rd150;
	selp.f64 	%fd342, %fd341, %fd224, %p66;
	min.s64 	%rd308, %rd307, %rd150;
$L__BB3_176:
	mov.b64 	%rd214, %fd342;
	mov.b64 	{%r147, %r152}, %rd214;
	mov.b32 	%r163, 8;
	mov.b32 	%r164, 31;
	mov.b32 	%r165, -1;
	// begin inline asm
	shfl.sync.down.b32 %r146, %r147, %r163, %r164, %r165;
	// end inline asm
	// begin inline asm
	shfl.sync.down.b32 %r151, %r152, %r163, %r164, %r165;
	// end inline asm
	mov.b64 	%rd215, {%r146, %r151};
	mov.b64 	%fd229, %rd215;
	mov.b64 	{%r157, %r162}, %rd308;
	// begin inline asm
	shfl.sync.down.b32 %r156, %r157, %r163, %r164, %r165;
	// end inline asm
	// begin inline asm
	shfl.sync.down.b32 %r161, %r162, %r163, %r164, %r165;
	// end inline asm
	mov.b64 	%rd153, {%r156, %r161};
	setp.gt.s32 	%p67, %r85, 23;
	mov.f64 	%fd343, %fd342;
	mov.u64 	%rd309, %rd308;
	@%p67 bra 	$L__BB3_180;
	abs.f64 	%fd230, %fd342;
	abs.f64 	%fd231, %fd229;
	setp.lt.f64 	%p68, %fd230, %fd231;
	mov.f64 	%fd343, %fd229;
	mov.u64 	%rd309, %rd153;
	@%p68 bra 	$L__BB3_180;
	setp.lt.f64 	%p69, %fd231, %fd230;
	mov.f64 	%fd343, %fd342;
	mov.u64 	%rd309, %rd308;
	@%p69 bra 	$L__BB3_180;
	setp.lt.s64 	%p70, %rd308, %rd153;
	selp.f64 	%fd343, %fd342, %fd229, %p70;
	min.s64 	%rd309, %rd308, %rd153;
$L__BB3_180:
	mov.b64 	%rd216, %fd343;
	mov.b64 	{%r167, %r172}, %rd216;
	mov.b32 	%r183, 16;
	mov.b32 	%r184, 31;
	mov.b32 	%r185, -1;
	// begin inline asm
	shfl.sync.down.b32 %r166, %r167, %r183, %r184, %r185;
	// end inline asm
	// begin inline asm
	shfl.sync.down.b32 %r171, %r172, %r183, %r184, %r185;
	// end inline asm
	mov.b64 	%rd217, {%r166, %r171};
	mov.b64 	%fd234, %rd217;
	mov.b64 	{%r177, %r182}, %rd309;
	// begin inline asm
	shfl.sync.down.b32 %r176, %r177, %r183, %r184, %r185;
	// end inline asm
	// begin inline asm
	shfl.sync.down.b32 %r181, %r182, %r183, %r184, %r185;
	// end inline asm
	mov.b64 	%rd156, {%r176, %r181};
	setp.gt.s32 	%p71, %r85, 15;
	mov.f64 	%fd351, %fd343;
	mov.u64 	%rd317, %rd309;
	@%p71 bra 	$L__BB3_184;
	abs.f64 	%fd235, %fd343;
	abs.f64 	%fd236, %fd234;
	setp.lt.f64 	%p72, %fd235, %fd236;
	mov.f64 	%fd351, %fd234;
	mov.u64 	%rd317, %rd156;
	@%p72 bra 	$L__BB3_184;
	setp.lt.f64 	%p73, %fd236, %fd235;
	mov.f64 	%fd351, %fd343;
	mov.u64 	%rd317, %rd309;
	@%p73 bra 	$L__BB3_184;
	setp.lt.s64 	%p74, %rd309, %rd156;
	selp.f64 	%fd351, %fd343, %fd234, %p74;
	min.s64 	%rd317, %rd309, %rd156;
$L__BB3_184:
	setp.ne.s32 	%p75, %r85, 0;
	@%p75 bra 	$L__BB3_186;
	shr.u32 	%r186, %r35, 1;
	and.b32  	%r187, %r186, 496;
	mov.u32 	%r188, _ZN6thrust24THRUST_300001_SM_1000_NS8cuda_cub4core6detail5shmemE;
	add.s32 	%r189, %r188, %r187;
	st.shared.f64 	[%r189+8], %fd351;
	st.shared.u64 	[%r189+16], %rd317;
$L__BB3_186:
	bar.sync 	0;
	setp.ne.s32 	%p76, %r35, 0;
	@%p76 bra 	$L__BB3_208;
	ld.shared.f64 	%fd239, [_ZN6thrust24THRUST_300001_SM_1000_NS8cuda_cub4core6detail5shmemE+24];
	ld.shared.u64 	%rd159, [_ZN6thrust24THRUST_300001_SM_1000_NS8cuda_cub4core6detail5shmemE+32];
	abs.f64 	%fd240, %fd351;
	abs.f64 	%fd241, %fd239;
	setp.lt.f64 	%p77, %fd240, %fd241;
	mov.f64 	%fd345, %fd239;
	mov.u64 	%rd311, %rd159;
	@%p77 bra 	$L__BB3_190;
	setp.lt.f64 	%p78, %fd241, %fd240;
	mov.f64 	%fd345, %fd351;
	mov.u64 	%rd311, %rd317;
	@%p78 bra 	$L__BB3_190;
	setp.lt.s64 	%p79, %rd317, %rd159;
	selp.f64 	%fd345, %fd351, %fd239, %p79;
	min.s64 	%rd311, %rd317, %rd159;
$L__BB3_190:
	ld.shared.f64 	%fd244, [_ZN6thrust24THRUST_300001_SM_1000_NS8cuda_cub4core6detail5shmemE+40];
	ld.shared.u64 	%rd162, [_ZN6thrust24THRUST_300001_SM_1000_NS8cuda_cub4core6detail5shmemE+48];
	abs.f64 	%fd245, %fd345;
	abs.f64 	%fd246, %fd244;
	setp.lt.f64 	%p80, %fd245, %fd246;
	mov.f64 	%fd346, %fd244;
	mov.u64 	%rd312, %rd162;
	@%p80 bra 	$L__BB3_193;
	setp.lt.f64 	%p81, %fd246, %fd245;
	mov.f64 	%fd346, %fd345;
	mov.u64 	%rd312, %rd311;
	@%p81 bra 	$L__BB3_193;
	setp.lt.s64 	%p82, %rd311, %rd162;
	selp.f64 	%fd346, %fd345, %fd244, %p82;
	min.s64 	%rd312, %rd311, %rd162;
$L__BB3_193:
	ld.shared.f64 	%fd249, [_ZN6thrust24THRUST_300001_SM_1000_NS8cuda_cub4core6detail5shmemE+56];
	ld.shared.u64 	%rd165, [_ZN6thrust24THRUST_300001_SM_1000_NS8cuda_cub4core6detail5shmemE+64];
	abs.f64 	%fd250, %fd346;
	abs.f64 	%fd251, %fd249;
	setp.lt.f64 	%p83, %fd250, %fd251;
	mov.f64 	%fd347, %fd249;
	mov.u64 	%rd313, %rd165;
	@%p83 bra 	$L__BB3_196;
	setp.lt.f64 	%p84, %fd251, %fd250;
	mov.f64 	%fd347, %fd346;
	mov.u64 	%rd313, %rd312;
	@%p84 bra 	$L__BB3_196;
	setp.lt.s64 	%p85, %rd312, %rd165;
	selp.f64 	%fd347, %fd346, %fd249, %p85;
	min.s64 	%rd313, %rd312, %rd165;
$L__BB3_196:
	ld.shared.f64 	%fd254, [_ZN6thrust24THRUST_300001_SM_1000_NS8cuda_cub4core6detail5shmemE+72];
	ld.shared.u64 	%rd168, [_ZN6thrust24THRUST_300001_SM_1000_NS8cuda_cub4core6detail5shmemE+80];
	abs.f64 	%fd255, %fd347;
	abs.f64 	%fd256, %fd254;
	setp.lt.f64 	%p86, %fd255, %fd256;
	mov.f64 	%fd348, %fd254;
	mov.u64 	%rd314, %rd168;
	@%p86 bra 	$L__BB3_199;
	setp.lt.f64 	%p87, %fd256, %fd255;
	mov.f64 	%fd348, %fd347;
	mov.u64 	%rd314, %rd313;
	@%p87 bra 	$L__BB3_199;
	setp.lt.s64 	%p88, %rd313, %rd168;
	selp.f64 	%fd348, %fd347, %fd254, %p88;
	min.s64 	%rd314, %rd313, %rd168;
$L__BB3_199:
	ld.shared.f64 	%fd259, [_ZN6thrust24THRUST_300001_SM_1000_NS8cuda_cub4core6detail5shmemE+88];
	ld.shared.u64 	%rd171, [_ZN6thrust24THRUST_300001_SM_1000_NS8cuda_cub4core6detail5shmemE+96];
	abs.f64 	%fd260, %fd348;
	abs.f64 	%fd261, %fd259;
	setp.lt.f64 	%p89, %fd260, %fd261;
	mov.f64 	%fd349, %fd259;
	mov.u64 	%rd315, %rd171;
	@%p89 bra 	$L__BB3_202;
	setp.lt.f64 	%p90, %fd261, %fd260;
	mov.f64 	%fd349, %fd348;
	mov.u64 	%rd315, %rd314;
	@%p90 bra 	$L__BB3_202;
	setp.lt.s64 	%p91, %rd314, %rd171;
	selp.f64 	%fd349, %fd348, %fd259, %p91;
	min.s64 	%rd315, %rd314, %rd171;
$L__BB3_202:
	ld.shared.f64 	%fd264, [_ZN6thrust24THRUST_300001_SM_1000_NS8cuda_cub4core6detail5shmemE+104];
	ld.shared.u64 	%rd174, [_ZN6thrust24THRUST_300001_SM_1000_NS8cuda_cub4core6detail5shmemE+112];
	abs.f64 	%fd265, %fd349;
	abs.f64 	%fd266, %fd264;
	setp.lt.f64 	%p92, %fd265, %fd266;
	mov.f64 	%fd350, %fd264;
	mov.u64 	%rd316, %rd174;
	@%p92 bra 	$L__BB3_205;
	setp.lt.f64 	%p93, %fd266, %fd265;
	mov.f64 	%fd350, %fd349;
	mov.u64 	%rd316, %rd315;
	@%p93 bra 	$L__BB3_205;
	setp.lt.s64 	%p94, %rd315, %rd174;
	selp.f64 	%fd350, %fd349, %fd264, %p94;
	min.s64 	%rd316, %rd315, %rd174;
$L__BB3_205:
	ld.shared.f64 	%fd269, [_ZN6thrust24THRUST_300001_SM_1000_NS8cuda_cub4core6detail5shmemE+120];
	ld.shared.u64 	%rd177, [_ZN6thrust24THRUST_300001_SM_1000_NS8cuda_cub4core6detail5shmemE+128];
	abs.f64 	%fd270, %fd350;
	abs.f64 	%fd271, %fd269;
	setp.lt.f64 	%p95, %fd270, %fd271;
	mov.u64 	%rd317, %rd177;
	mov.f64 	%fd351, %fd269;
	@%p95 bra 	$L__BB3_208;
	setp.lt.f64 	%p96, %fd271, %fd270;
	mov.u64 	%rd317, %rd316;
	mov.f64 	%fd351, %fd350;
	@%p96 bra 	$L__BB3_208;
	setp.lt.s64 	%p97, %rd316, %rd177;
	selp.f64 	%fd351, %fd350, %fd269, %p97;
	min.s64 	%rd317, %rd316, %rd177;
$L__BB3_208:
	mov.u32 	%r415, %tid.x;
	setp.ne.s32 	%p214, %r415, 0;
	@%p214 bra 	$L__BB3_210;
	ld.param.u64 	%rd254, [_ZN6thrust24THRUST_300001_SM_1000_NS8cuda_cub4core6detail13_kernel_agentINS1_8__reduce11ReduceAgentINS0_12zip_iteratorIN4cuda3std3__45tupleIJNS0_10device_ptrIdEENS0_17counting_iteratorIlNS0_11use_defaultESF_SF_EEEEEEEPNSB_IJdlEEESJ_iNS1_9__extrema9arg_max_fIdl10comparatorEEEEJSI_SK_iN3cub18CUB_300001_SM_100013GridEvenShareIiEENSR_9GridQueueIjEESO_EEEvDpT0__param_1];
	cvta.to.global.u64 	%rd251, %rd254;
	mul.wide.u32 	%rd252, %r1, 16;
	add.s64 	%rd253, %rd251, %rd252;
	st.global.f64 	[%rd253], %fd351;
	st.global.u64 	[%rd253+8], %rd317;
$L__BB3_210:
	ret;

}
	// .globl	_ZN6thrust24THRUST_300001_SM_1000_NS8cuda_cub4core6detail13_kernel_agentINS1_8__reduce10DrainAgentIiEEJN3cub18CUB_300001_SM_10009GridQueueIjEEiEEEvDpT0_
.visible .entry _ZN6thrust24THRUST_300001_SM_1000_NS8cuda_cub4core6detail13_kernel_agentINS1_8__reduce10DrainAgentIiEEJN3cub18CUB_300001_SM_10009GridQueueIjEEiEEEvDpT0_(
	.param .align 8 .b8 _ZN6thrust24THRUST_300001_SM_1000_NS8cuda_cub4core6detail13_kernel_agentINS1_8__reduce10DrainAgentIiEEJN3cub18CUB_300001_SM_10009GridQueueIjEEiEEEvDpT0__param_0[8],
	.param .u32 _ZN6thrust24THRUST_300001_SM_1000_NS8cuda_cub4core6detail13_kernel_agentINS1_8__reduce10DrainAgentIiEEJN3cub18CUB_300001_SM_10009GridQueueIjEEiEEEvDpT0__param_1
)
.maxntid 1
{
	.reg .b32 	%r<3>;
	.reg .b64 	%rd<3>;

	ld.param.u64 	%rd1, [_ZN6thrust24THRUST_300001_SM_1000_NS8cuda_cub4core6detail13_kernel_agentINS1_8__reduce10DrainAgentIiEEJN3cub18CUB_300001_SM_10009GridQueueIjEEiEEEvDpT0__param_0];
	ld.param.u32 	%r1, [_ZN6thrust24THRUST_300001_SM_1000_NS8cuda_cub4core6detail13_kernel_agentINS1_8__reduce10DrainAgentIiEEJN3cub18CUB_300001_SM_10009GridQueueIjEEiEEEvDpT0__param_1];
	cvta.to.global.u64 	%rd2, %rd1;
	st.global.u32 	[%rd2], %r1;
	mov.b32 	%r2, 0;
	st.global.u32 	[%rd2+4], %r2;
	ret;

}
	// .globl	_ZN6thrust24THRUST_300001_SM_1000_NS8cuda_cub4core6detail13_kernel_agentINS1_8__reduce11ReduceAgentIPN4cuda3std3__45tupleIJdlEEESC_SB_iNS1_9__extrema9arg_max_fIdl10comparatorEEEEJSC_SC_iSG_EEEvDpT0_
.visible .entry _ZN6thrust24THRUST_300001_SM_1000_NS8cuda_cub4core6detail13_kernel_agentINS1_8__reduce11ReduceAgentIPN4cuda3std3__45tupleIJdlEEESC_SB_iNS1_9__extrema9arg_max_fIdl10comparatorEEEEJSC_SC_iSG_EEEvDpT0_(
	.param .u64 .ptr .align 1 _ZN6thrust24THRUST_300001_SM_1000_NS8cuda_cub4core6detail13_kernel_agentINS1_8__reduce11ReduceAgentIPN4cuda3std3__45tupleIJdlEEESC_SB_iNS1_9__extrema9arg_max_fIdl10comparatorEEEEJSC_SC_iSG_EEEvDpT0__param_0,
	.param .u64 .ptr .align 1 _ZN6thrust24THRUST_300001_SM_1000_NS8cuda_cub4core6detail13_kernel_agentINS1_8__reduce11ReduceAgentIPN4cuda3std3__45tupleIJdlEEESC_SB_iNS1_9__extrema9arg_max_fIdl10comparatorEEEEJSC_SC_iSG_EEEvDpT0__param_1,
	.param .u32 _ZN6thrust24THRUST_300001_SM_1000_NS8cuda_cub4core6detail13_kernel_agentINS1_8__reduce11ReduceAgentIPN4cuda3std3__45tupleIJdlEEESC_SB_iNS1_9__extrema9arg_max_fIdl10comparatorEEEEJSC_SC_iSG_EEEvDpT0__param_2,
	.param .align 1 .b8 _ZN6thrust24THRUST_300001_SM_1000_NS8cuda_cub4core6detail13_kernel_agentINS1_8__reduce11ReduceAgentIPN4cuda3std3__45tupleIJdlEEESC_SB_iNS1_9__extrema9arg_max_fIdl10comparatorEEEEJSC_SC_iSG_EEEvDpT0__param_3[1]
)
.maxntid 256
{
	.reg .pred 	%p<222>;
	.reg .b32 	%r<390>;
	.reg .b64 	%rd<395>;
	.reg .b64 	%fd<358>;

	ld.param.u32 	%r37, [_ZN6thrust24THRUST_300001_SM_1000_NS8cuda_cub4core6detail13_kernel_agentINS1_8__reduce11ReduceAgentIPN4cuda3std3__45tupleIJdlEEESC_SB_iNS1_9__extrema9arg_max_fIdl10comparatorEEEEJSC_SC_iSG_EEEvDpT0__param_2];
	setp.eq.s32 	%p1, %r37, 0;
	@%p1 bra 	$L__BB5_211;
	setp.gt.s32 	%p2, %r37, 1279;
	@%p2 bra 	$L__BB5_121;
	mov.u32 	%r1, %tid.x;
	setp.ge.s32 	%p105, %r1, %r37;
	mov.f64 	%fd301, 0d0000000000000000;
	mov.b64 	%rd337, 0;
	mov.u32 	%r380, %r1;
	@%p105 bra 	$L__BB5_4;
	ld.param.u64 	%rd323, [_ZN6thrust24THRUST_300001_SM_1000_NS8cuda_cub4core6detail13_kernel_agentINS1_8__reduce11ReduceAgentIPN4cuda3std3__45tupleIJdlEEESC_SB_iNS1_9__extrema9arg_max_fIdl10comparatorEEEEJSC_SC_iSG_EEEvDpT0__param_0];
	mul.wide.u32 	%rd273, %r1, 16;
	add.s64 	%rd270, %rd323, %rd273;
	// begin inline asm
	ld.global.nc.u64 %rd269, [%rd270];
	// end inline asm
	add.s64 	%rd272, %rd270, 8;
	// begin inline asm
	ld.global.nc.u64 %rd337, [%rd272];
	// end inline asm
	mov.b64 	%fd301, %rd269;
	add.s32 	%r380, %r1, 256;
$L__BB5_4:
	setp.ge.s32 	%p106, %r380, %r37;
	@%p106 bra 	$L__BB5_25;
	not.b32 	%r153, %r380;
	add.s32 	%r4, %r37, %r153;
	and.b32  	%r154, %r4, 768;
	setp.eq.s32 	%p107, %r154, 768;
	@%p107 bra 	$L__BB5_11;
	ld.param.u64 	%rd324, [_ZN6thrust24THRUST_300001_SM_1000_NS8cuda_cub4core6detail13_kernel_agentINS1_8__reduce11ReduceAgentIPN4cuda3std3__45tupleIJdlEEESC_SB_iNS1_9__extrema9arg_max_fIdl10comparatorEEEEJSC_SC_iSG_EEEvDpT0__param_0];
	mul.wide.u32 	%rd275, %r380, 16;
	add.s64 	%rd328, %rd324, %rd275;
	shr.u32 	%r155, %r4, 8;
	add.s32 	%r156, %r155, 1;
	and.b32  	%r157, %r156, 3;
	neg.s32 	%r378, %r157;
$L__BB5_7:
	.pragma "nounroll";
	mov.u64 	%rd5, %rd337;
	mov.f64 	%fd3, %fd301;
	// begin inline asm
	ld.global.nc.u64 %rd276, [%rd328];
	// end inline asm
	add.s64 	%rd279, %rd328, 8;
	// begin inline asm
	ld.global.nc.u64 %rd278, [%rd279];
	// end inline asm
	mov.b64 	%fd4, %rd276;
	abs.f64 	%fd5, %fd3;
	abs.f64 	%fd6, %fd4;
	setp.lt.f64 	%p108, %fd5, %fd6;
	mov.u64 	%rd337, %rd278;
	mov.f64 	%fd301, %fd4;
	@%p108 bra 	$L__BB5_10;
	setp.lt.f64 	%p109, %fd6, %fd5;
	mov.u64 	%rd337, %rd5;
	mov.f64 	%fd301, %fd3;
	@%p109 bra 	$L__BB5_10;
	setp.lt.s64 	%p110, %rd5, %rd278;
	min.s64 	%rd337, %rd5, %rd278;
	selp.f64 	%fd301, %fd3, %fd4, %p110;
$L__BB5_10:
	add.s32 	%r380, %r380, 256;
	add.s64 	%rd328, %rd328, 4096;
	add.s32 	%r378, %r378, 1;
	setp.ne.s32 	%p111, %r378, 0;
	@%p111 bra 	$L__BB5_7;
$L__BB5_11:
	setp.lt.u32 	%p112, %r4, 768;
	@%p112 bra 	$L__BB5_25;
$L__BB5_12:
	ld.param.u64 	%rd325, [_ZN6thrust24THRUST_300001_SM_1000_NS8cuda_cub4core6detail13_kernel_agentINS1_8__reduce11ReduceAgentIPN4cuda3std3__45tupleIJdlEEESC_SB_iNS1_9__extrema9arg_max_fIdl10comparatorEEEEJSC_SC_iSG_EEEvDpT0__param_0];
	mul.wide.s32 	%rd284, %r380, 16;
	add.s64 	%rd281, %rd325, %rd284;
	// begin inline asm
	ld.global.nc.u64 %rd280, [%rd281];
	// end inline asm
	add.s64 	%rd283, %rd281, 8;
	// begin inline asm
	ld.global.nc.u64 %rd282, [%rd283];
	// end inline asm
	mov.b64 	%fd12, %rd280;
	abs.f64 	%fd13, %fd301;
	abs.f64 	%fd14, %fd12;
	setp.lt.f64 	%p113, %fd13, %fd14;
	mov.u64 	%rd334, %rd282;
	mov.f64 	%fd298, %fd12;
	@%p113 bra 	$L__BB5_15;
	setp.lt.f64 	%p114, %fd14, %fd13;
	mov.u64 	%rd334, %rd337;
	mov.f64 	%fd298, %fd301;
	@%p114 bra 	$L__BB5_15;
	setp.lt.s64 	%p115, %rd337, %rd282;
	min.s64 	%rd334, %rd337, %rd282;
	selp.f64 	%fd298, %fd301, %fd12, %p115;
$L__BB5_15:
	add.s64 	%rd286, %rd281, 4096;
	// begin inline asm
	ld.global.nc.u64 %rd285, [%rd286];
	// end inline asm
	add.s64 	%rd288, %rd281, 4104;
	// begin inline asm
	ld.global.nc.u64 %rd287, [%rd288];
	// end inline asm
	mov.b64 	%fd17, %rd285;
	abs.f64 	%fd18, %fd298;
	abs.f64 	%fd19, %fd17;
	setp.lt.f64 	%p116, %fd18, %fd19;
	mov.u64 	%rd335, %rd287;
	mov.f64 	%fd299, %fd17;
	@%p116 bra 	$L__BB5_18;
	setp.lt.f64 	%p117, %fd19, %fd18;
	mov.u64 	%rd335, %rd334;
	mov.f64 	%fd299, %fd298;
	@%p117 bra 	$L__BB5_18;
	setp.lt.s64 	%p118, %rd334, %rd287;
	min.s64 	%rd335, %rd334, %rd287;
	selp.f64 	%fd299, %fd298, %fd17, %p118;
$L__BB5_18:
	add.s64 	%rd290, %rd281, 8192;
	// begin inline asm
	ld.global.nc.u64 %rd289, [%rd290];
	// end inline asm
	add.s64 	%rd292, %rd281, 8200;
	// begin inline asm
	ld.global.nc.u64 %rd291, [%rd292];
	// end inline asm
	mov.b64 	%fd22, %rd289;
	abs.f64 	%fd23, %fd299;
	abs.f64 	%fd24, %fd22;
	setp.lt.f64 	%p119, %fd23, %fd24;
	mov.u64 	%rd336, %rd291;
	mov.f64 	%fd300, %fd22;
	@%p119 bra 	$L__BB5_21;
	setp.lt.f64 	%p120, %fd24, %fd23;
	mov.u64 	%rd336, %rd335;
	mov.f64 	%fd300, %fd299;
	@%p120 bra 	$L__BB5_21;
	setp.lt.s64 	%p121, %rd335, %rd291;
	min.s64 	%rd336, %rd335, %rd291;
	selp.f64 	%fd300, %fd299, %fd22, %p121;
$L__BB5_21:
	add.s64 	%rd294, %rd281, 12288;
	// begin inline asm
	ld.global.nc.u64 %rd293, [%rd294];
	// end inline asm
	add.s64 	%rd296, %rd281, 12296;
	// begin inline asm
	ld.global.nc.u64 %rd295, [%rd296];
	// end inline asm
	mov.b64 	%fd27, %rd293;
	abs.f64 	%fd28, %fd300;
	abs.f64 	%fd29, %fd27;
	setp.lt.f64 	%p122, %fd28, %fd29;
	mov.u64 	%rd337, %rd295;
	mov.f64 	%fd301, %fd27;
	@%p122 bra 	$L__BB5_24;
	setp.lt.f64 	%p123, %fd29, %fd28;
	mov.u64 	%rd337, %rd336;
	mov.f64 	%fd301, %fd300;
	@%p123 bra 	$L__BB5_24;
	setp.lt.s64 	%p124, %rd336, %rd295;
	min.s64 	%rd337, %rd336, %rd295;
	selp.f64 	%fd301, %fd300, %fd27, %p124;
$L__BB5_24:
	add.s32 	%r380, %r380, 1024;
	setp.lt.s32 	%p125, %r380, %r37;
	@%p125 bra 	$L__BB5_12;
$L__BB5_25:
	setp.lt.s32 	%p126, %r37, 256;
	@%p126 bra 	$L__BB5_70;
	// begin inline asm
	mov.u32 %r271, %laneid;
	// end inline asm
	mov.b64 	%rd307, %fd301;
	mov.b64 	{%r273, %r278}, %rd307;
	mov.b32 	%r289, 1;
	mov.b32 	%r290, 31;
	mov.b32 	%r291, -1;
	// begin inline asm
	shfl.sync.down.b32 %r272, %r273, %r289, %r290, %r291;
	// end inline asm
	// begin inline asm
	shfl.sync.down.b32 %r277, %r278, %r289, %r290, %r291;
	// end inline asm
	mov.b64 	%rd308, {%r272, %r277};
	mov.b64 	%fd33, %rd308;
	mov.b64 	{%r283, %r288}, %rd337;
	// begin inline asm
	shfl.sync.down.b32 %r282, %r283, %r289, %r290, %r291;
	// end inline asm
	// begin inline asm
	shfl.sync.down.b32 %r287, %r288, %r289, %r290, %r291;
	// end inline asm
	mov.b64 	%rd27, {%r282, %r287};
	setp.gt.s32 	%p178, %r271, 30;
	mov.u64 	%rd339, %rd337;
	mov.f64 	%fd303, %fd301;
	@%p178 bra 	$L__BB5_30;
	abs.f64 	%fd34, %fd301;
	abs.f64 	%fd35, %fd33;
	setp.lt.f64 	%p179, %fd34, %fd35;
	mov.u64 	%rd339, %rd27;
	mov.f64 	%fd303, %fd33;
	@%p179 bra 	$L__BB5_30;
	setp.lt.f64 	%p180, %fd35, %fd34;
	mov.u64 	%rd339, %rd337;
	mov.f64 	%fd303, %fd301;
	@%p180 bra 	$L__BB5_30;
	setp.lt.s64 	%p181, %rd337, %rd27;
	min.s64 	%rd339, %rd337, %rd27;
	selp.f64 	%fd303, %fd301, %fd33, %p181;
$L__BB5_30:
	mov.b64 	%rd309, %fd303;
	mov.b64 	{%r293, %r298}, %rd309;
	mov.b32 	%r309, 2;
	mov.b32 	%r310, 31;
	mov.b32 	%r311, -1;
	// begin inline asm
	shfl.sync.down.b32 %r292, %r293, %r309, %r310, %r311;
	// end inline asm
	// begin inline asm
	shfl.sync.down.b32 %r297, %r298, %r309, %r310, %r311;
	// end inline asm
	mov.b64 	%rd310, {%r292, %r297};
	mov.b64 	%fd38, %rd310;
	mov.b64 	{%r303, %r308}, %rd339;
	// begin inline asm
	shfl.sync.down.b32 %r302, %r303, %r309, %r310, %r311;
	// end inline asm
	// begin inline asm
	shfl.sync.down.b32 %r307, %r308, %r309, %r310, %r311;
	// end inline asm
	mov.b64 	%rd30, {%r302, %r307};
	setp.gt.s32 	%p182, %r271, 29;
	mov.u64 	%rd340, %rd339;
	mov.f64 	%fd304, %fd303;
	@%p182 bra 	$L__BB5_34;
	abs.f64 	%fd39, %fd303;
	abs.f64 	%fd40, %fd38;
	setp.lt.f64 	%p183, %fd39, %fd40;
	mov.u64 	%rd340, %rd30;
	mov.f64 	%fd304, %fd38;
	@%p183 bra 	$L__BB5_34;
	setp.lt.f64 	%p184, %fd40, %fd39;
	mov.u64 	%rd340, %rd339;
	mov.f64 	%fd304, %fd303;
	@%p184 bra 	$L__BB5_34;
	setp.lt.s64 	%p185, %rd339, %rd30;
	min.s64 	%rd340, %rd339, %rd30;
	selp.f64 	%fd304, %fd303, %fd38, %p185;
$L__BB5_34:
	mov.b64 	%rd311, %fd304;
	mov.b64 	{%r313, %r318}, %rd311;
	mov.b32 	%r329, 4;
	mov.b32 	%r330, 31;
	mov.b32 	%r331, -1;
	// begin inline asm
	shfl.sync.down.b32 %r312, %r313, %r329, %r330, %r331;
	// end inline asm
	// begin inline asm
	shfl.sync.down.b32 %r317, %r318, %r329, %r330, %r331;
	// end inline asm
	mov.b64 	%rd312, {%r312, %r317};
	mov.b64 	%fd43, %rd312;
	mov.b64 	{%r323, %r328}, %rd340;
	// begin inline asm
	shfl.sync.down.b32 %r322, %r323, %r329, %r330, %r331;
	// end inline asm
	// begin inline asm
	shfl.sync.down.b32 %r327, %r328, %r329, %r330, %r331;
	// end inline asm
	mov.b64 	%rd33, {%r322, %r327};
	setp.gt.s32 	%p186, %r271, 27;
	mov.u64 	%rd341, %rd340;
	mov.f64 	%fd305, %fd304;
	@%p186 bra 	$L__BB5_38;
	abs.f64 	%fd44, %fd304;
	abs.f64 	%fd45, %fd43;
	setp.lt.f64 	%p187, %fd44, %fd45;
	mov.u64 	%rd341, %rd33;
	mov.f64 	%fd305, %fd43;
	@%p187 bra 	$L__BB5_38;
	setp.lt.f64 	%p188, %fd45, %fd44;
	mov.u64 	%rd341, %rd340;
	mov.f64 	%fd305, %fd304;
	@%p188 bra 	$L__BB5_38;
	setp.lt.s64 	%p189, %rd340, %rd33;
	min.s64 	%rd341, %rd340, %rd33;
	selp.f64 	%fd305, %fd304, %fd43, %p189;
$L__BB5_38:
	mov.b64 	%rd313, %fd305;
	mov.b64 	{%r333, %r338}, %rd313;
	mov.b32 	%r349, 8;
	mov.b32 	%r350, 31;
	mov.b32 	%r351, -1;
	// begin inline asm
	shfl.sync.down.b32 %r332, %r333, %r349, %r350, %r351;
	// end inline asm
	// begin inline asm
	shfl.sync.down.b32 %r337, %r338, %r349, %r350, %r351;
	// end inline asm
	mov.b64 	%rd314, {%r332, %r337};
	mov.b64 	%fd48, %rd314;
	mov.b64 	{%r343, %r348}, %rd341;
	// begin inline asm
	shfl.sync.down.b32 %r342, %r343, %r349, %r350, %r351;
	// end inline asm
	// begin inline asm
	shfl.sync.down.b32 %r347, %r348, %r349, %r350, %r351;
	// end inline asm
	mov.b64 	%rd36, {%r342, %r347};
	setp.gt.s32 	%p190, %r271, 23;
	mov.u64 	%rd342, %rd341;
	mov.f64 	%fd306, %fd305;
	@%p190 bra 	$L__BB5_42;
	abs.f64 	%fd49, %fd305;
	abs.f64 	%fd50, %fd48;
	setp.lt.f64 	%p191, %fd49, %fd50;
	mov.u64 	%rd342, %rd36;
	mov.f64 	%fd306, %fd48;
	@%p191 bra 	$L__BB5_42;
	setp.lt.f64 	%p192, %fd50, %fd49;
	mov.u64 	%rd342, %rd341;
	mov.f64 	%fd306, %fd305;
	@%p192 bra 	$L__BB5_42;
	setp.lt.s64 	%p193, %rd341, %rd36;
	min.s64 	%rd342, %rd341, %rd36;
	selp.f64 	%fd306, %fd305, %fd48, %p193;
$L__BB5_42:
	mov.b64 	%rd315, %fd306;
	mov.b64 	{%r353, %r358}, %rd315;
	mov.b32 	%r369, 16;
	mov.b32 	%r370, 31;
	mov.b32 	%r371, -1;
	// begin inline asm
	shfl.sync.down.b32 %r352, %r353, %r369, %r370, %r371;
	// end inline asm
	// begin inline asm
	shfl.sync.down.b32 %r357, %r358, %r369, %r370, %r371;
	// end inline asm
	mov.b64 	%rd316, {%r352, %r357};
	mov.b64 	%fd53, %rd316;
	mov.b64 	{%r363, %r368}, %rd342;
	// begin inline asm
	shfl.sync.down.b32 %r362, %r363, %r369, %r370, %r371;
	// end inline asm
	// begin inline asm
	shfl.sync.down.b32 %r367, %r368, %r369, %r370, %r371;
	// end inline asm
	mov.b64 	%rd39, {%r362, %r367};
	setp.gt.s32 	%p194, %r271, 15;
	mov.u64 	%rd394, %rd342;
	mov.f64 	%fd357, %fd306;
	@%p194 bra 	$L__BB5_46;
	abs.f64 	%fd54, %fd306;
	abs.f64 	%fd55, %fd53;
	setp.lt.f64 	%p195, %fd54, %fd55;
	mov.u64 	%rd394, %rd39;
	mov.f64 	%fd357, %fd53;
	@%p195 bra 	$L__BB5_46;
	setp.lt.f64 	%p196, %fd55, %fd54;
	mov.u64 	%rd394, %rd342;
	mov.f64 	%fd357, %fd306;
	@%p196 bra 	$L__BB5_46;
	setp.lt.s64 	%p197, %rd342, %rd39;
	min.s64 	%rd394, %rd342, %rd39;
	selp.f64 	%fd357, %fd306, %fd53, %p197;
$L__BB5_46:
	setp.ne.s32 	%p198, %r271, 0;
	@%p198 bra 	$L__BB5_48;
	shr.u32 	%r372, %r1, 1;
	and.b32  	%r373, %r372, 496;
	mov.u32 	%r374, _ZN6thrust24THRUST_300001_SM_1000_NS8cuda_cub4core6detail5shmemE;
	add.s32 	%r375, %r374, %r373;
	st.shared.f64 	[%r375+8], %fd357;
	st.shared.u64 	[%r375+16], %rd394;
$L__BB5_48:
	bar.sync 	0;
	setp.ne.s32 	%p199, %r1, 0;
	@%p199 bra 	$L__BB5_209;
	ld.shared.f64 	%fd58, [_ZN6thrust24THRUST_300001_SM_1000_NS8cuda_cub4core6detail5shmemE+24];
	ld.shared.u64 	%rd42, [_ZN6thrust24THRUST_300001_SM_1000_NS8cuda_cub4core6detail5shmemE+32];
	abs.f64 	%fd59, %fd357;
	abs.f64 	%fd60, %fd58;
	setp.lt.f64 	%p200, %fd59, %fd60;
	mov.u64 	%rd344, %rd42;
	mov.f64 	%fd308, %fd58;
	@%p200 bra 	$L__BB5_52;
	setp.lt.f64 	%p201, %fd60, %fd59;
	mov.u64 	%rd344, %rd394;
	mov.f64 	%fd308, %fd357;
	@%p201 bra 	$L__BB5_52;
	setp.lt.s64 	%p202, %rd394, %rd42;
	min.s64 	%rd344, %rd394, %rd42;
	selp.f64 	%fd308, %fd357, %fd58, %p202;
$L__BB5_52:
	ld.shared.f64 	%fd63, [_ZN6thrust24THRUST_300001_SM_1000_NS8cuda_cub4core6detail5shmemE+40];
	ld.shared.u64 	%rd45, [_ZN6thrust24THRUST_300001_SM_1000_NS8cuda_cub4core6detail5shmemE+48];
	abs.f64 	%fd64, %fd308;
	abs.f64 	%fd65, %fd63;
	setp.lt.f64 	%p203, %fd64, %fd65;
	mov.u64 	%rd345, %rd45;
	mov.f64 	%fd309, %fd63;
	@%p203 bra 	$L__BB5_55;
	setp.lt.f64 	%p204, %fd65, %fd64;
	mov.u64 	%rd345, %rd344;
	mov.f64 	%fd309, %fd308;
	@%p204 bra 	$L__BB5_55;
	setp.lt.s64 	%p205, %rd344, %rd45;
	min.s64 	%rd345, %rd344, %rd45;
	selp.f64 	%fd309, %fd308, %fd63, %p205;
$L__BB5_55:
	ld.shared.f64 	%fd68, [_ZN6thrust24THRUST_300001_SM_1000_NS8cuda_cub4core6detail5shmemE+56];
	ld.shared.u64 	%rd48, [_ZN6thrust24THRUST_300001_SM_1000_NS8cuda_cub4core6detail5shmemE+64];
	abs.f64 	%fd69, %fd309;
	abs.f64 	%fd70, %fd68;
	setp.lt.f64 	%p206, %fd69, %fd70;
	mov.u64 	%rd346, %rd48;
	mov.f64 	%fd310, %fd68;
	@%p206 bra 	$L__BB5_58;
	setp.lt.f64 	%p207, %fd70, %fd69;
	mov.u64 	%rd346, %rd345;
	mov.f64 	%fd310, %fd309;
	@%p207 bra 	$L__BB5_58;
	setp.lt.s64 	%p208, %rd345, %rd48;
	min.s64 	%rd346, %rd345, %rd48;
	selp.f64 	%fd310, %fd309, %fd68, %p208;
$L__BB5_58:
	ld.shared.f64 	%fd73, [_ZN6thrust24THRUST_300001_SM_1000_NS8cuda_cub4core6detail5shmemE+72];
	ld.shared.u64 	%rd51, [_ZN6thrust24THRUST_300001_SM_1000_NS8cuda_cub4core6detail5shmemE+80];
	abs.f64 	%fd74, %fd310;
	abs.f64 	%fd75, %fd73;
	setp.lt.f64 	%p209, %fd74, %fd75;
	mov.u64 	%rd347, %rd51;
	mov.f64 	%fd311, %fd73;
	@%p209 bra 	$L__BB5_61;
	setp.lt.f64 	%p210, %fd75, %fd74;
	mov.u64 	%rd347, %rd346;
	mov.f64 	%fd311, %fd310;
	@%p210 bra 	$L__BB5_61;
	setp.lt.s64 	%p211, %rd346, %rd51;
	min.s64 	%rd347, %rd346, %rd51;
	selp.f64 	%fd311, %fd310, %fd73, %p211;
$L__BB5_61:
	ld.shared.f64 	%fd78, [_ZN6thrust24THRUST_300001_SM_1000_NS8cuda_cub4core6detail5shmemE+88];
	ld.shared.u64 	%rd54, [_ZN6thrust24THRUST_300001_SM_1000_NS8cuda_cub4core6detail5shmemE+96];
	abs.f64 	%fd79, %fd311;
	abs.f64 	%fd80, %fd78;
	setp.lt.f64 	%p212, %fd79, %fd80;
	mov.u64 	%rd348, %rd54;
	mov.f64 	%fd312, %fd78;
	@%p212 bra 	$L__BB5_64;
	setp.lt.f64 	%p213, %fd80, %fd79;
	mov.u64 	%rd348, %rd347;
	mov.f64 	%fd312, %fd311;
	@%p213 bra 	$L__BB5_64;
	setp.lt.s64 	%p214, %rd347, %rd54;
	min.s64 	%rd348, %rd347, %rd54;
	selp.f64 	%fd312, %fd311, %fd78, %p214;
$L__BB5_64:
	ld.shared.f64 	%fd83, [_ZN6thrust24THRUST_300001_SM_1000_NS8cuda_cub4core6detail5shmemE+104];
	ld.shared.u64 	%rd57, [_ZN6thrust24THRUST_300001_SM_1000_NS8cuda_cub4core6detail5shmemE+112];
	abs.f64 	%fd84, %fd312;
	abs.f64 	%fd85, %fd83;
	setp.lt.f64 	%p215, %fd84, %fd85;
	mov.u64 	%rd349, %rd57;
	mov.f64 	%fd313, %fd83;
	@%p215 bra 	$L__BB5_67;
	setp.lt.f64 	%p216, %fd85, %fd84;
	mov.u64 	%rd349, %rd348;
	mov.f64 	%fd313, %fd312;
	@%p216 bra 	$L__BB5_67;
	setp.lt.s64 	%p217, %rd348, %rd57;
	min.s64 	%rd349, %rd348, %rd57;
	selp.f64 	%fd313, %fd312, %fd83, %p217;
$L__BB5_67:
	ld.shared.f64 	%fd88, [_ZN6thrust24THRUST_300001_SM_1000_NS8cuda_cub4core6detail5shmemE+120];
	ld.shared.u64 	%rd60, [_ZN6thrust24THRUST_300001_SM_1000_NS8cuda_cub4core6detail5shmemE+128];
	abs.f64 	%fd89, %fd313;
	abs.f64 	%fd90, %fd88;
	setp.lt.f64 	%p218, %fd89, %fd90;
	mov.u64 	%rd394, %rd60;
	mov.f64 	%fd357, %fd88;
	@%p218 bra 	$L__BB5_209;
	setp.lt.f64 	%p219, %fd90, %fd89;
	mov.u64 	%rd394, %rd349;
	mov.f64 	%fd357, %fd313;
	@%p219 bra 	$L__BB5_209;
	setp.lt.s64 	%p220, %rd349, %rd60;
	min.s64 	%rd394, %rd349, %rd60;
	selp.f64 	%fd357, %fd313, %fd88, %p220;
	bra.uni 	$L__BB5_209;
$L__BB5_70:
	// begin inline asm
	mov.u32 %r158, %laneid;
	// end inline asm
	and.b32  	%r179, %r1, 992;
	add.s32 	%r180, %r179, 32;
	setp.gt.s32 	%p127, %r180, %r37;
	not.b32 	%r181, %r179;
	add.s32 	%r182, %r37, %r181;
	selp.b32 	%r177, %r182, 31, %p127;
	mov.b64 	%rd297, %fd301;
	mov.b64 	{%r160, %r165}, %rd297;
	mov.b32 	%r176, 1;
	mov.b32 	%r178, -1;
	// begin inline asm
	shfl.sync.down.b32 %r159, %r160, %r176, %r177, %r178;
	// end inline asm
	// begin inline asm
	shfl.sync.down.b32 %r164, %r165, %r176, %r177, %r178;
	// end inline asm
	mov.b64 	%rd298, {%r159, %r164};
	mov.b64 	%fd92, %rd298;
	mov.b64 	{%r170, %r175}, %rd337;
	// begin inline asm
	shfl.sync.down.b32 %r169, %r170, %r176, %r177, %r178;
	// end inline asm
	// begin inline asm
	shfl.sync.down.b32 %r174, %r175, %r176, %r177, %r178;
	// end inline asm
	mov.b64 	%rd62, {%r169, %r174};
	setp.ge.s32 	%p128, %r158, %r177;
	mov.u64 	%rd350, %rd337;
	mov.f64 	%fd314, %fd301;
	@%p128 bra 	$L__BB5_74;
	abs.f64 	%fd93, %fd301;
	abs.f64 	%fd94, %fd92;
	setp.lt.f64 	%p129, %fd93, %fd94;
	mov.u64 	%rd350, %rd62;
	mov.f64 	%fd314, %fd92;
	@%p129 bra 	$L__BB5_74;
	setp.lt.f64 	%p130, %fd94, %fd93;
	mov.u64 	%rd350, %rd337;
	mov.f64 	%fd314, %fd301;
	@%p130 bra 	$L__BB5_74;
	setp.lt.s64 	%p131, %rd337, %rd62;
	min.s64 	%rd350, %rd337, %rd62;
	selp.f64 	%fd314, %fd301, %fd92, %p131;
$L__BB5_74:
	mov.b64 	%rd299, %fd314;
	mov.b64 	{%r184, %r189}, %rd299;
	mov.b32 	%r200, 2;
	mov.b32 	%r202, -1;
	// begin inline asm
	shfl.sync.down.b32 %r183, %r184, %r200, %r177, %r202;
	// end inline asm
	// begin inline asm
	shfl.sync.down.b32 %r188, %r189, %r200, %r177, %r202;
	// end inline asm
	mov.b64 	%rd300, {%r183, %r188};
	mov.b64 	%fd97, %rd300;
	mov.b64 	{%r194, %r199}, %rd350;
	// begin inline asm
	shfl.sync.down.b32 %r193, %r194, %r200, %r177, %r202;
	// end inline asm
	// begin inline asm
	shfl.sync.down.b32 %r198, %r199, %r200, %r177, %r202;
	// end inline asm
	mov.b64 	%rd65, {%r193, %r198};
	add.s32 	%r203, %r158, 2;
	setp.gt.s32 	%p132, %r203, %r177;
	mov.u64 	%rd351, %rd350;
	mov.f64 	%fd315, %fd314;
	@%p132 bra 	$L__BB5_78;
	abs.f64 	%fd98, %fd314;
	abs.f64 	%fd99, %fd97;
	setp.lt.f64 	%p133, %fd98, %fd99;
	mov.u64 	%rd351, %rd65;
	mov.f64 	%fd315, %fd97;
	@%p133 bra 	$L__BB5_78;
	setp.lt.f64 	%p134, %fd99, %fd98;
	mov.u64 	%rd351, %rd350;
	mov.f64 	%fd315, %fd314;
	@%p134 bra 	$L__BB5_78;
	setp.lt.s64 	%p135, %rd350, %rd65;
	min.s64 	%rd351, %rd350, %rd65;
	selp.f64 	%fd315, %fd314, %fd97, %p135;
$L__BB5_78:
	mov.b64 	%rd301, %fd315;
	mov.b64 	{%r205, %r210}, %rd301;
	mov.b32 	%r221, 4;
	mov.b32 	%r223, -1;
	// begin inline asm
	shfl.sync.down.b32 %r204, %r205, %r221, %r177, %r223;
	// end inline asm
	// begin inline asm
	shfl.sync.down.b32 %r209, %r210, %r221, %r177, %r223;
	// end inline asm
	mov.b64 	%rd302, {%r204, %r209};
	mov.b64 	%fd102, %rd302;
	mov.b64 	{%r215, %r220}, %rd351;
	// begin inline asm
	shfl.sync.down.b32 %r214, %r215, %r221, %r177, %r223;
	// end inline asm
	// begin inline asm
	shfl.sync.down.b32 %r219, %r220, %r221, %r177, %r223;
	// end inline asm
	mov.b64 	%rd68, {%r214, %r219};
	add.s32 	%r224, %r158, 4;
	setp.gt.s32 	%p136, %r224, %r177;
	mov.u64 	%rd352, %rd351;
	mov.f64 	%fd316, %fd315;
	@%p136 bra 	$L__BB5_82;
	abs.f64 	%fd103, %fd315;
	abs.f64 	%fd104, %fd102;
	setp.lt.f64 	%p137, %fd103, %fd104;
	mov.u64 	%rd352, %rd68;
	mov.f64 	%fd316, %fd102;
	@%p137 bra 	$L__BB5_82;
	setp.lt.f64 	%p138, %fd104, %fd103;
	mov.u64 	%rd352, %rd351;
	mov.f64 	%fd316, %fd315;
	@%p138 bra 	$L__BB5_82;
	setp.lt.s64 	%p139, %rd351, %rd68;
	min.s64 	%rd352, %rd351, %rd68;
	selp.f64 	%fd316, %fd315, %fd102, %p139;
$L__BB5_82:
	mov.b64 	%rd303, %fd316;
	mov.b64 	{%r226, %r231}, %rd303;
	mov.b32 	%r242, 8;
	mov.b32 	%r244, -1;
	// begin inline asm
	shfl.sync.down.b32 %r225, %r226, %r242, %r177, %r244;
	// end inline asm
	// begin inline asm
	shfl.sync.down.b32 %r230, %r231, %r242, %r177, %r244;
	// end inline asm
	mov.b64 	%rd304, {%r225, %r230};
	mov.b64 	%fd107, %rd304;
	mov.b64 	{%r236, %r241}, %rd352;
	// begin inline asm
	shfl.sync.down.b32 %r235, %r236, %r242, %r177, %r244;
	// end inline asm
	// begin inline asm
	shfl.sync.down.b32 %r240, %r241, %r242, %r177, %r244;
	// end inline asm
	mov.b64 	%rd71, {%r235, %r240};
	add.s32 	%r245, %r158, 8;
	setp.gt.s32 	%p140, %r245, %r177;
	mov.u64 	%rd353, %rd352;
	mov.f64 	%fd317, %fd316;
	@%p140 bra 	$L__BB5_86;
	abs.f64 	%fd108, %fd316;
	abs.f64 	%fd109, %fd107;
	setp.lt.f64 	%p141, %fd108, %fd109;
	mov.u64 	%rd353, %rd71;
	mov.f64 	%fd317, %fd107;
	@%p141 bra 	$L__BB5_86;
	setp.lt.f64 	%p142, %fd109, %fd108;
	mov.u64 	%rd353, %rd352;
	mov.f64 	%fd317, %fd316;
	@%p142 bra 	$L__BB5_86;
	setp.lt.s64 	%p143, %rd352, %rd71;
	min.s64 	%rd353, %rd352, %rd71;
	selp.f64 	%fd317, %fd316, %fd107, %p143;
$L__BB5_86:
	mov.b64 	%rd305, %fd317;
	mov.b64 	{%r247, %r252}, %rd305;
	mov.b32 	%r263, 16;
	mov.b32 	%r265, -1;
	// begin inline asm
	shfl.sync.down.b32 %r246, %r247, %r263, %r177, %r265;
	// end inline asm
	// begin inline asm
	shfl.sync.down.b32 %r251, %r252, %r263, %r177, %r265;
	// end inline asm
	mov.b64 	%rd306, {%r246, %r251};
	mov.b64 	%fd112, %rd306;
	mov.b64 	{%r257, %r262}, %rd353;
	// begin inline asm
	shfl.sync.down.b32 %r256, %r257, %r263, %r177, %r265;
	// end inline asm
	// begin inline asm
	shfl.sync.down.b32 %r261, %r262, %r263, %r177, %r265;
	// end inline asm
	mov.b64 	%rd74, {%r256, %r261};
	add.s32 	%r266, %r158, 16;
	setp.gt.s32 	%p144, %r266, %r177;
	mov.u64 	%rd394, %rd353;
	mov.f64 	%fd357, %fd317;
	@%p144 bra 	$L__BB5_90;
	abs.f64 	%fd113, %fd317;
	abs.f64 	%fd114, %fd112;
	setp.lt.f64 	%p145, %fd113, %fd114;
	mov.u64 	%rd394, %rd74;
	mov.f64 	%fd357, %fd112;
	@%p145 bra 	$L__BB5_90;
	setp.lt.f64 	%p146, %fd114, %fd113;
	mov.u64 	%rd394, %rd353;
	mov.f64 	%fd357, %fd317;
	@%p146 bra 	$L__BB5_90;
	setp.lt.s64 	%p147, %rd353, %rd74;
	min.s64 	%rd394, %rd353, %rd74;
	selp.f64 	%fd357, %fd317, %fd112, %p147;
$L__BB5_90:
	setp.ne.s32 	%p148, %r158, 0;
	@%p148 bra 	$L__BB5_92;
	shr.u32 	%r267, %r1, 1;
	and.b32  	%r268, %r267, 496;
	mov.u32 	%r269, _ZN6thrust24THRUST_300001_SM_1000_NS8cuda_cub4core6detail5shmemE;
	add.s32 	%r270, %r269, %r268;
	st.shared.f64 	[%r270+8], %fd357;
	st.shared.u64 	[%r270+16], %rd394;
$L__BB5_92:
	bar.sync 	0;
	setp.ne.s32 	%p149, %r1, 0;
	@%p149 bra 	$L__BB5_209;
	setp.lt.s32 	%p150, %r37, 33;
	mov.f64 	%fd319, %fd357;
	mov.u64 	%rd355, %rd394;
	@%p150 bra 	$L__BB5_97;
	ld.shared.f64 	%fd117, [_ZN6thrust24THRUST_300001_SM_1000_NS8cuda_cub4core6detail5shmemE+24];
	ld.shared.u64 	%rd77, [_ZN6thrust24THRUST_300001_SM_1000_NS8cuda_cub4core6detail5shmemE+32];
	abs.f64 	%fd118, %fd357;
	abs.f64 	%fd119, %fd117;
	setp.lt.f64 	%p151, %fd118, %fd119;
	mov.f64 	%fd319, %fd117;
	mov.u64 	%rd355, %rd77;
	@%p151 bra 	$L__BB5_97;
	setp.lt.f64 	%p152, %fd119, %fd118;
	mov.f64 	%fd319, %fd357;
	mov.u64 	%rd355, %rd394;
	@%p152 bra 	$L__BB5_97;
	setp.lt.s64 	%p153, %rd394, %rd77;
	min.s64 	%rd355, %rd394, %rd77;
	selp.f64 	%fd319, %fd357, %fd117, %p153;
$L__BB5_97:
	setp.lt.s32 	%p154, %r37, 65;
	mov.f64 	%fd320, %fd319;
	mov.u64 	%rd356, %rd355;
	@%p154 bra 	$L__BB5_101;
	ld.shared.f64 	%fd122, [_ZN6thrust24THRUST_300001_SM_1000_NS8cuda_cub4core6detail5shmemE+40];
	ld.shared.u64 	%rd80, [_ZN6thrust24THRUST_300001_SM_1000_NS8cuda_cub4core6detail5shmemE+48];
	abs.f64 	%fd123, %fd319;
	abs.f64 	%fd124, %fd122;
	setp.lt.f64 	%p155, %fd123, %fd124;
	mov.f64 	%fd320, %fd122;
	mov.u64 	%rd356, %rd80;
	@%p155 bra 	$L__BB5_101;
	setp.lt.f64 	%p156, %fd124, %fd123;
	mov.f64 	%fd320, %fd319;
	mov.u64 	%rd356, %rd355;
	@%p156 bra 	$L__BB5_101;
	setp.lt.s64 	%p157, %rd355, %rd80;
	min.s64 	%rd356, %rd355, %rd80;
	selp.f64 	%fd320, %fd319, %fd122, %p157;
$L__BB5_101:
	setp.lt.s32 	%p158, %r37, 97;
	mov.f64 	%fd321, %fd320;
	mov.u64 	%rd357, %rd356;
	@%p158 bra 	$L__BB5_105;
	ld.shared.f64 	%fd127, [_ZN6thrust24THRUST_300001_SM_1000_NS8cuda_cub4core6detail5shmemE+56];
	ld.shared.u64 	%rd83, [_ZN6thrust24THRUST_300001_SM_1000_NS8cuda_cub4core6detail5shmemE+64];
	abs.f64 	%fd128, %fd320;
	abs.f64 	%fd129, %fd127;
	setp.lt.f64 	%p159, %fd128, %fd129;
	mov.f64 	%fd321, %fd127;
	mov.u64 	%rd357, %rd83;
	@%p159 bra 	$L__BB5_105;
	setp.lt.f64 	%p160, %fd129, %fd128;
	mov.f64 	%fd321, %fd320;
	mov.u64 	%rd357, %rd356;
	@%p160 bra 	$L__BB5_105;
	setp.lt.s64 	%p161, %rd356, %rd83;
	min.s64 	%rd357, %rd356, %rd83;
	selp.f64 	%fd321, %fd320, %fd127, %p161;
$L__BB5_105:
	setp.lt.s32 	%p162, %r37, 129;
	mov.f64 	%fd322, %fd321;
	mov.u64 	%rd358, %rd357;
	@%p162 bra 	$L__BB5_109;
	ld.shared.f64 	%fd132, [_ZN6thrust24THRUST_300001_SM_1000_NS8cuda_cub4core6detail5shmemE+72];
	ld.shared.u64 	%rd86, [_ZN6thrust24THRUST_300001_SM_1000_NS8cuda_cub4core6detail5shmemE+80];
	abs.f64 	%fd133, %fd321;
	abs.f64 	%fd134, %fd132;
	setp.lt.f64 	%p163, %fd133, %fd134;
	mov.f64 	%fd322, %fd132;
	mov.u64 	%rd358, %rd86;
	@%p163 bra 	$L__BB5_109;
	setp.lt.f64 	%p164, %fd134, %fd133;
	mov.f64 	%fd322, %fd321;
	mov.u64 	%rd358, %rd357;
	@%p164 bra 	$L__BB5_109;
	setp.lt.s64 	%p165, %rd357, %rd86;
	min.s64 	%rd358, %rd357, %rd86;
	selp.f64 	%fd322, %fd321, %fd132, %p165;
$L__BB5_109:
	setp.lt.s32 	%p166, %r37, 161;
	mov.f64 	%fd323, %fd322;
	mov.u64 	%rd359, %rd358;
	@%p166 bra 	$L__BB5_113;
	ld.shared.f64 	%fd137, [_ZN6thrust24THRUST_300001_SM_1000_NS8cuda_cub4core6detail5shmemE+88];
	ld.shared.u64 	%rd89, [_ZN6thrust24THRUST_300001_SM_1000_NS8cuda_cub4core6detail5shmemE+96];
	abs.f64 	%fd138, %fd322;
	abs.f64 	%fd139, %fd137;
	setp.lt.f64 	%p167, %fd138, %fd139;
	mov.f64 	%fd323, %fd137;
	mov.u64 	%rd359, %rd89;
	@%p167 bra 	$L__BB5_113;
	setp.lt.f64 	%p168, %fd139, %fd138;
	mov.f64 	%fd323, %fd322;
	mov.u64 	%rd359, %rd358;
	@%p168 bra 	$L__BB5_113;
	setp.lt.s64 	%p169, %rd358, %rd89;
	min.s64 	%rd359, %rd358, %rd89;
	selp.f64 	%fd323, %fd322, %fd137, %p169;
$L__BB5_113:
	setp.lt.s32 	%p170, %r37, 193;
	mov.f64 	%fd324, %fd323;
	mov.u64 	%rd360, %rd359;
	@%p170 bra 	$L__BB5_117;
	ld.shared.f64 	%fd142, [_ZN6thrust24THRUST_300001_SM_1000_NS8cuda_cub4core6detail5shmemE+104];
	ld.shared.u64 	%rd92, [_ZN6thrust24THRUST_300001_SM_1000_NS8cuda_cub4core6detail5shmemE+112];
	abs.f64 	%fd143, %fd323;
	abs.f64 	%fd144, %fd142;
	setp.lt.f64 	%p171, %fd143, %fd144;
	mov.f64 	%fd324, %fd142;
	mov.u64 	%rd360, %rd92;
	@%p171 bra 	$L__BB5_117;
	setp.lt.f64 	%p172, %fd144, %fd143;
	mov.f64 	%fd324, %fd323;
	mov.u64 	%rd360, %rd359;
	@%p172 bra 	$L__BB5_117;
	setp.lt.s64 	%p173, %rd359, %rd92;
	min.s64 	%rd360, %rd359, %rd92;
	selp.f64 	%fd324, %fd323, %fd142, %p173;
$L__BB5_117:
	setp.lt.s32 	%p174, %r37, 225;
	mov.u64 	%rd394, %rd360;
	mov.f64 	%fd357, %fd324;
	@%p174 bra 	$L__BB5_209;
	ld.shared.f64 	%fd147, [_ZN6thrust24THRUST_300001_SM_1000_NS8cuda_cub4core6detail5shmemE+120];
	ld.shared.u64 	%rd95, [_ZN6thrust24THRUST_300001_SM_1000_NS8cuda_cub4core6detail5shmemE+128];
	abs.f64 	%fd148, %fd324;
	abs.f64 	%fd149, %fd147;
	setp.lt.f64 	%p175, %fd148, %fd149;
	mov.u64 	%rd394, %rd95;
	mov.f64 	%fd357, %fd147;
	@%p175 bra 	$L__BB5_209;
	setp.lt.f64 	%p176, %fd149, %fd148;
	mov.u64 	%rd394, %rd360;
	mov.f64 	%fd357, %fd324;
	@%p176 bra 	$L__BB5_209;
	setp.lt.s64 	%p177, %rd360, %rd95;
	min.s64 	%rd394, %rd360, %rd95;
	selp.f64 	%fd357, %fd324, %fd147, %p177;
	bra.uni 	$L__BB5_209;
$L__BB5_121:
	ld.param.u64 	%rd318, [_ZN6thrust24THRUST_300001_SM_1000_NS8cuda_cub4core6detail13_kernel_agentINS1_8__reduce11ReduceAgentIPN4cuda3std3__45tupleIJdlEEESC_SB_iNS1_9__extrema9arg_max_fIdl10comparatorEEEEJSC_SC_iSG_EEEvDpT0__param_0];
	mov.u32 	%r16, %tid.x;
	mul.wide.u32 	%rd208, %r16, 16;
	add.s64 	%rd189, %rd318, %rd208;
	// begin inline asm
	ld.global.nc.u64 %rd188, [%rd189];
	// end inline asm
	add.s64 	%rd191, %rd189, 8;
	// begin inline asm
	ld.global.nc.u64 %rd190, [%rd191];
	// end inline asm
	mov.b64 	%fd151, %rd188;
	add.s64 	%rd193, %rd189, 4096;
	// begin inline asm
	ld.global.nc.u64 %rd192, [%rd193];
	// end inline asm
	add.s64 	%rd195, %rd189, 4104;
	// begin inline asm
	ld.global.nc.u64 %rd361, [%rd195];
	// end inline asm
	mov.b64 	%fd325, %rd192;
	add.s64 	%rd197, %rd189, 8192;
	// begin inline asm
	ld.global.nc.u64 %rd196, [%rd197];
	// end inline asm
	add.s64 	%rd199, %rd189, 8200;
	// begin inline asm
	ld.global.nc.u64 %rd362, [%rd199];
	// end inline asm
	mov.b64 	%fd326, %rd196;
	add.s64 	%rd201, %rd189, 12288;
	// begin inline asm
	ld.global.nc.u64 %rd200, [%rd201];
	// end inline asm
	add.s64 	%rd203, %rd189, 12296;
	// begin inline asm
	ld.global.nc.u64 %rd363, [%rd203];
	// end inline asm
	mov.b64 	%fd327, %rd200;
	add.s64 	%rd205, %rd189, 16384;
	// begin inline asm
	ld.global.nc.u64 %rd204, [%rd205];
	// end inline asm
	add.s64 	%rd207, %rd189, 16392;
	// begin inline asm
	ld.global.nc.u64 %rd381, [%rd207];
	// end inline asm
	mov.b64 	%fd344, %rd204;
	abs.f64 	%fd156, %fd151;
	abs.f64 	%fd157, %fd325;
	setp.lt.f64 	%p3, %fd156, %fd157;
	@%p3 bra 	$L__BB5_123;
	setp.lt.f64 	%p4, %fd157, %fd156;
	setp.lt.s64 	%p5, %rd190, %rd361;
	or.pred  	%p6, %p4, %p5;
	selp.b64 	%rd361, %rd190, %rd361, %p6;
	selp.f64 	%fd325, %fd151, %fd325, %p6;
$L__BB5_123:
	abs.f64 	%fd160, %fd325;
	abs.f64 	%fd161, %fd326;
	setp.lt.f64 	%p7, %fd160, %fd161;
	@%p7 bra 	$L__BB5_125;
	setp.lt.f64 	%p8, %fd161, %fd160;
	setp.lt.s64 	%p9, %rd361, %rd362;
	or.pred  	%p10, %p8, %p9;
	selp.b64 	%rd362, %rd361, %rd362, %p10;
	selp.f64 	%fd326, %fd325, %fd326, %p10;
$L__BB5_125:
	abs.f64 	%fd164, %fd326;
	abs.f64 	%fd165, %fd327;
	setp.lt.f64 	%p11, %fd164, %fd165;
	@%p11 bra 	$L__BB5_127;
	setp.lt.f64 	%p12, %fd165, %fd164;
	setp.lt.s64 	%p13, %rd362, %rd363;
	or.pred  	%p14, %p12, %p13;
	selp.b64 	%rd363, %rd362, %rd363, %p14;
	selp.f64 	%fd327, %fd326, %fd327, %p14;
$L__BB5_127:
	abs.f64 	%fd168, %fd327;
	abs.f64 	%fd169, %fd344;
	setp.lt.f64 	%p15, %fd168, %fd169;
	@%p15 bra 	$L__BB5_129;
	setp.lt.f64 	%p16, %fd169, %fd168;
	setp.lt.s64 	%p17, %rd363, %rd381;
	or.pred  	%p18, %p16, %p17;
	selp.b64 	%rd381, %rd363, %rd381, %p18;
	selp.f64 	%fd344, %fd327, %fd344, %p18;
$L__BB5_129:
	setp.lt.u32 	%p19, %r37, 2560;
	mov.b32 	%r383, 1280;
	@%p19 bra 	$L__BB5_142;
	mov.b32 	%r382, 1280;
	mov.f64 	%fd329, %fd344;
	mov.u64 	%rd365, %rd381;
$L__BB5_131:
	ld.param.u64 	%rd319, [_ZN6thrust24THRUST_300001_SM_1000_NS8cuda_cub4core6detail13_kernel_agentINS1_8__reduce11ReduceAgentIPN4cuda3std3__45tupleIJdlEEESC_SB_iNS1_9__extrema9arg_max_fIdl10comparatorEEEEJSC_SC_iSG_EEEvDpT0__param_0];
	add.s32 	%r40, %r382, %r16;
	mul.wide.u32 	%rd229, %r40, 16;
	add.s64 	%rd210, %rd319, %rd229;
	// begin inline asm
	ld.global.nc.u64 %rd209, [%rd210];
	// end inline asm
	add.s64 	%rd212, %rd210, 8;
	// begin inline asm
	ld.global.nc.u64 %rd366, [%rd212];
	// end inline asm
	mov.b64 	%fd330, %rd209;
	add.s64 	%rd214, %rd210, 4096;
	// begin inline asm
	ld.global.nc.u64 %rd213, [%rd214];
	// end inline asm
	add.s64 	%rd216, %rd210, 4104;
	// begin inline asm
	ld.global.nc.u64 %rd367, [%rd216];
	// end inline asm
	mov.b64 	%fd331, %rd213;
	add.s64 	%rd218, %rd210, 8192;
	// begin inline asm
	ld.global.nc.u64 %rd217, [%rd218];
	// end inline asm
	add.s64 	%rd220, %rd210, 8200;
	// begin inline asm
	ld.global.nc.u64 %rd368, [%rd220];
	// end inline asm
	mov.b64 	%fd332, %rd217;
	add.s64 	%rd222, %rd210, 12288;
	// begin inline asm
	ld.global.nc.u64 %rd221, [%rd222];
	// end inline asm
	add.s64 	%rd224, %rd210, 12296;
	// begin inline asm
	ld.global.nc.u64 %rd369, [%rd224];
	// end inline asm
	mov.b64 	%fd333, %rd221;
	add.s64 	%rd226, %rd210, 16384;
	// begin inline asm
	ld.global.nc.u64 %rd225, [%rd226];
	// end inline asm
	add.s64 	%rd228, %rd210, 16392;
	// begin inline asm
	ld.global.nc.u64 %rd381, [%rd228];
	// end inline asm
	mov.b64 	%fd344, %rd225;
	abs.f64 	%fd178, %fd329;
	abs.f64 	%fd179, %fd330;
	setp.lt.f64 	%p20, %fd178, %fd179;
	@%p20 bra 	$L__BB5_133;
	setp.lt.f64 	%p21, %fd179, %fd178;
	setp.lt.s64 	%p22, %rd365, %rd366;
	or.pred  	%p23, %p21, %p22;
	selp.b64 	%rd366, %rd365, %rd366, %p23;
	selp.f64 	%fd330, %fd329, %fd330, %p23;
$L__BB5_133:
	abs.f64 	%fd182, %fd330;
	abs.f64 	%fd183, %fd331;
	setp.lt.f64 	%p24, %fd182, %fd183;
	@%p24 bra 	$L__BB5_135;
	setp.lt.f64 	%p25, %fd183, %fd182;
	setp.lt.s64 	%p26, %rd366, %rd367;
	or.pred  	%p27, %p25, %p26;
	selp.b64 	%rd367, %rd366, %rd367, %p27;
	selp.f64 	%fd331, %fd330, %fd331, %p27;
$L__BB5_135:
	abs.f64 	%fd186, %fd331;
	abs.f64 	%fd187, %fd332;
	setp.lt.f64 	%p28, %fd186, %fd187;
	@%p28 bra 	$L__BB5_137;
	setp.lt.f64 	%p29, %fd187, %fd186;
	setp.lt.s64 	%p30, %rd367, %rd368;
	or.pred  	%p31, %p29, %p30;
	selp.b64 	%rd368, %rd367, %rd368, %p31;
	selp.f64 	%fd332, %fd331, %fd332, %p31;
$L__BB5_137:
	abs.f64 	%fd190, %fd332;
	abs.f64 	%fd191, %fd333;
	setp.lt.f64 	%p32, %fd190, %fd191;
	@%p32 bra 	$L__BB5_139;
	setp.lt.f64 	%p33, %fd191, %fd190;
	setp.lt.s64 	%p34, %rd368, %rd369;
	or.pred  	%p35, %p33, %p34;
	selp.b64 	%rd369, %rd368, %rd369, %p35;
	selp.f64 	%fd333, %fd332, %fd333, %p35;
$L__BB5_139:
	abs.f64 	%fd194, %fd333;
	abs.f64 	%fd195, %fd344;
	setp.lt.f64 	%p36, %fd194, %fd195;
	@%p36 bra 	$L__BB5_141;
	setp.lt.f64 	%p37, %fd195, %fd194;
	setp.lt.s64 	%p38, %rd369, %rd381;
	or.pred  	%p39, %p37, %p38;
	selp.b64 	%rd381, %rd369, %rd381, %p39;
	selp.f64 	%fd344, %fd333, %fd344, %p39;
$L__BB5_141:
	add.s32 	%r383, %r382, 1280;
	add.s32 	%r41, %r382, 2560;
	setp.le.s32 	%p40, %r41, %r37;
	mov.u32 	%r382, %r383;
	mov.f64 	%fd329, %fd344;
	mov.u64 	%rd365, %rd381;
	@%p40 bra 	$L__BB5_131;
$L__BB5_142:
	setp.le.s32 	%p41, %r37, %r383;
	@%p41 bra 	$L__BB5_165;
	sub.s32 	%r20, %r37, %r383;
	setp.ge.s32 	%p42, %r16, %r20;
	@%p42 bra 	$L__BB5_165;
	not.b32 	%r42, %r16;
	add.s32 	%r43, %r37, %r42;
	sub.s32 	%r21, %r43, %r383;
	and.b32  	%r44, %r21, 768;
	setp.eq.s32 	%p43, %r44, 768;
	mov.u32 	%r387, %r16;
	@%p43 bra 	$L__BB5_150;
	add.s32 	%r385, %r16, %r383;
	shr.u32 	%r45, %r21, 8;
	add.s32 	%r46, %r45, 1;
	and.b32  	%r47, %r46, 3;
	neg.s32 	%r384, %r47;
	mov.u32 	%r387, %r16;
$L__BB5_146:
	.pragma "nounroll";
	mov.u64 	%rd127, %rd381;
	mov.f64 	%fd199, %fd344;
	ld.param.u64 	%rd320, [_ZN6thrust24THRUST_300001_SM_1000_NS8cuda_cub4core6detail13_kernel_agentINS1_8__reduce11ReduceAgentIPN4cuda3std3__45tupleIJdlEEESC_SB_iNS1_9__extrema9arg_max_fIdl10comparatorEEEEJSC_SC_iSG_EEEvDpT0__param_0];
	mul.wide.u32 	%rd235, %r385, 16;
	add.s64 	%rd232, %rd320, %rd235;
	// begin inline asm
	ld.global.nc.u64 %rd231, [%rd232];
	// end inline asm
	add.s64 	%rd234, %rd232, 8;
	// begin inline asm
	ld.global.nc.u64 %rd233, [%rd234];
	// end inline asm
	mov.b64 	%fd200, %rd231;
	abs.f64 	%fd201, %fd199;
	abs.f64 	%fd202, %fd200;
	setp.lt.f64 	%p44, %fd201, %fd202;
	mov.f64 	%fd344, %fd200;
	mov.u64 	%rd381, %rd233;
	@%p44 bra 	$L__BB5_149;
	setp.lt.f64 	%p45, %fd202, %fd201;
	mov.f64 	%fd344, %fd199;
	mov.u64 	%rd381, %rd127;
	@%p45 bra 	$L__BB5_149;
	setp.lt.s64 	%p46, %rd127, %rd233;
	selp.f64 	%fd344, %fd199, %fd200, %p46;
	min.s64 	%rd381, %rd127, %rd233;
$L__BB5_149:
	add.s32 	%r387, %r387, 256;
	add.s32 	%r385, %r385, 256;
	add.s32 	%r384, %r384, 1;
	setp.ne.s32 	%p47, %r384, 0;
	@%p47 bra 	$L__BB5_146;
$L__BB5_150:
	setp.lt.u32 	%p48, %r21, 768;
	@%p48 bra 	$L__BB5_165;
	ld.param.u64 	%rd321, [_ZN6thrust24THRUST_300001_SM_1000_NS8cuda_cub4core6detail13_kernel_agentINS1_8__reduce11ReduceAgentIPN4cuda3std3__45tupleIJdlEEESC_SB_iNS1_9__extrema9arg_max_fIdl10comparatorEEEEJSC_SC_iSG_EEEvDpT0__param_0];
	cvt.u64.u32 	%rd236, %r387;
	cvt.u64.u32 	%rd237, %r383;
	add.s64 	%rd238, %rd236, %rd237;
	shl.b64 	%rd239, %rd238, 4;
	add.s64 	%rd240, %rd239, %rd321;
	add.s64 	%rd376, %rd240, 12296;
	add.s32 	%r388, %r387, %r383;
$L__BB5_152:
	ld.param.u64 	%rd322, [_ZN6thrust24THRUST_300001_SM_1000_NS8cuda_cub4core6detail13_kernel_agentINS1_8__reduce11ReduceAgentIPN4cuda3std3__45tupleIJdlEEESC_SB_iNS1_9__extrema9arg_max_fIdl10comparatorEEEEJSC_SC_iSG_EEEvDpT0__param_0];
	mul.wide.u32 	%rd245, %r388, 16;
	add.s64 	%rd242, %rd322, %rd245;
	// begin inline asm
	ld.global.nc.u64 %rd241, [%rd242];
	// end inline asm
	add.s64 	%rd244, %rd242, 8;
	// begin inline asm
	ld.global.nc.u64 %rd243, [%rd244];
	// end inline asm
	mov.b64 	%fd208, %rd241;
	abs.f64 	%fd209, %fd344;
	abs.f64 	%fd210, %fd208;
	setp.lt.f64 	%p49, %fd209, %fd210;
	mov.f64 	%fd341, %fd208;
	mov.u64 	%rd378, %rd243;
	@%p49 bra 	$L__BB5_155;
	setp.lt.f64 	%p50, %fd210, %fd209;
	mov.f64 	%fd341, %fd344;
	mov.u64 	%rd378, %rd381;
	@%p50 bra 	$L__BB5_155;
	setp.lt.s64 	%p51, %rd381, %rd243;
	selp.f64 	%fd341, %fd344, %fd208, %p51;
	min.s64 	%rd378, %rd381, %rd243;
$L__BB5_155:
	add.s64 	%rd247, %rd376, -8200;
	// begin inline asm
	ld.global.nc.u64 %rd246, [%rd247];
	// end inline asm
	add.s64 	%rd249, %rd376, -8192;
	// begin inline asm
	ld.global.nc.u64 %rd248, [%rd249];
	// end inline asm
	mov.b64 	%fd213, %rd246;
	abs.f64 	%fd214, %fd341;
	abs.f64 	%fd215, %fd213;
	setp.lt.f64 	%p52, %fd214, %fd215;
	mov.f64 	%fd342, %fd213;
	mov.u64 	%rd379, %rd248;
	@%p52 bra 	$L__BB5_158;
	setp.lt.f64 	%p53, %fd215, %fd214;
	mov.f64 	%fd342, %fd341;
	mov.u64 	%rd379, %rd378;
	@%p53 bra 	$L__BB5_158;
	setp.lt.s64 	%p54, %rd378, %rd248;
	selp.f64 	%fd342, %fd341, %fd213, %p54;
	min.s64 	%rd379, %rd378, %rd248;
$L__BB5_158:
	add.s64 	%rd251, %rd376, -4104;
	// begin inline asm
	ld.global.nc.u64 %rd250, [%rd251];
	// end inline asm
	add.s64 	%rd253, %rd376, -4096;
	// begin inline asm
	ld.global.nc.u64 %rd252, [%rd253];
	// end inline asm
	mov.b64 	%fd218, %rd250;
	abs.f64 	%fd219, %fd342;
	abs.f64 	%fd220, %fd218;
	setp.lt.f64 	%p55, %fd219, %fd220;
	mov.f64 	%fd343, %fd218;
	mov.u64 	%rd380, %rd252;
	@%p55 bra 	$L__BB5_161;
	setp.lt.f64 	%p56, %fd220, %fd219;
	mov.f64 	%fd343, %fd342;
	mov.u64 	%rd380, %rd379;
	@%p56 bra 	$L__BB5_161;
	setp.lt.s64 	%p57, %rd379, %rd252;
	selp.f64 	%fd343, %fd342, %fd218, %p57;
	min.s64 	%rd380, %rd379, %rd252;
$L__BB5_161:
	add.s64 	%rd255, %rd376, -8;
	// begin inline asm
	ld.global.nc.u64 %rd254, [%rd255];
	// end inline asm
	// begin inline asm
	ld.global.nc.u64 %rd256, [%rd376];
	// end inline asm
	mov.b64 	%fd223, %rd254;
	abs.f64 	%fd224, %fd343;
	abs.f64 	%fd225, %fd223;
	setp.lt.f64 	%p58, %fd224, %fd225;
	mov.f64 	%fd344, %fd223;
	mov.u64 	%rd381, %rd256;
	@%p58 bra 	$L__BB5_164;
	setp.lt.f64 	%p59, %fd225, %fd224;
	mov.f64 	%fd344, %fd343;
	mov.u64 	%rd381, %rd380;
	@%p59 bra 	$L__BB5_164;
	setp.lt.s64 	%p60, %rd380, %rd256;
	selp.f64 	%fd344, %fd343, %fd223, %p60;
	min.s64 	%rd381, %rd380, %rd256;
$L__BB5_164:
	add.s32 	%r387, %r387, 1024;
	add.s64 	%rd376, %rd376, 16384;
	add.s32 	%r388, %r388, 1024;
	setp.lt.s32 	%p61, %r387, %r20;
	@%p61 bra 	$L__BB5_152;
$L__BB5_165:
	// begin inline asm
	mov.u32 %r48, %laneid;
	// end inline asm
	mov.b64 	%rd258, %fd344;
	mov.b64 	{%r50, %r55}, %rd258;
	mov.b32 	%r66, 1;
	mov.b32 	%r67, 31;
	mov.b32 	%r68, -1;
	// begin inline asm
	shfl.sync.down.b32 %r49, %r50, %r66, %r67, %r68;
	// end inline asm
	// begin inline asm
	shfl.sync.down.b32 %r54, %r55, %r66, %r67, %r68;
	// end inline asm
	mov.b64 	%rd259, {%r49, %r54};
	mov.b64 	%fd229, %rd259;
	mov.b64 	{%r60, %r65}, %rd381;
	// begin inline asm
	shfl.sync.down.b32 %r59, %r60, %r66, %r67, %r68;
	// end inline asm
	// begin inline asm
	shfl.sync.down.b32 %r64, %r65, %r66, %r67, %r68;
	// end inline asm
	mov.b64 	%rd150, {%r59, %r64};
	setp.gt.s32 	%p62, %r48, 30;
	mov.f64 	%fd346, %fd344;
	mov.u64 	%rd383, %rd381;
	@%p62 bra 	$L__BB5_169;
	abs.f64 	%fd230, %fd344;
	abs.f64 	%fd231, %fd229;
	setp.lt.f64 	%p63, %fd230, %fd231;
	mov.f64 	%fd346, %fd229;
	mov.u64 	%rd383, %rd150;
	@%p63 bra 	$L__BB5_169;
	setp.lt.f64 	%p64, %fd231, %fd230;
	mov.f64 	%fd346, %fd344;
	mov.u64 	%rd383, %rd381;
	@%p64 bra 	$L__BB5_169;
	setp.lt.s64 	%p65, %rd381, %rd150;
	selp.f64 	%fd346, %fd344, %fd229, %p65;
	min.s64 	%rd383, %rd381, %rd150;
$L__BB5_169:
	mov.b64 	%rd260, %fd346;
	mov.b64 	{%r70, %r75}, %rd260;
	mov.b32 	%r86, 2;
	mov.b32 	%r87, 31;
	mov.b32 	%r88, -1;
	// begin inline asm
	shfl.sync.down.b32 %r69, %r70, %r86, %r87, %r88;
	// end inline asm
	// begin inline asm
	shfl.sync.down.b32 %r74, %r75, %r86, %r87, %r88;
	// end inline asm
	mov.b64 	%rd261, {%r69, %r74};
	mov.b64 	%fd234, %rd261;
	mov.b64 	{%r80, %r85}, %rd383;
	// begin inline asm
	shfl.sync.down.b32 %r79, %r80, %r86, %r87, %r88;
	// end inline asm
	// begin inline asm
	shfl.sync.down.b32 %r84, %r85, %r86, %r87, %r88;
	// end inline asm
	mov.b64 	%rd153, {%r79, %r84};
	setp.gt.s32 	%p66, %r48, 29;
	mov.f64 	%fd347, %fd346;
	mov.u64 	%rd384, %rd383;
	@%p66 bra 	$L__BB5_173;
	abs.f64 	%fd235, %fd346;
	abs.f64 	%fd236, %fd234;
	setp.lt.f64 	%p67, %fd235, %fd236;
	mov.f64 	%fd347, %fd234;
	mov.u64 	%rd384, %rd153;
	@%p67 bra 	$L__BB5_173;
	setp.lt.f64 	%p68, %fd236, %fd235;
	mov.f64 	%fd347, %fd346;
	mov.u64 	%rd384, %rd383;
	@%p68 bra 	$L__BB5_173;
	setp.lt.s64 	%p69, %rd383, %rd153;
	selp.f64 	%fd347, %fd346, %fd234, %p69;
	min.s64 	%rd384, %rd383, %rd153;
$L__BB5_173:
	mov.b64 	%rd262, %fd347;
	mov.b64 	{%r90, %r95}, %rd262;
	mov.b32 	%r106, 4;
	mov.b32 	%r107, 31;
	mov.b32 	%r108, -1;
	// begin inline asm
	shfl.sync.down.b32 %r89, %r90, %r106, %r107, %r108;
	// end inline asm
	// begin inline asm
	shfl.sync.down.b32 %r94, %r95, %r106, %r107, %r108;
	// end inline asm
	mov.b64 	%rd263, {%r89, %r94};
	mov.b64 	%fd239, %rd263;
	mov.b64 	{%r100, %r105}, %rd384;
	// begin inline asm
	shfl.sync.down.b32 %r99, %r100, %r106, %r107, %r108;
	// end inline asm
	// begin inline asm
	shfl.sync.down.b32 %r104, %r105, %r106, %r107, %r108;
	// end inline asm
	mov.b64 	%rd156, {%r99, %r104};
	setp.gt.s32 	%p70, %r48, 27;
	mov.f64 	%fd348, %fd347;
	mov.u64 	%rd385, %rd384;
	@%p70 bra 	$L__BB5_177;
	abs.f64 	%fd240, %fd347;
	abs.f64 	%fd241, %fd239;
	setp.lt.f64 	%p71, %fd240, %fd241;
	mov.f64 	%fd348, %fd239;
	mov.u64 	%rd385, %rd156;
	@%p71 bra 	$L__BB5_177;
	setp.lt.f64 	%p72, %fd241, %fd240;
	mov.f64 	%fd348, %fd347;
	mov.u64 	%rd385, %rd384;
	@%p72 bra 	$L__BB5_177;
	setp.lt.s64 	%p73, %rd384, %rd156;
	selp.f64 	%fd348, %fd347, %fd239, %p73;
	min.s64 	%rd385, %rd384, %rd156;
$L__BB5_177:
	mov.b64 	%rd264, %fd348;
	mov.b64 	{%r110, %r115}, %rd264;
	mov.b32 	%r126, 8;
	mov.b32 	%r127, 31;
	mov.b32 	%r128, -1;
	// begin inline asm
	shfl.sync.down.b32 %r109, %r110, %r126, %r127, %r128;
	// end inline asm
	// begin inline asm
	shfl.sync.down.b32 %r114, %r115, %r126, %r127, %r128;
	// end inline asm
	mov.b64 	%rd265, {%r109, %r114};
	mov.b64 	%fd244, %rd265;
	mov.b64 	{%r120, %r125}, %rd385;
	// begin inline asm
	shfl.sync.down.b32 %r119, %r120, %r126, %r127, %r128;
	// end inline asm
	// begin inline asm
	shfl.sync.down.b32 %r124, %r125, %r126, %r127, %r128;
	// end inline asm
	mov.b64 	%rd159, {%r119, %r124};
	setp.gt.s32 	%p74, %r48, 23;
	mov.f64 	%fd349, %fd348;
	mov.u64 	%rd386, %rd385;
	@%p74 bra 	$L__BB5_181;
	abs.f64 	%fd245, %fd348;
	abs.f64 	%fd246, %fd244;
	setp.lt.f64 	%p75, %fd245, %fd246;
	mov.f64 	%fd349, %fd244;
	mov.u64 	%rd386, %rd159;
	@%p75 bra 	$L__BB5_181;
	setp.lt.f64 	%p76, %fd246, %fd245;
	mov.f64 	%fd349, %fd348;
	mov.u64 	%rd386, %rd385;
	@%p76 bra 	$L__BB5_181;
	setp.lt.s64 	%p77, %rd385, %rd159;
	selp.f64 	%fd349, %fd348, %fd244, %p77;
	min.s64 	%rd386, %rd385, %rd159;
$L__BB5_181:
	mov.b64 	%rd266, %fd349;
	mov.b64 	{%r130, %r135}, %rd266;
	mov.b32 	%r146, 16;
	mov.b32 	%r147, 31;
	mov.b32 	%r148, -1;
	// begin inline asm
	shfl.sync.down.b32 %r129, %r130, %r146, %r147, %r148;
	// end inline asm
	// begin inline asm
	shfl.sync.down.b32 %r134, %r135, %r146, %r147, %r148;
	// end inline asm
	mov.b64 	%rd267, {%r129, %r134};
	mov.b64 	%fd249, %rd267;
	mov.b64 	{%r140, %r145}, %rd386;
	// begin inline asm
	shfl.sync.down.b32 %r139, %r140, %r146, %r147, %r148;
	// end inline asm
	// begin inline asm
	shfl.sync.down.b32 %r144, %r145, %r146, %r147, %r148;
	// end inline asm
	mov.b64 	%rd162, {%r139, %r144};
	setp.gt.s32 	%p78, %r48, 15;
	mov.f64 	%fd357, %fd349;
	mov.u64 	%rd394, %rd386;
	@%p78 bra 	$L__BB5_185;
	abs.f64 	%fd250, %fd349;
	abs.f64 	%fd251, %fd249;
	setp.lt.f64 	%p79, %fd250, %fd251;
	mov.f64 	%fd357, %fd249;
	mov.u64 	%rd394, %rd162;
	@%p79 bra 	$L__BB5_185;
	setp.lt.f64 	%p80, %fd251, %fd250;
	mov.f64 	%fd357, %fd349;
	mov.u64 	%rd394, %rd386;
	@%p80 bra 	$L__BB5_185;
	setp.lt.s64 	%p81, %rd386, %rd162;
	selp.f64 	%fd357, %fd349, %fd249, %p81;
	min.s64 	%rd394, %rd386, %rd162;
$L__BB5_185:
	setp.ne.s32 	%p82, %r48, 0;
	@%p82 bra 	$L__BB5_187;
	shr.u32 	%r149, %r16, 1;
	and.b32  	%r150, %r149, 496;
	mov.u32 	%r151, _ZN6thrust24THRUST_300001_SM_1000_NS8cuda_cub4core6detail5shmemE;
	add.s32 	%r152, %r151, %r150;
	st.shared.f64 	[%r152+8], %fd357;
	st.shared.u64 	[%r152+16], %rd394;
$L__BB5_187:
	bar.sync 	0;
	setp.ne.s32 	%p83, %r16, 0;
	@%p83 bra 	$L__BB5_209;
	ld.shared.f64 	%fd254, [_ZN6thrust24THRUST_300001_SM_1000_NS8cuda_cub4core6detail5shmemE+24];
	ld.shared.u64 	%rd165, [_ZN6thrust24THRUST_300001_SM_1000_NS8cuda_cub4core6detail5shmemE+32];
	abs.f64 	%fd255, %fd357;
	abs.f64 	%fd256, %fd254;
	setp.lt.f64 	%p84, %fd255, %fd256;
	mov.f64 	%fd351, %fd254;
	mov.u64 	%rd388, %rd165;
	@%p84 bra 	$L__BB5_191;
	setp.lt.f64 	%p85, %fd256, %fd255;
	mov.f64 	%fd351, %fd357;
	mov.u64 	%rd388, %rd394;
	@%p85 bra 	$L__BB5_191;
	setp.lt.s64 	%p86, %rd394, %rd165;
	selp.f64 	%fd351, %fd357, %fd254, %p86;
	min.s64 	%rd388, %rd394, %rd165;
$L__BB5_191:
	ld.shared.f64 	%fd259, [_ZN6thrust24THRUST_300001_SM_1000_NS8cuda_cub4core6detail5shmemE+40];
	ld.shared.u64 	%rd168, [_ZN6thrust24THRUST_300001_SM_1000_NS8cuda_cub4core6detail5shmemE+48];
	abs.f64 	%fd260, %fd351;
	abs.f64 	%fd261, %fd259;
	setp.lt.f64 	%p87, %fd260, %fd261;
	mov.f64 	%fd352, %fd259;
	mov.u64 	%rd389, %rd168;
	@%p87 bra 	$L__BB5_194;
	setp.lt.f64 	%p88, %fd261, %fd260;
	mov.f64 	%fd352, %fd351;
	mov.u64 	%rd389, %rd388;
	@%p88 bra 	$L__BB5_194;
	setp.lt.s64 	%p89, %rd388, %rd168;
	selp.f64 	%fd352, %fd351, %fd259, %p89;
	min.s64 	%rd389, %rd388, %rd168;
$L__BB5_194:
	ld.shared.f64 	%fd264, [_ZN6thrust24THRUST_300001_SM_1000_NS8cuda_cub4core6detail5shmemE+56];
	ld.shared.u64 	%rd171, [_ZN6thrust24THRUST_300001_SM_1000_NS8cuda_cub4core6detail5shmemE+64];
	abs.f64 	%fd265, %fd352;
	abs.f64 	%fd266, %fd264;
	setp.lt.f64 	%p90, %fd265, %fd266;
	mov.f64 	%fd353, %fd264;
	mov.u64 	%rd390, %rd171;
	@%p90 bra 	$L__BB5_197;
	setp.lt.f64 	%p91, %fd266, %fd265;
	mov.f64 	%fd353, %fd352;
	mov.u64 	%rd390, %rd389;
	@%p91 bra 	$L__BB5_197;
	setp.lt.s64 	%p92, %rd389, %rd171;
	selp.f64 	%fd353, %fd352, %fd264, %p92;
	min.s64 	%rd390, %rd389, %rd171;
$L__BB5_197:
	ld.shared.f64 	%fd269, [_ZN6thrust24THRUST_300001_SM_1000_NS8cuda_cub4core6detail5shmemE+72];
	ld.shared.u64 	%rd174, [_ZN6thrust24THRUST_300001_SM_1000_NS8cuda_cub4core6detail5shmemE+80];
	abs.f64 	%fd270, %fd353;
	abs.f64 	%fd271, %fd269;
	setp.lt.f64 	%p93, %fd270, %fd271;
	mov.f64 	%fd354, %fd269;
	mov.u64 	%rd391, %rd174;
	@%p93 bra 	$L__BB5_200;
	setp.lt.f64 	%p94, %fd271, %fd270;
	mov.f64 	%fd354, %fd353;
	mov.u64 	%rd391, %rd390;
	@%p94 bra 	$L__BB5_200;
	setp.lt.s64 	%p95, %rd390, %rd174;
	selp.f64 	%fd354, %fd353, %fd269, %p95;
	min.s64 	%rd391, %rd390, %rd174;
$L__BB5_200:
	ld.shared.f64 	%fd274, [_ZN6thrust24THRUST_300001_SM_1000_NS8cuda_cub4core6detail5shmemE+88];
	ld.shared.u64 	%rd177, [_ZN6thrust24THRUST_300001_SM_1000_NS8cuda_cub4core6detail5shmemE+96];
	abs.f64 	%fd275, %fd354;
	abs.f64 	%fd276, %fd274;
	setp.lt.f64 	%p96, %fd275, %fd276;
	mov.f64 	%fd355, %fd274;
	mov.u64 	%rd392, %rd177;
	@%p96 bra 	$L__BB5_203;
	setp.lt.f64 	%p97, %fd276, %fd275;
	mov.f64 	%fd355, %fd354;
	mov.u64 	%rd392, %rd391;
	@%p97 bra 	$L__BB5_203;
	setp.lt.s64 	%p98, %rd391, %rd177;
	selp.f64 	%fd355, %fd354, %fd274, %p98;
	min.s64 	%rd392, %rd391, %rd177;
$L__BB5_203:
	ld.shared.f64 	%fd279, [_ZN6thrust24THRUST_300001_SM_1000_NS8cuda_cub4core6detail5shmemE+104];
	ld.shared.u64 	%rd180, [_ZN6thrust24THRUST_300001_SM_1000_NS8cuda_cub4core6detail5shmemE+112];
	abs.f64 	%fd280, %fd355;
	abs.f64 	%fd281, %fd279;
	setp.lt.f64 	%p99, %fd280, %fd281;
	mov.f64 	%fd356, %fd279;
	mov.u64 	%rd393, %rd180;
	@%p99 bra 	$L__BB5_206;
	setp.lt.f64 	%p100, %fd281, %fd280;
	mov.f64 	%fd356, %fd355;
	mov.u64 	%rd393, %rd392;
	@%p100 bra 	$L__BB5_206;
	setp.lt.s64 	%p101, %rd392, %rd180;
	selp.f64 	%fd356, %fd355, %fd279, %p101;
	min.s64 	%rd393, %rd392, %rd180;
$L__BB5_206:
	ld.shared.f64 	%fd284, [_ZN6thrust24THRUST_300001_SM_1000_NS8cuda_cub4core6detail5shmemE+120];
	ld.shared.u64 	%rd183, [_ZN6thrust24THRUST_300001_SM_1000_NS8cuda_cub4core6detail5shmemE+128];
	abs.f64 	%fd285, %fd356;
	abs.f64 	%fd286, %fd284;
	setp.lt.f64 	%p102, %fd285, %fd286;
	mov.u64 	%rd394, %rd183;
	mov.f64 	%fd357, %fd284;
	@%p102 bra 	$L__BB5_209;
	setp.lt.f64 	%p103, %fd286, %fd285;
	mov.u64 	%rd394, %rd393;
	mov.f64 	%fd357, %fd356;
	@%p103 bra 	$L__BB5_209;
	setp.lt.s64 	%p104, %rd393, %rd183;
	selp.f64 	%fd357, %fd356, %fd284, %p104;
	min.s64 	%rd394, %rd393, %rd183;
$L__BB5_209:
	mov.u32 	%r376, %tid.x;
	setp.ne.s32 	%p221, %r376, 0;
	@%p221 bra 	$L__BB5_211;
	ld.param.u64 	%rd326, [_ZN6thrust24THRUST_300001_SM_1000_NS8cuda_cub4core6detail13_kernel_agentINS1_8__reduce11ReduceAgentIPN4cuda3std3__45tupleIJdlEEESC_SB_iNS1_9__extrema9arg_max_fIdl10comparatorEEEEJSC_SC_iSG_EEEvDpT0__param_1];
	cvta.to.global.u64 	%rd317, %rd326;
	st.global.f64 	[%rd317], %fd357;
	st.global.u64 	[%rd317+8], %rd394;
$L__BB5_211:
	ret;

}
	// .globl	_ZN6thrust24THRUST_300001_SM_1000_NS8cuda_cub4core6detail13_kernel_agentINS1_8__reduce11ReduceAgentINS0_12zip_iteratorIN4cuda3std3__45tupleIJNS0_10device_ptrIdEENS0_17counting_iteratorIlNS0_11use_defaultESF_SF_EEEEEEEPNSB_IJdlEEESJ_lNS1_9__extrema9arg_max_fIdl10comparatorEEEEJSI_SK_lSO_EEEvDpT0_
.visible .entry _ZN6thrust24THRUST_300001_SM_1000_NS8cuda_cub4core6detail13_kernel_agentINS1_8__reduce11ReduceAgentINS0_12zip_iteratorIN4cuda3std3__45tupleIJNS0_10device_ptrIdEENS0_17counting_iteratorIlNS0_11use_defaultESF_SF_EEEEEEEPNSB_IJdlEEESJ_lNS1_9__extrema9arg_max_fIdl10comparatorEEEEJSI_SK_lSO_EEEvDpT0_(
	.param .align 8 .b8 _ZN6thrust24THRUST_300001_SM_1000_NS8cuda_cub4core6detail13_kernel_agentINS1_8__reduce11ReduceAgentINS0_12zip_iteratorIN4cuda3std3__45tupleIJNS0_10device_ptrIdEENS0_17counting_iteratorIlNS0_11use_defaultESF_SF_EEEEEEEPNSB_IJdlEEESJ_lNS1_9__extrema9arg_max_fIdl10comparatorEEEEJSI_SK_lSO_EEEvDpT0__param_0[16],
	.param .u64 .ptr .align 1 _ZN6thrust24THRUST_300001_SM_1000_NS8cuda_cub4core6detail13_kernel_agentINS1_8__reduce11ReduceAgentINS0_12zip_iteratorIN4cuda3std3__45tupleIJNS0_10device_ptrIdEENS0_17counting_iteratorIlNS0_11use_defaultESF_SF_EEEEEEEPNSB_IJdlEEESJ_lNS1_9__extrema9arg_max_fIdl10comparatorEEEEJSI_SK_lSO_EEEvDpT0__param_1,
	.param .u64 _ZN6thrust24THRUST_300001_SM_1000_NS8cuda_cub4core6detail13_kernel_agentINS1_8__reduce11ReduceAgentINS0_12zip_iteratorIN4cuda3std3__45tupleIJNS0_10device_ptrIdEENS0_17counting_iteratorIlNS0_11use_defaultESF_SF_EEEEEEEPNSB_IJdlEEESJ_lNS1_9__extrema9arg_max_fIdl10comparatorEEEEJSI_SK_lSO_EEEvDpT0__param_2,
	.param .align 1 .b8 _ZN6thrust24THRUST_300001_SM_1000_NS8cuda_cub4core6detail13_kernel_agentINS1_8__reduce11ReduceAgentINS0_12zip_iteratorIN4cuda3std3__45tupleIJNS0_10device_ptrIdEENS0_17counting_iteratorIlNS0_11use_defaultESF_SF_EEEEEEEPNSB_IJdlEEESJ_lNS1_9__extrema9arg_max_fIdl10comparatorEEEEJSI_SK_lSO_EEEvDpT0__param_3[1]
)
.maxntid 256
{
	.reg .pred 	%p<213>;
	.reg .b32 	%r<391>;
	.reg .b64 	%rd<341>;
	.reg .b64 	%fd<352>;

	ld.param.u64 	%rd192, [_ZN6thrust24THRUST_300001_SM_1000_NS8cuda_cub4core6detail13_kernel_agentINS1_8__reduce11ReduceAgentINS0_12zip_iteratorIN4cuda3std3__45tupleIJNS0_10device_ptrIdEENS0_17counting_iteratorIlNS0_11use_defaultESF_SF_EEEEEEEPNSB_IJdlEEESJ_lNS1_9__extrema9arg_max_fIdl10comparatorEEEEJSI_SK_lSO_EEEvDpT0__param_0+8];
	ld.param.u64 	%rd191, [_ZN6thrust24THRUST_300001_SM_1000_NS8cuda_cub4core6detail13_kernel_agentINS1_8__reduce11ReduceAgentINS0_12zip_iteratorIN4cuda3std3__45tupleIJNS0_10device_ptrIdEENS0_17counting_iteratorIlNS0_11use_defaultESF_SF_EEEEEEEPNSB_IJdlEEESJ_lNS1_9__extrema9arg_max_fIdl10comparatorEEEEJSI_SK_lSO_EEEvDpT0__param_0];
	ld.param.u64 	%rd194, [_ZN6thrust24THRUST_300001_SM_1000_NS8cuda_cub4core6detail13_kernel_agentINS1_8__reduce11ReduceAgentINS0_12zip_iteratorIN4cuda3std3__45tupleIJNS0_10device_ptrIdEENS0_17counting_iteratorIlNS0_11use_defaultESF_SF_EEEEEEEPNSB_IJdlEEESJ_lNS1_9__extrema9arg_max_fIdl10comparatorEEEEJSI_SK_lSO_EEEvDpT0__param_2];
	setp.eq.s64 	%p1, %rd194, 0;
	@%p1 bra 	$L__BB6_206;
	cvta.to.global.u64 	%rd1, %rd191;
	setp.gt.s64 	%p2, %rd194, 1279;
	@%p2 bra 	$L__BB6_122;
	cvt.u32.u64 	%r1, %rd194;
	mov.u32 	%r2, %tid.x;
	setp.ge.s32 	%p96, %r2, %r1;
	mov.f64 	%fd298, 0d0000000000000000;
	mov.b64 	%rd283, 0;
	mov.u32 	%r385, %r2;
	@%p96 bra 	$L__BB6_4;
	cvt.u64.u32 	%rd239, %r2;
	mul.wide.u32 	%rd240, %r2, 8;
	add.s64 	%rd241, %rd1, %rd240;
	add.s64 	%rd283, %rd192, %rd239;
	ld.global.f64 	%fd298, [%rd241];
	add.s32 	%r385, %r2, 256;
$L__BB6_4:
	setp.ge.s32 	%p97, %r385, %r1;
	@%p97 bra 	$L__BB6_26;
	not.b32 	%r154, %r385;
	add.s32 	%r5, %r154, %r1;
	and.b32  	%r155, %r5, 768;
	setp.eq.s32 	%p98, %r155, 768;
	@%p98 bra 	$L__BB6_11;
	cvt.u64.u32 	%rd243, %r385;
	add.s64 	%rd274, %rd192, %rd243;
	mul.wide.u32 	%rd244, %r385, 8;
	add.s64 	%rd273, %rd1, %rd244;
	shr.u32 	%r156, %r5, 8;
	add.s32 	%r157, %r156, 1;
	and.b32  	%r158, %r157, 3;
	neg.s32 	%r383, %r158;
$L__BB6_7:
	.pragma "nounroll";
	mov.u64 	%rd9, %rd283;
	mov.f64 	%fd3, %fd298;
	ld.global.f64 	%fd4, [%rd273];
	abs.f64 	%fd5, %fd3;
	abs.f64 	%fd6, %fd4;
	setp.lt.f64 	%p99, %fd5, %fd6;
	mov.u64 	%rd283, %rd274;
	mov.f64 	%fd298, %fd4;
	@%p99 bra 	$L__BB6_10;
	setp.lt.f64 	%p100, %fd6, %fd5;
	mov.u64 	%rd283, %rd9;
	mov.f64 	%fd298, %fd3;
	@%p100 bra 	$L__BB6_10;
	setp.lt.s64 	%p101, %rd9, %rd274;
	min.s64 	%rd283, %rd9, %rd274;
	selp.f64 	%fd298, %fd3, %fd4, %p101;
$L__BB6_10:
	add.s32 	%r385, %r385, 256;
	add.s64 	%rd274, %rd274, 256;
	add.s64 	%rd273, %rd273, 2048;
	add.s32 	%r383, %r383, 1;
	setp.ne.s32 	%p102, %r383, 0;
	@%p102 bra 	$L__BB6_7;
$L__BB6_11:
	setp.lt.u32 	%p103, %r5, 768;
	@%p103 bra 	$L__BB6_26;
	add.s32 	%r386, %r385, 512;
$L__BB6_13:
	mov.u32 	%r13, %r386;
	add.s32 	%r159, %r13, -512;
	cvt.s64.s32 	%rd245, %r159;
	mul.wide.s32 	%rd246, %r159, 8;
	add.s64 	%rd17, %rd1, %rd246;
	add.s64 	%rd18, %rd192, %rd245;
	ld.global.f64 	%fd12, [%rd17];
	abs.f64 	%fd13, %fd298;
	abs.f64 	%fd14, %fd12;
	setp.lt.f64 	%p104, %fd13, %fd14;
	mov.u64 	%rd280, %rd18;
	mov.f64 	%fd295, %fd12;
	@%p104 bra 	$L__BB6_16;
	setp.lt.f64 	%p105, %fd14, %fd13;
	mov.u64 	%rd280, %rd283;
	mov.f64 	%fd295, %fd298;
	@%p105 bra 	$L__BB6_16;
	setp.lt.s64 	%p106, %rd283, %rd18;
	min.s64 	%rd280, %rd283, %rd18;
	selp.f64 	%fd295, %fd298, %fd12, %p106;
$L__BB6_16:
	add.s32 	%r160, %r13, -256;
	cvt.s64.s32 	%rd247, %r160;
	add.s64 	%rd21, %rd192, %rd247;
	ld.global.f64 	%fd17, [%rd17+2048];
	abs.f64 	%fd18, %fd295;
	abs.f64 	%fd19, %fd17;
	setp.lt.f64 	%p107, %fd18, %fd19;
	mov.u64 	%rd281, %rd21;
	mov.f64 	%fd296, %fd17;
	@%p107 bra 	$L__BB6_19;
	setp.lt.f64 	%p108, %fd19, %fd18;
	mov.u64 	%rd281, %rd280;
	mov.f64 	%fd296, %fd295;
	@%p108 bra 	$L__BB6_19;
	setp.lt.s64 	%p109, %rd280, %rd21;
	min.s64 	%rd281, %rd280, %rd21;
	selp.f64 	%fd296, %fd295, %fd17, %p109;
$L__BB6_19:
	cvt.s64.s32 	%rd248, %r13;
	add.s64 	%rd24, %rd192, %rd248;
	ld.global.f64 	%fd22, [%rd17+4096];
	abs.f64 	%fd23, %fd296;
	abs.f64 	%fd24, %fd22;
	setp.lt.f64 	%p110, %fd23, %fd24;
	mov.u64 	%rd282, %rd24;
	mov.f64 	%fd297, %fd22;
	@%p110 bra 	$L__BB6_22;
	setp.lt.f64 	%p111, %fd24, %fd23;
	mov.u64 	%rd282, %rd281;
	mov.f64 	%fd297, %fd296;
	@%p111 bra 	$L__BB6_22;
	setp.lt.s64 	%p112, %rd281, %rd24;
	min.s64 	%rd282, %rd281, %rd24;
	selp.f64 	%fd297, %fd296, %fd22, %p112;
$L__BB6_22:
	add.s32 	%r161, %r13, 256;
	cvt.s64.s32 	%rd249, %r161;
	add.s64 	%rd27, %rd192, %rd249;
	ld.global.f64 	%fd27, [%rd17+6144];
	abs.f64 	%fd28, %fd297;
	abs.f64 	%fd29, %fd27;
	setp.lt.f64 	%p113, %fd28, %fd29;
	mov.u64 	%rd283, %rd27;
	mov.f64 	%fd298, %fd27;
	@%p113 bra 	$L__BB6_25;
	setp.lt.f64 	%p114, %fd29, %fd28;
	mov.u64 	%rd283, %rd282;
	mov.f64 	%fd298, %fd297;
	@%p114 bra 	$L__BB6_25;
	setp.lt.s64 	%p115, %rd282, %rd27;
	min.s64 	%rd283, %rd282, %rd27;
	selp.f64 	%fd298, %fd297, %fd27, %p115;
$L__BB6_25:
	add.s32 	%r386, %r13, 1024;
	add.s32 	%r162, %r13, 512;
	setp.lt.s32 	%p116, %r162, %r1;
	@%p116 bra 	$L__BB6_13;
$L__BB6_26:
	setp.lt.s32 	%p117, %r1, 256;
	@%p117 bra 	$L__BB6_71;
	// begin inline asm
	mov.u32 %r276, %laneid;
	// end inline asm
	mov.b64 	%rd260, %fd298;
	mov.b64 	{%r278, %r283}, %rd260;
	mov.b32 	%r294, 1;
	mov.b32 	%r295, 31;
	mov.b32 	%r296, -1;
	// begin inline asm
	shfl.sync.down.b32 %r277, %r278, %r294, %r295, %r296;
	// end inline asm
	// begin inline asm
	shfl.sync.down.b32 %r282, %r283, %r294, %r295, %r296;
	// end inline asm
	mov.b64 	%rd261, {%r277, %r282};
	mov.b64 	%fd33, %rd261;
	mov.b64 	{%r288, %r293}, %rd283;
	// begin inline asm
	shfl.sync.down.b32 %r287, %r288, %r294, %r295, %r296;
	// end inline asm
	// begin inline asm
	shfl.sync.down.b32 %r292, %r293, %r294, %r295, %r296;
	// end inline asm
	mov.b64 	%rd31, {%r287, %r292};
	setp.gt.s32 	%p169, %r276, 30;
	mov.u64 	%rd285, %rd283;
	mov.f64 	%fd300, %fd298;
	@%p169 bra 	$L__BB6_31;
	abs.f64 	%fd34, %fd298;
	abs.f64 	%fd35, %fd33;
	setp.lt.f64 	%p170, %fd34, %fd35;
	mov.u64 	%rd285, %rd31;
	mov.f64 	%fd300, %fd33;
	@%p170 bra 	$L__BB6_31;
	setp.lt.f64 	%p171, %fd35, %fd34;
	mov.u64 	%rd285, %rd283;
	mov.f64 	%fd300, %fd298;
	@%p171 bra 	$L__BB6_31;
	setp.lt.s64 	%p172, %rd283, %rd31;
	min.s64 	%rd285, %rd283, %rd31;
	selp.f64 	%fd300, %fd298, %fd33, %p172;
$L__BB6_31:
	mov.b64 	%rd262, %fd300;
	mov.b64 	{%r298, %r303}, %rd262;
	mov.b32 	%r314, 2;
	mov.b32 	%r315, 31;
	mov.b32 	%r316, -1;
	// begin inline asm
	shfl.sync.down.b32 %r297, %r298, %r314, %r315, %r316;
	// end inline asm
	// begin inline asm
	shfl.sync.down.b32 %r302, %r303, %r314, %r315, %r316;
	// end inline asm
	mov.b64 	%rd263, {%r297, %r302};
	mov.b64 	%fd38, %rd263;
	mov.b64 	{%r308, %r313}, %rd285;
	// begin inline asm
	shfl.sync.down.b32 %r307, %r308, %r314, %r315, %r316;
	// end inline asm
	// begin inline asm
	shfl.sync.down.b32 %r312, %r313, %r314, %r315, %r316;
	// end inline asm
	mov.b64 	%rd34, {%r307, %r312};
	setp.gt.s32 	%p173, %r276, 29;
	mov.u64 	%rd286, %rd285;
	mov.f64 	%fd301, %fd300;
	@%p173 bra 	$L__BB6_35;
	abs.f64 	%fd39, %fd300;
	abs.f64 	%fd40, %fd38;
	setp.lt.f64 	%p174, %fd39, %fd40;
	mov.u64 	%rd286, %rd34;
	mov.f64 	%fd301, %fd38;
	@%p174 bra 	$L__BB6_35;
	setp.lt.f64 	%p175, %fd40, %fd39;
	mov.u64 	%rd286, %rd285;
	mov.f64 	%fd301, %fd300;
	@%p175 bra 	$L__BB6_35;
	setp.lt.s64 	%p176, %rd285, %rd34;
	min.s64 	%rd286, %rd285, %rd34;
	selp.f64 	%fd301, %fd300, %fd38, %p176;
$L__BB6_35:
	mov.b64 	%rd264, %fd301;
	mov.b64 	{%r318, %r323}, %rd264;
	mov.b32 	%r334, 4;
	mov.b32 	%r335, 31;
	mov.b32 	%r336, -1;
	// begin inline asm
	shfl.sync.down.b32 %r317, %r318, %r334, %r335, %r336;
	// end inline asm
	// begin inline asm
	shfl.sync.down.b32 %r322, %r323, %r334, %r335, %r336;
	// end inline asm
	mov.b64 	%rd265, {%r317, %r322};
	mov.b64 	%fd43, %rd265;
	mov.b64 	{%r328, %r333}, %rd286;
	// begin inline asm
	shfl.sync.down.b32 %r327, %r328, %r334, %r335, %r336;
	// end inline asm
	// begin inline asm
	shfl.sync.down.b32 %r332, %r333, %r334, %r335, %r336;
	// end inline asm
	mov.b64 	%rd37, {%r327, %r332};
	setp.gt.s32 	%p177, %r276, 27;
	mov.u64 	%rd287, %rd286;
	mov.f64 	%fd302, %fd301;
	@%p177 bra 	$L__BB6_39;
	abs.f64 	%fd44, %fd301;
	abs.f64 	%fd45, %fd43;
	setp.lt.f64 	%p178, %fd44, %fd45;
	mov.u64 	%rd287, %rd37;
	mov.f64 	%fd302, %fd43;
	@%p178 bra 	$L__BB6_39;
	setp.lt.f64 	%p179, %fd45, %fd44;
	mov.u64 	%rd287, %rd286;
	mov.f64 	%fd302, %fd301;
	@%p179 bra 	$L__BB6_39;
	setp.lt.s64 	%p180, %rd286, %rd37;
	min.s64 	%rd287, %rd286, %rd37;
	selp.f64 	%fd302, %fd301, %fd43, %p180;
$L__BB6_39:
	mov.b64 	%rd266, %fd302;
	mov.b64 	{%r338, %r343}, %rd266;
	mov.b32 	%r354, 8;
	mov.b32 	%r355, 31;
	mov.b32 	%r356, -1;
	// begin inline asm
	shfl.sync.down.b32 %r337, %r338, %r354, %r355, %r356;
	// end inline asm
	// begin inline asm
	shfl.sync.down.b32 %r342, %r343, %r354, %r355, %r356;
	// end inline asm
	mov.b64 	%rd267, {%r337, %r342};
	mov.b64 	%fd48, %rd267;
	mov.b64 	{%r348, %r353}, %rd287;
	// begin inline asm
	shfl.sync.down.b32 %r347, %r348, %r354, %r355, %r356;
	// end inline asm
	// begin inline asm
	shfl.sync.down.b32 %r352, %r353, %r354, %r355, %r356;
	// end inline asm
	mov.b64 	%rd40, {%r347, %r352};
	setp.gt.s32 	%p181, %r276, 23;
	mov.u64 	%rd288, %rd287;
	mov.f64 	%fd303, %fd302;
	@%p181 bra 	$L__BB6_43;
	abs.f64 	%fd49, %fd302;
	abs.f64 	%fd50, %fd48;
	setp.lt.f64 	%p182, %fd49, %fd50;
	mov.u64 	%rd288, %rd40;
	mov.f64 	%fd303, %fd48;
	@%p182 bra 	$L__BB6_43;
	setp.lt.f64 	%p183, %fd50, %fd49;
	mov.u64 	%rd288, %rd287;
	mov.f64 	%fd303, %fd302;
	@%p183 bra 	$L__BB6_43;
	setp.lt.s64 	%p184, %rd287, %rd40;
	min.s64 	%rd288, %rd287, %rd40;
	selp.f64 	%fd303, %fd302, %fd48, %p184;
$L__BB6_43:
	mov.b64 	%rd268, %fd303;
	mov.b64 	{%r358, %r363}, %rd268;
	mov.b32 	%r374, 16;
	mov.b32 	%r375, 31;
	mov.b32 	%r376, -1;
	// begin inline asm
	shfl.sync.down.b32 %r357, %r358, %r374, %r375, %r376;
	// end inline asm
	// begin inline asm
	shfl.sync.down.b32 %r362, %r363, %r374, %r375, %r376;
	// end inline asm
	mov.b64 	%rd269, {%r357, %r362};
	mov.b64 	%fd53, %rd269;
	mov.b64 	{%r368, %r373}, %rd288;
	// begin inline asm
	shfl.sync.down.b32 %r367, %r368, %r374, %r375, %r376;
	// end inline asm
	// begin inline asm
	shfl.sync.down.b32 %r372, %r373, %r374, %r375, %r376;
	// end inline asm
	mov.b64 	%rd43, {%r367, %r372};
	setp.gt.s32 	%p185, %r276, 15;
	mov.u64 	%rd340, %rd288;
	mov.f64 	%fd351, %fd303;
	@%p185 bra 	$L__BB6_47;
	abs.f64 	%fd54, %fd303;
	abs.f64 	%fd55, %fd53;
	setp.lt.f64 	%p186, %fd54, %fd55;
	mov.u64 	%rd340, %rd43;
	mov.f64 	%fd351, %fd53;
	@%p186 bra 	$L__BB6_47;
	setp.lt.f64 	%p187, %fd55, %fd54;
	mov.u64 	%rd340, %rd288;
	mov.f64 	%fd351, %fd303;
	@%p187 bra 	$L__BB6_47;
	setp.lt.s64 	%p188, %rd288, %rd43;
	min.s64 	%rd340, %rd288, %rd43;
	selp.f64 	%fd351, %fd303, %fd53, %p188;
$L__BB6_47:
	setp.ne.s32 	%p189, %r276, 0;
	@%p189 bra 	$L__BB6_49;
	shr.u32 	%r377, %r2, 1;
	and.b32  	%r378, %r377, 496;
	mov.u32 	%r379, _ZN6thrust24THRUST_300001_SM_1000_NS8cuda_cub4core6detail5shmemE;
	add.s32 	%r380, %r379, %r378;
	st.shared.f64 	[%r380+8], %fd351;
	st.shared.u64 	[%r380+16], %rd340;
$L__BB6_49:
	bar.sync 	0;
	setp.ne.s32 	%p190, %r2, 0;
	@%p190 bra 	$L__BB6_204;
	ld.shared.f64 	%fd58, [_ZN6thrust24THRUST_300001_SM_1000_NS8cuda_cub4core6detail5shmemE+24];
	ld.shared.u64 	%rd46, [_ZN6thrust24THRUST_300001_SM_1000_NS8cuda_cub4core6detail5shmemE+32];
	abs.f64 	%fd59, %fd351;
	abs.f64 	%fd60, %fd58;
	setp.lt.f64 	%p191, %fd59, %fd60;
	mov.u64 	%rd290, %rd46;
	mov.f64 	%fd305, %fd58;
	@%p191 bra 	$L__BB6_53;
	setp.lt.f64 	%p192, %fd60, %fd59;
	mov.u64 	%rd290, %rd340;
	mov.f64 	%fd305, %fd351;
	@%p192 bra 	$L__BB6_53;
	setp.lt.s64 	%p193, %rd340, %rd46;
	min.s64 	%rd290, %rd340, %rd46;
	selp.f64 	%fd305, %fd351, %fd58, %p193;
$L__BB6_53:
	ld.shared.f64 	%fd63, [_ZN6thrust24THRUST_300001_SM_1000_NS8cuda_cub4core6detail5shmemE+40];
	ld.shared.u64 	%rd49, [_ZN6thrust24THRUST_300001_SM_1000_NS8cuda_cub4core6detail5shmemE+48];
	abs.f64 	%fd64, %fd305;
	abs.f64 	%fd65, %fd63;
	setp.lt.f64 	%p194, %fd64, %fd65;
	mov.u64 	%rd291, %rd49;
	mov.f64 	%fd306, %fd63;
	@%p194 bra 	$L__BB6_56;
	setp.lt.f64 	%p195, %fd65, %fd64;
	mov.u64 	%rd291, %rd290;
	mov.f64 	%fd306, %fd305;
	@%p195 bra 	$L__BB6_56;
	setp.lt.s64 	%p196, %rd290, %rd49;
	min.s64 	%rd291, %rd290, %rd49;
	selp.f64 	%fd306, %fd305, %fd63, %p196;
$L__BB6_56:
	ld.shared.f64 	%fd68, [_ZN6thrust24THRUST_300001_SM_1000_NS8cuda_cub4core6detail5shmemE+56];
	ld.shared.u64 	%rd52, [_ZN6thrust24THRUST_300001_SM_1000_NS8cuda_cub4core6detail5shmemE+64];
	abs.f64 	%fd69, %fd306;
	abs.f64 	%fd70, %fd68;
	setp.lt.f64 	%p197, %fd69, %fd70;
	mov.u64 	%rd292, %rd52;
	mov.f64 	%fd307, %fd68;
	@%p197 bra 	$L__BB6_59;
	setp.lt.f64 	%p198, %fd70, %fd69;
	mov.u64 	%rd292, %rd291;
	mov.f64 	%fd307, %fd306;
	@%p198 bra 	$L__BB6_59;
	setp.lt.s64 	%p199, %rd291, %rd52;
	min.s64 	%rd292, %rd291, %rd52;
	selp.f64 	%fd307, %fd306, %fd68, %p199;
$L__BB6_59:
	ld.shared.f64 	%fd73, [_ZN6thrust24THRUST_300001_SM_1000_NS8cuda_cub4core6detail5shmemE+72];
	ld.shared.u64 	%rd55, [_ZN6thrust24THRUST_300001_SM_1000_NS8cuda_cub4core6detail5shmemE+80];
	abs.f64 	%fd74, %fd307;
	abs.f64 	%fd75, %fd73;
	setp.lt.f64 	%p200, %fd74, %fd75;
	mov.u64 	%rd293, %rd55;
	mov.f64 	%fd308, %fd73;
	@%p200 bra 	$L__BB6_62;
	setp.lt.f64 	%p201, %fd75, %fd74;
	mov.u64 	%rd293, %rd292;
	mov.f64 	%fd308, %fd307;
	@%p201 bra 	$L__BB6_62;
	setp.lt.s64 	%p202, %rd292, %rd55;
	min.s64 	%rd293, %rd292, %rd55;
	selp.f64 	%fd308, %fd307, %fd73, %p202;
$L__BB6_62:
	ld.shared.f64 	%fd78, [_ZN6thrust24THRUST_300001_SM_1000_NS8cuda_cub4core6detail5shmemE+88];
	ld.shared.u64 	%rd58, [_ZN6thrust24THRUST_300001_SM_1000_NS8cuda_cub4core6detail5shmemE+96];
	abs.f64 	%fd79, %fd308;
	abs.f64 	%fd80, %fd78;
	setp.lt.f64 	%p203, %fd79, %fd80;
	mov.u64 	%rd294, %rd58;
	mov.f64 	%fd309, %fd78;
	@%p203 bra 	$L__BB6_65;
	setp.lt.f64 	%p204, %fd80, %fd79;
	mov.u64 	%rd294, %rd293;
	mov.f64 	%fd309, %fd308;
	@%p204 bra 	$L__BB6_65;
	setp.lt.s64 	%p205, %rd293, %rd58;
	min.s64 	%rd294, %rd293, %rd58;
	selp.f64 	%fd309, %fd308, %fd78, %p205;
$L__BB6_65:
	ld.shared.f64 	%fd83, [_ZN6thrust24THRUST_300001_SM_1000_NS8cuda_cub4core6detail5shmemE+104];
	ld.shared.u64 	%rd61, [_ZN6thrust24THRUST_300001_SM_1000_NS8cuda_cub4core6detail5shmemE+112];
	abs.f64 	%fd84, %fd309;
	abs.f64 	%fd85, %fd83;
	setp.lt.f64 	%p206, %fd84, %fd85;
	mov.u64 	%rd295, %rd61;
	mov.f64 	%fd310, %fd83;
	@%p206 bra 	$L__BB6_68;
	setp.lt.f64 	%p207, %fd85, %fd84;
	mov.u64 	%rd295, %rd294;
	mov.f64 	%fd310, %fd309;
	@%p207 bra 	$L__BB6_68;
	setp.lt.s64 	%p208, %rd294, %rd61;
	min.s64 	%rd295, %rd294, %rd61;
	selp.f64 	%fd310, %fd309, %fd83, %p208;
$L__BB6_68:
	ld.shared.f64 	%fd88, [_ZN6thrust24THRUST_300001_SM_1000_NS8cuda_cub4core6detail5shmemE+120];
	ld.shared.u64 	%rd64, [_ZN6thrust24THRUST_300001_SM_1000_NS8cuda_cub4core6detail5shmemE+128];
	abs.f64 	%fd89, %fd310;
	abs.f64 	%fd90, %fd88;
	setp.lt.f64 	%p209, %fd89, %fd90;
	mov.u64 	%rd340, %rd64;
	mov.f64 	%fd351, %fd88;
	@%p209 bra 	$L__BB6_204;
	setp.lt.f64 	%p210, %fd90, %fd89;
	mov.u64 	%rd340, %rd295;
	mov.f64 	%fd351, %fd310;
	@%p210 bra 	$L__BB6_204;
	setp.lt.s64 	%p211, %rd295, %rd64;
	min.s64 	%rd340, %rd295, %rd64;
	selp.f64 	%fd351, %fd310, %fd88, %p211;
	bra.uni 	$L__BB6_204;
$L__BB6_71:
	// begin inline asm
	mov.u32 %r163, %laneid;
	// end inline asm
	and.b32  	%r184, %r2, 992;
	add.s32 	%r185, %r184, 32;
	setp.gt.s32 	%p118, %r185, %r1;
	not.b32 	%r186, %r184;
	add.s32 	%r187, %r1, %r186;
	selp.b32 	%r182, %r187, 31, %p118;
	mov.b64 	%rd250, %fd298;
	mov.b64 	{%r165, %r170}, %rd250;
	mov.b32 	%r181, 1;
	mov.b32 	%r183, -1;
	// begin inline asm
	shfl.sync.down.b32 %r164, %r165, %r181, %r182, %r183;
	// end inline asm
	// begin inline asm
	shfl.sync.down.b32 %r169, %r170, %r181, %r182, %r183;
	// end inline asm
	mov.b64 	%rd251, {%r164, %r169};
	mov.b64 	%fd92, %rd251;
	mov.b64 	{%r175, %r180}, %rd283;
	// begin inline asm
	shfl.sync.down.b32 %r174, %r175, %r181, %r182, %r183;
	// end inline asm
	// begin inline asm
	shfl.sync.down.b32 %r179, %r180, %r181, %r182, %r183;
	// end inline asm
	mov.b64 	%rd66, {%r174, %r179};
	setp.ge.s32 	%p119, %r163, %r182;
	mov.u64 	%rd296, %rd283;
	mov.f64 	%fd311, %fd298;
	@%p119 bra 	$L__BB6_75;
	abs.f64 	%fd93, %fd298;
	abs.f64 	%fd94, %fd92;
	setp.lt.f64 	%p120, %fd93, %fd94;
	mov.u64 	%rd296, %rd66;
	mov.f64 	%fd311, %fd92;
	@%p120 bra 	$L__BB6_75;
	setp.lt.f64 	%p121, %fd94, %fd93;
	mov.u64 	%rd296, %rd283;
	mov.f64 	%fd311, %fd298;
	@%p121 bra 	$L__BB6_75;
	setp.lt.s64 	%p122, %rd283, %rd66;
	min.s64 	%rd296, %rd283, %rd66;
	selp.f64 	%fd311, %fd298, %fd92, %p122;
$L__BB6_75:
	mov.b64 	%rd252, %fd311;
	mov.b64 	{%r189, %r194}, %rd252;
	mov.b32 	%r205, 2;
	mov.b32 	%r207, -1;
	// begin inline asm
	shfl.sync.down.b32 %r188, %r189, %r205, %r182, %r207;
	// end inline asm
	// begin inline asm
	shfl.sync.down.b32 %r193, %r194, %r205, %r182, %r207;
	// end inline asm
	mov.b64 	%rd253, {%r188, %r193};
	mov.b64 	%fd97, %rd253;
	mov.b64 	{%r199, %r204}, %rd296;
	// begin inline asm
	shfl.sync.down.b32 %r198, %r199, %r205, %r182, %r207;
	// end inline asm
	// begin inline asm
	shfl.sync.down.b32 %r203, %r204, %r205, %r182, %r207;
	// end inline asm
	mov.b64 	%rd69, {%r198, %r203};
	add.s32 	%r208, %r163, 2;
	setp.gt.s32 	%p123, %r208, %r182;
	mov.u64 	%rd297, %rd296;
	mov.f64 	%fd312, %fd311;
	@%p123 bra 	$L__BB6_79;
	abs.f64 	%fd98, %fd311;
	abs.f64 	%fd99, %fd97;
	setp.lt.f64 	%p124, %fd98, %fd99;
	mov.u64 	%rd297, %rd69;
	mov.f64 	%fd312, %fd97;
	@%p124 bra 	$L__BB6_79;
	setp.lt.f64 	%p125, %fd99, %fd98;
	mov.u64 	%rd297, %rd296;
	mov.f64 	%fd312, %fd311;
	@%p125 bra 	$L__BB6_79;
	setp.lt.s64 	%p126, %rd296, %rd69;
	min.s64 	%rd297, %rd296, %rd69;
	selp.f64 	%fd312, %fd311, %fd97, %p126;
$L__BB6_79:
	mov.b64 	%rd254, %fd312;
	mov.b64 	{%r210, %r215}, %rd254;
	mov.b32 	%r226, 4;
	mov.b32 	%r228, -1;
	// begin inline asm
	shfl.sync.down.b32 %r209, %r210, %r226, %r182, %r228;
	// end inline asm
	// begin inline asm
	shfl.sync.down.b32 %r214, %r215, %r226, %r182, %r228;
	// end inline asm
	mov.b64 	%rd255, {%r209, %r214};
	mov.b64 	%fd102, %rd255;
	mov.b64 	{%r220, %r225}, %rd297;
	// begin inline asm
	shfl.sync.down.b32 %r219, %r220, %r226, %r182, %r228;
	// end inline asm
	// begin inline asm
	shfl.sync.down.b32 %r224, %r225, %r226, %r182, %r228;
	// end inline asm
	mov.b64 	%rd72, {%r219, %r224};
	add.s32 	%r229, %r163, 4;
	setp.gt.s32 	%p127, %r229, %r182;
	mov.u64 	%rd298, %rd297;
	mov.f64 	%fd313, %fd312;
	@%p127 bra 	$L__BB6_83;
	abs.f64 	%fd103, %fd312;
	abs.f64 	%fd104, %fd102;
	setp.lt.f64 	%p128, %fd103, %fd104;
	mov.u64 	%rd298, %rd72;
	mov.f64 	%fd313, %fd102;
	@%p128 bra 	$L__BB6_83;
	setp.lt.f64 	%p129, %fd104, %fd103;
	mov.u64 	%rd298, %rd297;
	mov.f64 	%fd313, %fd312;
	@%p129 bra 	$L__BB6_83;
	setp.lt.s64 	%p130, %rd297, %rd72;
	min.s64 	%rd298, %rd297, %rd72;
	selp.f64 	%fd313, %fd312, %fd102, %p130;
$L__BB6_83:
	mov.b64 	%rd256, %fd313;
	mov.b64 	{%r231, %r236}, %rd256;
	mov.b32 	%r247, 8;
	mov.b32 	%r249, -1;
	// begin inline asm
	shfl.sync.down.b32 %r230, %r231, %r247, %r182, %r249;
	// end inline asm
	// begin inline asm
	shfl.sync.down.b32 %r235, %r236, %r247, %r182, %r249;
	// end inline asm
	mov.b64 	%rd257, {%r230, %r235};
	mov.b64 	%fd107, %rd257;
	mov.b64 	{%r241, %r246}, %rd298;
	// begin inline asm
	shfl.sync.down.b32 %r240, %r241, %r247, %r182, %r249;
	// end inline asm
	// begin inline asm
	shfl.sync.down.b32 %r245, %r246, %r247, %r182, %r249;
	// end inline asm
	mov.b64 	%rd75, {%r240, %r245};
	add.s32 	%r250, %r163, 8;
	setp.gt.s32 	%p131, %r250, %r182;
	mov.u64 	%rd299, %rd298;
	mov.f64 	%fd314, %fd313;
	@%p131 bra 	$L__BB6_87;
	abs.f64 	%fd108, %fd313;
	abs.f64 	%fd109, %fd107;
	setp.lt.f64 	%p132, %fd108, %fd109;
	mov.u64 	%rd299, %rd75;
	mov.f64 	%fd314, %fd107;
	@%p132 bra 	$L__BB6_87;
	setp.lt.f64 	%p133, %fd109, %fd108;
	mov.u64 	%rd299, %rd298;
	mov.f64 	%fd314, %fd313;
	@%p133 bra 	$L__BB6_87;
	setp.lt.s64 	%p134, %rd298, %rd75;
	min.s64 	%rd299, %rd298, %rd75;
	selp.f64 	%fd314, %fd313, %fd107, %p134;
$L__BB6_87:
	mov.b64 	%rd258, %fd314;
	mov.b64 	{%r252, %r257}, %rd258;
	mov.b32 	%r268, 16;
	mov.b32 	%r270, -1;
	// begin inline asm
	shfl.sync.down.b32 %r251, %r252, %r268, %r182, %r270;
	// end inline asm
	// begin inline asm
	shfl.sync.down.b32 %r256, %r257, %r268, %r182, %r270;
	// end inline asm
	mov.b64 	%rd259, {%r251, %r256};
	mov.b64 	%fd112, %rd259;
	mov.b64 	{%r262, %r267}, %rd299;
	// begin inline asm
	shfl.sync.down.b32 %r261, %r262, %r268, %r182, %r270;
	// end inline asm
	// begin inline asm
	shfl.sync.down.b32 %r266, %r267, %r268, %r182, %r270;
	// end inline asm
	mov.b64 	%rd78, {%r261, %r266};
	add.s32 	%r271, %r163, 16;
	setp.gt.s32 	%p135, %r271, %r182;
	mov.u64 	%rd340, %rd299;
	mov.f64 	%fd351, %fd314;
	@%p135 bra 	$L__BB6_91;
	abs.f64 	%fd113, %fd314;
	abs.f64 	%fd114, %fd112;
	setp.lt.f64 	%p136, %fd113, %fd114;
	mov.u64 	%rd340, %rd78;
	mov.f64 	%fd351, %fd112;
	@%p136 bra 	$L__BB6_91;
	setp.lt.f64 	%p137, %fd114, %fd113;
	mov.u64 	%rd340, %rd299;
	mov.f64 	%fd351, %fd314;
	@%p137 bra 	$L__BB6_91;
	setp.lt.s64 	%p138, %rd299, %rd78;
	min.s64 	%rd340, %rd299, %rd78;
	selp.f64 	%fd351, %fd314, %fd112, %p138;
$L__BB6_91:
	setp.ne.s32 	%p139, %r163, 0;
	@%p139 bra 	$L__BB6_93;
	shr.u32 	%r272, %r2, 1;
	and.b32  	%r273, %r272, 496;
	mov.u32 	%r274, _ZN6thrust24THRUST_300001_SM_1000_NS8cuda_cub4core6detail5shmemE;
	add.s32 	%r275, %r274, %r273;
	st.shared.f64 	[%r275+8], %fd351;
	st.shared.u64 	[%r275+16], %rd340;
$L__BB6_93:
	bar.sync 	0;
	setp.ne.s32 	%p140, %r2, 0;
	@%p140 bra 	$L__BB6_204;
	setp.lt.s32 	%p141, %r1, 33;
	mov.f64 	%fd316, %fd351;
	mov.u64 	%rd301, %rd340;
	@%p141 bra 	$L__BB6_98;
	ld.shared.f64 	%fd117, [_ZN6thrust24THRUST_300001_SM_1000_NS8cuda_cub4core6detail5shmemE+24];
	ld.shared.u64 	%rd81, [_ZN6thrust24THRUST_300001_SM_1000_NS8cuda_cub4core6detail5shmemE+32];
	abs.f64 	%fd118, %fd351;
	abs.f64 	%fd119, %fd117;
	setp.lt.f64 	%p142, %fd118, %fd119;
	mov.f64 	%fd316, %fd117;
	mov.u64 	%rd301, %rd81;
	@%p142 bra 	$L__BB6_98;
	setp.lt.f64 	%p143, %fd119, %fd118;
	mov.f64 	%fd316, %fd351;
	mov.u64 	%rd301, %rd340;
	@%p143 bra 	$L__BB6_98;
	setp.lt.s64 	%p144, %rd340, %rd81;
	min.s64 	%rd301, %rd340, %rd81;
	selp.f64 	%fd316, %fd351, %fd117, %p144;
$L__BB6_98:
	setp.lt.s32 	%p145, %r1, 65;
	mov.f64 	%fd317, %fd316;
	mov.u64 	%rd302, %rd301;
	@%p145 bra 	$L__BB6_102;
	ld.shared.f64 	%fd122, [_ZN6thrust24THRUST_300001_SM_1000_NS8cuda_cub4core6detail5shmemE+40];
	ld.shared.u64 	%rd84, [_ZN6thrust24THRUST_300001_SM_1000_NS8cuda_cub4core6detail5shmemE+48];
	abs.f64 	%fd123, %fd316;
	abs.f64 	%fd124, %fd122;
	setp.lt.f64 	%p146, %fd123, %fd124;
	mov.f64 	%fd317, %fd122;
	mov.u64 	%rd302, %rd84;
	@%p146 bra 	$L__BB6_102;
	setp.lt.f64 	%p147, %fd124, %fd123;
	mov.f64 	%fd317, %fd316;
	mov.u64 	%rd302, %rd301;
	@%p147 bra 	$L__BB6_102;
	setp.lt.s64 	%p148, %rd301, %rd84;
	min.s64 	%rd302, %rd301, %rd84;
	selp.f64 	%fd317, %fd316, %fd122, %p148;
$L__BB6_102:
	setp.lt.s32 	%p149, %r1, 97;
	mov.f64 	%fd318, %fd317;
	mov.u64 	%rd303, %rd302;
	@%p149 bra 	$L__BB6_106;
	ld.shared.f64 	%fd127, [_ZN6thrust24THRUST_300001_SM_1000_NS8cuda_cub4core6detail5shmemE+56];
	ld.shared.u64 	%rd87, [_ZN6thrust24THRUST_300001_SM_1000_NS8cuda_cub4core6detail5shmemE+64];
	abs.f64 	%fd128, %fd317;
	abs.f64 	%fd129, %fd127;
	setp.lt.f64 	%p150, %fd128, %fd129;
	mov.f64 	%fd318, %fd127;
	mov.u64 	%rd303, %rd87;
	@%p150 bra 	$L__BB6_106;
	setp.lt.f64 	%p151, %fd129, %fd128;
	mov.f64 	%fd318, %fd317;
	mov.u64 	%rd303, %rd302;
	@%p151 bra 	$L__BB6_106;
	setp.lt.s64 	%p152, %rd302, %rd87;
	min.s64 	%rd303, %rd302, %rd87;
	selp.f64 	%fd318, %fd317, %fd127, %p152;
$L__BB6_106:
	setp.lt.s32 	%p153, %r1, 129;
	mov.f64 	%fd319, %fd318;
	mov.u64 	%rd304, %rd303;
	@%p153 bra 	$L__BB6_110;
	ld.shared.f64 	%fd132, [_ZN6thrust24THRUST_300001_SM_1000_NS8cuda_cub4core6detail5shmemE+72];
	ld.shared.u64 	%rd90, [_ZN6thrust24THRUST_300001_SM_1000_NS8cuda_cub4core6detail5shmemE+80];
	abs.f64 	%fd133, %fd318;
	abs.f64 	%fd134, %fd132;
	setp.lt.f64 	%p154, %fd133, %fd134;
	mov.f64 	%fd319, %fd132;
	mov.u64 	%rd304, %rd90;
	@%p154 bra 	$L__BB6_110;
	setp.lt.f64 	%p155, %fd134, %fd133;
	mov.f64 	%fd319, %fd318;
	mov.u64 	%rd304, %rd303;
	@%p155 bra 	$L__BB6_110;
	setp.lt.s64 	%p156, %rd303, %rd90;
	min.s64 	%rd304, %rd303, %rd90;
	selp.f64 	%fd319, %fd318, %fd132, %p156;
$L__BB6_110:
	setp.lt.s32 	%p157, %r1, 161;
	mov.f64 	%fd320, %fd319;
	mov.u64 	%rd305, %rd304;
	@%p157 bra 	$L__BB6_114;
	ld.shared.f64 	%fd137, [_ZN6thrust24THRUST_300001_SM_1000_NS8cuda_cub4core6detail5shmemE+88];
	ld.shared.u64 	%rd93, [_ZN6thrust24THRUST_300001_SM_1000_NS8cuda_cub4core6detail5shmemE+96];
	abs.f64 	%fd138, %fd319;
	abs.f64 	%fd139, %fd137;
	setp.lt.f64 	%p158, %fd138, %fd139;
	mov.f64 	%fd320, %fd137;
	mov.u64 	%rd305, %rd93;
	@%p158 bra 	$L__BB6_114;
	setp.lt.f64 	%p159, %fd139, %fd138;
	mov.f64 	%fd320, %fd319;
	mov.u64 	%rd305, %rd304;
	@%p159 bra 	$L__BB6_114;
	setp.lt.s64 	%p160, %rd304, %rd93;
	min.s64 	%rd305, %rd304, %rd93;
	selp.f64 	%fd320, %fd319, %fd137, %p160;
$L__BB6_114:
	setp.lt.s32 	%p161, %r1, 193;
	mov.f64 	%fd321, %fd320;
	mov.u64 	%rd306, %rd305;
	@%p161 bra 	$L__BB6_118;
	ld.shared.f64 	%fd142, [_ZN6thrust24THRUST_300001_SM_1000_NS8cuda_cub4core6detail5shmemE+104];
	ld.shared.u64 	%rd96, [_ZN6thrust24THRUST_300001_SM_1000_NS8cuda_cub4core6detail5shmemE+112];
	abs.f64 	%fd143, %fd320;
	abs.f64 	%fd144, %fd142;
	setp.lt.f64 	%p162, %fd143, %fd144;
	mov.f64 	%fd321, %fd142;
	mov.u64 	%rd306, %rd96;
	@%p162 bra 	$L__BB6_118;
	setp.lt.f64 	%p163, %fd144, %fd143;
	mov.f64 	%fd321, %fd320;
	mov.u64 	%rd306, %rd305;
	@%p163 bra 	$L__BB6_118;
	setp.lt.s64 	%p164, %rd305, %rd96;
	min.s64 	%rd306, %rd305, %rd96;
	selp.f64 	%fd321, %fd320, %fd142, %p164;
$L__BB6_118:
	setp.lt.s32 	%p165, %r1, 225;
	mov.u64 	%rd340, %rd306;
	mov.f64 	%fd351, %fd321;
	@%p165 bra 	$L__BB6_204;
	ld.shared.f64 	%fd147, [_ZN6thrust24THRUST_300001_SM_1000_NS8cuda_cub4core6detail5shmemE+120];
	ld.shared.u64 	%rd99, [_ZN6thrust24THRUST_300001_SM_1000_NS8cuda_cub4core6detail5shmemE+128];
	abs.f64 	%fd148, %fd321;
	abs.f64 	%fd149, %fd147;
	setp.lt.f64 	%p166, %fd148, %fd149;
	mov.u64 	%rd340, %rd99;
	mov.f64 	%fd351, %fd147;
	@%p166 bra 	$L__BB6_204;
	setp.lt.f64 	%p167, %fd149, %fd148;
	mov.u64 	%rd340, %rd306;
	mov.f64 	%fd351, %fd321;
	@%p167 bra 	$L__BB6_204;
	setp.lt.s64 	%p168, %rd306, %rd99;
	min.s64 	%rd340, %rd306, %rd99;
	selp.f64 	%fd351, %fd321, %fd147, %p168;
	bra.uni 	$L__BB6_204;
$L__BB6_122:
	mov.u32 	%r18, %tid.x;
	cvt.u64.u32 	%rd101, %r18;
	mul.wide.u32 	%rd195, %r18, 8;
	add.s64 	%rd102, %rd1, %rd195;
	ld.global.f64 	%fd274, [%rd102];
	add.s32 	%r31, %r18, 256;
	cvt.u64.u32 	%rd196, %r31;
	ld.global.f64 	%fd275, [%rd102+2048];
	add.s32 	%r32, %r18, 512;
	cvt.u64.u32 	%rd197, %r32;
	ld.global.f64 	%fd276, [%rd102+4096];
	add.s32 	%r33, %r18, 768;
	cvt.u64.u32 	%rd198, %r33;
	ld.global.f64 	%fd277, [%rd102+6144];
	or.b32  	%r34, %r18, 1024;
	cvt.u64.u32 	%rd103, %r34;
	add.s64 	%rd327, %rd192, %rd103;
	ld.global.f64 	%fd338, [%rd102+8192];
	abs.f64 	%fd278, %fd274;
	abs.f64 	%fd279, %fd275;
	setp.geu.f64 	%p3, %fd278, %fd279;
	selp.f64 	%fd280, %fd274, %fd275, %p3;
	selp.b64 	%rd199, %rd101, %rd196, %p3;
	abs.f64 	%fd281, %fd280;
	abs.f64 	%fd282, %fd276;
	setp.geu.f64 	%p4, %fd281, %fd282;
	selp.f64 	%fd283, %fd280, %fd276, %p4;
	selp.b64 	%rd200, %rd199, %rd197, %p4;
	abs.f64 	%fd284, %fd283;
	abs.f64 	%fd285, %fd277;
	setp.geu.f64 	%p5, %fd284, %fd285;
	selp.f64 	%fd152, %fd283, %fd277, %p5;
	selp.b64 	%rd105, %rd200, %rd198, %p5;
	abs.f64 	%fd153, %fd152;
	abs.f64 	%fd154, %fd338;
	setp.lt.f64 	%p6, %fd153, %fd154;
	@%p6 bra 	$L__BB6_124;
	setp.lt.f64 	%p7, %fd154, %fd153;
	setp.lt.u64 	%p8, %rd105, %rd103;
	or.pred  	%p9, %p7, %p8;
	selp.f64 	%fd338, %fd152, %fd338, %p9;
	add.s64 	%rd203, %rd192, %rd105;
	selp.b64 	%rd327, %rd203, %rd327, %p9;
$L__BB6_124:
	setp.lt.u64 	%p10, %rd194, 2560;
	mov.b64 	%rd316, 1280;
	@%p10 bra 	$L__BB6_137;
	mov.b64 	%rd308, 1280;
	mov.f64 	%fd323, %fd338;
$L__BB6_126:
	add.s64 	%rd206, %rd308, %rd101;
	shl.b64 	%rd207, %rd308, 3;
	add.s64 	%rd208, %rd102, %rd207;
	add.s64 	%rd310, %rd206, %rd192;
	ld.global.f64 	%fd324, [%rd208];
	ld.global.f64 	%fd325, [%rd208+2048];
	ld.global.f64 	%fd326, [%rd208+4096];
	add.s64 	%rd313, %rd310, 768;
	ld.global.f64 	%fd327, [%rd208+6144];
	ld.global.f64 	%fd338, [%rd208+8192];
	abs.f64 	%fd163, %fd323;
	abs.f64 	%fd164, %fd324;
	setp.lt.f64 	%p11, %fd163, %fd164;
	@%p11 bra 	$L__BB6_128;
	setp.lt.f64 	%p12, %fd164, %fd163;
	setp.lt.s64 	%p13, %rd327, %rd310;
	or.pred  	%p14, %p12, %p13;
	selp.f64 	%fd324, %fd323, %fd324, %p14;
	selp.b64 	%rd310, %rd327, %rd310, %p14;
$L__BB6_128:
	add.s64 	%rd209, %rd308, %rd101;
	add.s64 	%rd210, %rd209, %rd192;
	add.s64 	%rd311, %rd210, 256;
	abs.f64 	%fd167, %fd324;
	abs.f64 	%fd168, %fd325;
	setp.lt.f64 	%p15, %fd167, %fd168;
	@%p15 bra 	$L__BB6_130;
	setp.lt.f64 	%p16, %fd168, %fd167;
	setp.lt.s64 	%p17, %rd310, %rd311;
	or.pred  	%p18, %p16, %p17;
	selp.f64 	%fd325, %fd324, %fd325, %p18;
	selp.b64 	%rd311, %rd310, %rd311, %p18;
$L__BB6_130:
	add.s64 	%rd211, %rd308, %rd101;
	add.s64 	%rd212, %rd211, %rd192;
	add.s64 	%rd312, %rd212, 512;
	abs.f64 	%fd171, %fd325;
	abs.f64 	%fd172, %fd326;
	setp.lt.f64 	%p19, %fd171, %fd172;
	@%p19 bra 	$L__BB6_132;
	setp.lt.f64 	%p20, %fd172, %fd171;
	setp.lt.s64 	%p21, %rd311, %rd312;
	or.pred  	%p22, %p20, %p21;
	selp.f64 	%fd326, %fd325, %fd326, %p22;
	selp.b64 	%rd312, %rd311, %rd312, %p22;
$L__BB6_132:
	abs.f64 	%fd175, %fd326;
	abs.f64 	%fd176, %fd327;
	setp.lt.f64 	%p23, %fd175, %fd176;
	@%p23 bra 	$L__BB6_134;
	setp.lt.f64 	%p24, %fd176, %fd175;
	setp.lt.s64 	%p25, %rd312, %rd313;
	or.pred  	%p26, %p24, %p25;
	selp.f64 	%fd327, %fd326, %fd327, %p26;
	selp.b64 	%rd313, %rd312, %rd313, %p26;
$L__BB6_134:
	add.s64 	%rd213, %rd308, %rd101;
	add.s64 	%rd214, %rd213, %rd192;
	add.s64 	%rd327, %rd214, 1024;
	abs.f64 	%fd179, %fd327;
	abs.f64 	%fd180, %fd338;
	setp.lt.f64 	%p27, %fd179, %fd180;
	@%p27 bra 	$L__BB6_136;
	setp.lt.f64 	%p28, %fd180, %fd179;
	setp.lt.s64 	%p29, %rd313, %rd327;
	or.pred  	%p30, %p28, %p29;
	selp.f64 	%fd338, %fd327, %fd338, %p30;
	selp.b64 	%rd327, %rd313, %rd327, %p30;
$L__BB6_136:
	add.s64 	%rd316, %rd308, 1280;
	add.s64 	%rd215, %rd308, 2560;
	setp.le.s64 	%p31, %rd215, %rd194;
	mov.u64 	%rd308, %rd316;
	mov.f64 	%fd323, %fd338;
	@%p31 bra 	$L__BB6_126;
$L__BB6_137:
	setp.le.s64 	%p32, %rd194, %rd316;
	@%p32 bra 	$L__BB6_160;
	cvt.u32.u64 	%r35, %rd316;
	cvt.u32.u64 	%r36, %rd194;
	sub.s32 	%r19, %r36, %r35;
	setp.ge.s32 	%p33, %r18, %r19;
	@%p33 bra 	$L__BB6_160;
	cvta.to.global.u64 	%rd128, %rd191;
	not.b32 	%r38, %r18;
	add.s32 	%r39, %r38, %r36;
	sub.s32 	%r20, %r39, %r35;
	and.b32  	%r41, %r20, 768;
	setp.eq.s32 	%p34, %r41, 768;
	mov.u32 	%r389, %r18;
	@%p34 bra 	$L__BB6_145;
	add.s64 	%rd217, %rd316, %rd101;
	add.s64 	%rd318, %rd217, %rd192;
	shl.b64 	%rd218, %rd217, 3;
	add.s64 	%rd317, %rd128, %rd218;
	shr.u32 	%r42, %r20, 8;
	add.s32 	%r43, %r42, 1;
	and.b32  	%r44, %r43, 3;
	neg.s32 	%r387, %r44;
	mov.u32 	%r389, %r18;
$L__BB6_141:
	.pragma "nounroll";
	mov.u64 	%rd133, %rd327;
	mov.f64 	%fd184, %fd338;
	ld.global.f64 	%fd185, [%rd317];
	abs.f64 	%fd186, %fd184;
	abs.f64 	%fd187, %fd185;
	setp.lt.f64 	%p35, %fd186, %fd187;
	mov.f64 	%fd338, %fd185;
	mov.u64 	%rd327, %rd318;
	@%p35 bra 	$L__BB6_144;
	setp.lt.f64 	%p36, %fd187, %fd186;
	mov.f64 	%fd338, %fd184;
	mov.u64 	%rd327, %rd133;
	@%p36 bra 	$L__BB6_144;
	setp.lt.s64 	%p37, %rd133, %rd318;
	selp.f64 	%fd338, %fd184, %fd185, %p37;
	min.s64 	%rd327, %rd133, %rd318;
$L__BB6_144:
	add.s32 	%r389, %r389, 256;
	add.s64 	%rd318, %rd318, 256;
	add.s64 	%rd317, %rd317, 2048;
	add.s32 	%r387, %r387, 1;
	setp.ne.s32 	%p38, %r387, 0;
	@%p38 bra 	$L__BB6_141;
$L__BB6_145:
	setp.lt.u32 	%p39, %r20, 768;
	@%p39 bra 	$L__BB6_160;
	add.s32 	%r390, %r389, 512;
$L__BB6_147:
	mov.u32 	%r28, %r390;
	add.s32 	%r45, %r28, -512;
	cvt.u64.u32 	%rd219, %r45;
	add.s64 	%rd220, %rd316, %rd219;
	shl.b64 	%rd221, %rd220, 3;
	add.s64 	%rd141, %rd128, %rd221;
	add.s64 	%rd142, %rd220, %rd192;
	ld.global.f64 	%fd193, [%rd141];
	abs.f64 	%fd194, %fd338;
	abs.f64 	%fd195, %fd193;
	setp.lt.f64 	%p40, %fd194, %fd195;
	mov.f64 	%fd335, %fd193;
	mov.u64 	%rd324, %rd142;
	@%p40 bra 	$L__BB6_150;
	setp.lt.f64 	%p41, %fd195, %fd194;
	mov.f64 	%fd335, %fd338;
	mov.u64 	%rd324, %rd327;
	@%p41 bra 	$L__BB6_150;
	setp.lt.s64 	%p42, %rd327, %rd142;
	selp.f64 	%fd335, %fd338, %fd193, %p42;
	min.s64 	%rd324, %rd327, %rd142;
$L__BB6_150:
	add.s32 	%r46, %r28, -256;
	cvt.u64.u32 	%rd222, %r46;
	add.s64 	%rd223, %rd316, %rd222;
	add.s64 	%rd145, %rd223, %rd192;
	ld.global.f64 	%fd198, [%rd141+2048];
	abs.f64 	%fd199, %fd335;
	abs.f64 	%fd200, %fd198;
	setp.lt.f64 	%p43, %fd199, %fd200;
	mov.f64 	%fd336, %fd198;
	mov.u64 	%rd325, %rd145;
	@%p43 bra 	$L__BB6_153;
	setp.lt.f64 	%p44, %fd200, %fd199;
	mov.f64 	%fd336, %fd335;
	mov.u64 	%rd325, %rd324;
	@%p44 bra 	$L__BB6_153;
	setp.lt.s64 	%p45, %rd324, %rd145;
	selp.f64 	%fd336, %fd335, %fd198, %p45;
	min.s64 	%rd325, %rd324, %rd145;
$L__BB6_153:
	cvt.u64.u32 	%rd224, %r28;
	add.s64 	%rd225, %rd316, %rd224;
	add.s64 	%rd148, %rd225, %rd192;
	ld.global.f64 	%fd203, [%rd141+4096];
	abs.f64 	%fd204, %fd336;
	abs.f64 	%fd205, %fd203;
	setp.lt.f64 	%p46, %fd204, %fd205;
	mov.f64 	%fd337, %fd203;
	mov.u64 	%rd326, %rd148;
	@%p46 bra 	$L__BB6_156;
	setp.lt.f64 	%p47, %fd205, %fd204;
	mov.f64 	%fd337, %fd336;
	mov.u64 	%rd326, %rd325;
	@%p47 bra 	$L__BB6_156;
	setp.lt.s64 	%p48, %rd325, %rd148;
	selp.f64 	%fd337, %fd336, %fd203, %p48;
	min.s64 	%rd326, %rd325, %rd148;
$L__BB6_156:
	add.s32 	%r47, %r28, 256;
	cvt.u64.u32 	%rd226, %r47;
	add.s64 	%rd227, %rd316, %rd226;
	add.s64 	%rd151, %rd227, %rd192;
	ld.global.f64 	%fd208, [%rd141+6144];
	abs.f64 	%fd209, %fd337;
	abs.f64 	%fd210, %fd208;
	setp.lt.f64 	%p49, %fd209, %fd210;
	mov.f64 	%fd338, %fd208;
	mov.u64 	%rd327, %rd151;
	@%p49 bra 	$L__BB6_159;
	setp.lt.f64 	%p50, %fd210, %fd209;
	mov.f64 	%fd338, %fd337;
	mov.u64 	%rd327, %rd326;
	@%p50 bra 	$L__BB6_159;
	setp.lt.s64 	%p51, %rd326, %rd151;
	selp.f64 	%fd338, %fd337, %fd208, %p51;
	min.s64 	%rd327, %rd326, %rd151;
$L__BB6_159:
	add.s32 	%r390, %r28, 1024;
	add.s32 	%r48, %r28, 512;
	setp.lt.s32 	%p52, %r48, %r19;
	@%p52 bra 	$L__BB6_147;
$L__BB6_160:
	// begin inline asm
	mov.u32 %r49, %laneid;
	// end inline asm
	mov.b64 	%rd228, %fd338;
	mov.b64 	{%r51, %r56}, %rd228;
	mov.b32 	%r67, 1;
	mov.b32 	%r68, 31;
	mov.b32 	%r69, -1;
	// begin inline asm
	shfl.sync.down.b32 %r50, %r51, %r67, %r68, %r69;
	// end inline asm
	// begin inline asm
	shfl.sync.down.b32 %r55, %r56, %r67, %r68, %r69;
	// end inline asm
	mov.b64 	%rd229, {%r50, %r55};
	mov.b64 	%fd214, %rd229;
	mov.b64 	{%r61, %r66}, %rd327;
	// begin inline asm
	shfl.sync.down.b32 %r60, %r61, %r67, %r68, %r69;
	// end inline asm
	// begin inline asm
	shfl.sync.down.b32 %r65, %r66, %r67, %r68, %r69;
	// end inline asm
	mov.b64 	%rd155, {%r60, %r65};
	setp.gt.s32 	%p53, %r49, 30;
	mov.f64 	%fd340, %fd338;
	mov.u64 	%rd329, %rd327;
	@%p53 bra 	$L__BB6_164;
	abs.f64 	%fd215, %fd338;
	abs.f64 	%fd216, %fd214;
	setp.lt.f64 	%p54, %fd215, %fd216;
	mov.f64 	%fd340, %fd214;
	mov.u64 	%rd329, %rd155;
	@%p54 bra 	$L__BB6_164;
	setp.lt.f64 	%p55, %fd216, %fd215;
	mov.f64 	%fd340, %fd338;
	mov.u64 	%rd329, %rd327;
	@%p55 bra 	$L__BB6_164;
	setp.lt.s64 	%p56, %rd327, %rd155;
	selp.f64 	%fd340, %fd338, %fd214, %p56;
	min.s64 	%rd329, %rd327, %rd155;
$L__BB6_164:
	mov.b64 	%rd230, %fd340;
	mov.b64 	{%r71, %r76}, %rd230;
	mov.b32 	%r87, 2;
	mov.b32 	%r88, 31;
	mov.b32 	%r89, -1;
	// begin inline asm
	shfl.sync.down.b32 %r70, %r71, %r87, %r88, %r89;
	// end inline asm
	// begin inline asm
	shfl.sync.down.b32 %r75, %r76, %r87, %r88, %r89;
	// end inline asm
	mov.b64 	%rd231, {%r70, %r75};
	mov.b64 	%fd219, %rd231;
	mov.b64 	{%r81, %r86}, %rd329;
	// begin inline asm
	shfl.sync.down.b32 %r80, %r81, %r87, %r88, %r89;
	// end inline asm
	// begin inline asm
	shfl.sync.down.b32 %r85, %r86, %r87, %r88, %r89;
	// end inline asm
	mov.b64 	%rd158, {%r80, %r85};
	setp.gt.s32 	%p57, %r49, 29;
	mov.f64 	%fd341, %fd340;
	mov.u64 	%rd330, %rd329;
	@%p57 bra 	$L__BB6_168;
	abs.f64 	%fd220, %fd340;
	abs.f64 	%fd221, %fd219;
	setp.lt.f64 	%p58, %fd220, %fd221;
	mov.f64 	%fd341, %fd219;
	mov.u64 	%rd330, %rd158;
	@%p58 bra 	$L__BB6_168;
	setp.lt.f64 	%p59, %fd221, %fd220;
	mov.f64 	%fd341, %fd340;
	mov.u64 	%rd330, %rd329;
	@%p59 bra 	$L__BB6_168;
	setp.lt.s64 	%p60, %rd329, %rd158;
	selp.f64 	%fd341, %fd340, %fd219, %p60;
	min.s64 	%rd330, %rd329, %rd158;
$L__BB6_168:
	mov.b64 	%rd232, %fd341;
	mov.b64 	{%r91, %r96}, %rd232;
	mov.b32 	%r107, 4;
	mov.b32 	%r108, 31;
	mov.b32 	%r109, -1;
	// begin inline asm
	shfl.sync.down.b32 %r90, %r91, %r107, %r108, %r109;
	// end inline asm
	// begin inline asm
	shfl.sync.down.b32 %r95, %r96, %r107, %r108, %r109;
	// end inline asm
	mov.b64 	%rd233, {%r90, %r95};
	mov.b64 	%fd224, %rd233;
	mov.b64 	{%r101, %r106}, %rd330;
	// begin inline asm
	shfl.sync.down.b32 %r100, %r101, %r107, %r108, %r109;
	// end inline asm
	// begin inline asm
	shfl.sync.down.b32 %r105, %r106, %r107, %r108, %r109;
	// end inline asm
	mov.b64 	%rd161, {%r100, %r105};
	setp.gt.s32 	%p61, %r49, 27;
	mov.f64 	%fd342, %fd341;
	mov.u64 	%rd331, %rd330;
	@%p61 bra 	$L__BB6_172;
	abs.f64 	%fd225, %fd341;
	abs.f64 	%fd226, %fd224;
	setp.lt.f64 	%p62, %fd225, %fd226;
	mov.f64 	%fd342, %fd224;
	mov.u64 	%rd331, %rd161;
	@%p62 bra 	$L__BB6_172;
	setp.lt.f64 	%p63, %fd226, %fd225;
	mov.f64 	%fd342, %fd341;
	mov.u64 	%rd331, %rd330;
	@%p63 bra 	$L__BB6_172;
	setp.lt.s64 	%p64, %rd330, %rd161;
	selp.f64 	%fd342, %fd341, %fd224, %p64;
	min.s64 	%rd331, %rd330, %rd161;
$L__BB6_172:
	mov.b64 	%rd234, %fd342;
	mov.b64 	{%r111, %r116}, %rd234;
	mov.b32 	%r127, 8;
	mov.b32 	%r128, 31;
	mov.b32 	%r129, -1;
	// begin inline asm
	shfl.sync.down.b32 %r110, %r111, %r127, %r128, %r129;
	// end inline asm
	// begin inline asm
	shfl.sync.down.b32 %r115, %r116, %r127, %r128, %r129;
	// end inline asm
	mov.b64 	%rd235, {%r110, %r115};
	mov.b64 	%fd229, %rd235;
	mov.b64 	{%r121, %r126}, %rd331;
	// begin inline asm
	shfl.sync.down.b32 %r120, %r121, %r127, %r128, %r129;
	// end inline asm
	// begin inline asm
	shfl.sync.down.b32 %r125, %r126, %r127, %r128, %r129;
	// end inline asm
	mov.b64 	%rd164, {%r120, %r125};
	setp.gt.s32 	%p65, %r49, 23;
	mov.f64 	%fd343, %fd342;
	mov.u64 	%rd332, %rd331;
	@%p65 bra 	$L__BB6_176;
	abs.f64 	%fd230, %fd342;
	abs.f64 	%fd231, %fd229;
	setp.lt.f64 	%p66, %fd230, %fd231;
	mov.f64 	%fd343, %fd229;
	mov.u64 	%rd332, %rd164;
	@%p66 bra 	$L__BB6_176;
	setp.lt.f64 	%p67, %fd231, %fd230;
	mov.f64 	%fd343, %fd342;
	mov.u64 	%rd332, %rd331;
	@%p67 bra 	$L__BB6_176;
	setp.lt.s64 	%p68, %rd331, %rd164;
	selp.f64 	%fd343, %fd342, %fd229, %p68;
	min.s64 	%rd332, %rd331, %rd164;
$L__BB6_176:
	mov.b64 	%rd236, %fd343;
	mov.b64 	{%r131, %r136}, %rd236;
	mov.b32 	%r147, 16;
	mov.b32 	%r148, 31;
	mov.b32 	%r149, -1;
	// begin inline asm
	shfl.sync.down.b32 %r130, %r131, %r147, %r148, %r149;
	// end inline asm
	// begin inline asm
	shfl.sync.down.b32 %r135, %r136, %r147, %r148, %r149;
	// end inline asm
	mov.b64 	%rd237, {%r130, %r135};
	mov.b64 	%fd234, %rd237;
	mov.b64 	{%r141, %r146}, %rd332;
	// begin inline asm
	shfl.sync.down.b32 %r140, %r141, %r147, %r148, %r149;
	// end inline asm
	// begin inline asm
	shfl.sync.down.b32 %r145, %r146, %r147, %r148, %r149;
	// end inline asm
	mov.b64 	%rd167, {%r140, %r145};
	setp.gt.s32 	%p69, %r49, 15;
	mov.f64 	%fd351, %fd343;
	mov.u64 	%rd340, %rd332;
	@%p69 bra 	$L__BB6_180;
	abs.f64 	%fd235, %fd343;
	abs.f64 	%fd236, %fd234;
	setp.lt.f64 	%p70, %fd235, %fd236;
	mov.f64 	%fd351, %fd234;
	mov.u64 	%rd340, %rd167;
	@%p70 bra 	$L__BB6_180;
	setp.lt.f64 	%p71, %fd236, %fd235;
	mov.f64 	%fd351, %fd343;
	mov.u64 	%rd340, %rd332;
	@%p71 bra 	$L__BB6_180;
	setp.lt.s64 	%p72, %rd332, %rd167;
	selp.f64 	%fd351, %fd343, %fd234, %p72;
	min.s64 	%rd340, %rd332, %rd167;
$L__BB6_180:
	setp.ne.s32 	%p73, %r49, 0;
	@%p73 bra 	$L__BB6_182;
	shr.u32 	%r150, %r18, 1;
	and.b32  	%r151, %r150, 496;
	mov.u32 	%r152, _ZN6thrust24THRUST_300001_SM_1000_NS8cuda_cub4core6detail5shmemE;
	add.s32 	%r153, %r152, %r151;
	st.shared.f64 	[%r153+8], %fd351;
	st.shared.u64 	[%r153+16], %rd340;
$L__BB6_182:
	bar.sync 	0;
	setp.ne.s32 	%p74, %r18, 0;
	@%p74 bra 	$L__BB6_204;
	ld.shared.f64 	%fd239, [_ZN6thrust24THRUST_300001_SM_1000_NS8cuda_cub4core6detail5shmemE+24];
	ld.shared.u64 	%rd170, [_ZN6thrust24THRUST_300001_SM_1000_NS8cuda_cub4core6detail5shmemE+32];
	abs.f64 	%fd240, %fd351;
	abs.f64 	%fd241, %fd239;
	setp.lt.f64 	%p75, %fd240, %fd241;
	mov.f64 	%fd345, %fd239;
	mov.u64 	%rd334, %rd170;
	@%p75 bra 	$L__BB6_186;
	setp.lt.f64 	%p76, %fd241, %fd240;
	mov.f64 	%fd345, %fd351;
	mov.u64 	%rd334, %rd340;
	@%p76 bra 	$L__BB6_186;
	setp.lt.s64 	%p77, %rd340, %rd170;
	selp.f64 	%fd345, %fd351, %fd239, %p77;
	min.s64 	%rd334, %rd340, %rd170;
$L__BB6_186:
	ld.shared.f64 	%fd244, [_ZN6thrust24THRUST_300001_SM_1000_NS8cuda_cub4core6detail5shmemE+40];
	ld.shared.u64 	%rd173, [_ZN6thrust24THRUST_300001_SM_1000_NS8cuda_cub4core6detail5shmemE+48];
	abs.f64 	%fd245, %fd345;
	abs.f64 	%fd246, %fd244;
	setp.lt.f64 	%p78, %fd245, %fd246;
	mov.f64 	%fd346, %fd244;
	mov.u64 	%rd335, %rd173;
	@%p78 bra 	$L__BB6_189;
	setp.lt.f64 	%p79, %fd246, %fd245;
	mov.f64 	%fd346, %fd345;
	mov.u64 	%rd335, %rd334;
	@%p79 bra 	$L__BB6_189;
	setp.lt.s64 	%p80, %rd334, %rd173;
	selp.f64 	%fd346, %fd345, %fd244, %p80;
	min.s64 	%rd335, %rd334, %rd173;
$L__BB6_189:
	ld.shared.f64 	%fd249, [_ZN6thrust24THRUST_300001_SM_1000_NS8cuda_cub4core6detail5shmemE+56];
	ld.shared.u64 	%rd176, [_ZN6thrust24THRUST_300001_SM_1000_NS8cuda_cub4core6detail5shmemE+64];
	abs.f64 	%fd250, %fd346;
	abs.f64 	%fd251, %fd249;
	setp.lt.f64 	%p81, %fd250, %fd251;
	mov.f64 	%fd347, %fd249;
	mov.u64 	%rd336, %rd176;
	@%p81 bra 	$L__BB6_192;
	setp.lt.f64 	%p82, %fd251, %fd250;
	mov.f64 	%fd347, %fd346;
	mov.u64 	%rd336, %rd335;
	@%p82 bra 	$L__BB6_192;
	setp.lt.s64 	%p83, %rd335, %rd176;
	selp.f64 	%fd347, %fd346, %fd249, %p83;
	min.s64 	%rd336, %rd335, %rd176;
$L__BB6_192:
	ld.shared.f64 	%fd254, [_ZN6thrust24THRUST_300001_SM_1000_NS8cuda_cub4core6detail5shmemE+72];
	ld.shared.u64 	%rd179, [_ZN6thrust24THRUST_300001_SM_1000_NS8cuda_cub4core6detail5shmemE+80];
	abs.f64 	%fd255, %fd347;
	abs.f64 	%fd256, %fd254;
	setp.lt.f64 	%p84, %fd255, %fd256;
	mov.f64 	%fd348, %fd254;
	mov.u64 	%rd337, %rd179;
	@%p84 bra 	$L__BB6_195;
	setp.lt.f64 	%p85, %fd256, %fd255;
	mov.f64 	%fd348, %fd347;
	mov.u64 	%rd337, %rd336;
	@%p85 bra 	$L__BB6_195;
	setp.lt.s64 	%p86, %rd336, %rd179;
	selp.f64 	%fd348, %fd347, %fd254, %p86;
	min.s64 	%rd337, %rd336, %rd179;
$L__BB6_195:
	ld.shared.f64 	%fd259, [_ZN6thrust24THRUST_300001_SM_1000_NS8cuda_cub4core6detail5shmemE+88];
	ld.shared.u64 	%rd182, [_ZN6thrust24THRUST_300001_SM_1000_NS8cuda_cub4core6detail5shmemE+96];
	abs.f64 	%fd260, %fd348;
	abs.f64 	%fd261, %fd259;
	setp.lt.f64 	%p87, %fd260, %fd261;
	mov.f64 	%fd349, %fd259;
	mov.u64 	%rd338, %rd182;
	@%p87 bra 	$L__BB6_198;
	setp.lt.f64 	%p88, %fd261, %fd260;
	mov.f64 	%fd349, %fd348;
	mov.u64 	%rd338, %rd337;
	@%p88 bra 	$L__BB6_198;
	setp.lt.s64 	%p89, %rd337, %rd182;
	selp.f64 	%fd349, %fd348, %fd259, %p89;
	min.s64 	%rd338, %rd337, %rd182;
$L__BB6_198:
	ld.shared.f64 	%fd264, [_ZN6thrust24THRUST_300001_SM_1000_NS8cuda_cub4core6detail5shmemE+104];
	ld.shared.u64 	%rd185, [_ZN6thrust24THRUST_300001_SM_1000_NS8cuda_cub4core6detail5shmemE+112];
	abs.f64 	%fd265, %fd349;
	abs.f64 	%fd266, %fd264;
	setp.lt.f64 	%p90, %fd265, %fd266;
	mov.f64 	%fd350, %fd264;
	mov.u64 	%rd339, %rd185;
	@%p90 bra 	$L__BB6_201;
	setp.lt.f64 	%p91, %fd266, %fd265;
	mov.f64 	%fd350, %fd349;
	mov.u64 	%rd339, %rd338;
	@%p91 bra 	$L__BB6_201;
	setp.lt.s64 	%p92, %rd338, %rd185;
	selp.f64 	%fd350, %fd349, %fd264, %p92;
	min.s64 	%rd339, %rd338, %rd185;
$L__BB6_201:
	ld.shared.f64 	%fd269, [_ZN6thrust24THRUST_300001_SM_1000_NS8cuda_cub4core6detail5shmemE+120];
	ld.shared.u64 	%rd188, [_ZN6thrust24THRUST_300001_SM_1000_NS8cuda_cub4core6detail5shmemE+128];
	abs.f64 	%fd270, %fd350;
	abs.f64 	%fd271, %fd269;
	setp.lt.f64 	%p93, %fd270, %fd271;
	mov.u64 	%rd340, %rd188;
	mov.f64 	%fd351, %fd269;
	@%p93 bra 	$L__BB6_204;
	setp.lt.f64 	%p94, %fd271, %fd270;
	mov.u64 	%rd340, %rd339;
	mov.f64 	%fd351, %fd350;
	@%p94 bra 	$L__BB6_204;
	setp.lt.s64 	%p95, %rd339, %rd188;
	selp.f64 	%fd351, %fd350, %fd269, %p95;
	min.s64 	%rd340, %rd339, %rd188;
$L__BB6_204:
	mov.u32 	%r381, %tid.x;
	setp.ne.s32 	%p212, %r381, 0;
	@%p212 bra 	$L__BB6_206;
	ld.param.u64 	%rd271, [_ZN6thrust24THRUST_300001_SM_1000_NS8cuda_cub4core6detail13_kernel_agentINS1_8__reduce11ReduceAgentINS0_12zip_iteratorIN4cuda3std3__45tupleIJNS0_10device_ptrIdEENS0_17counting_iteratorIlNS0_11use_defaultESF_SF_EEEEEEEPNSB_IJdlEEESJ_lNS1_9__extrema9arg_max_fIdl10comparatorEEEEJSI_SK_lSO_EEEvDpT0__param_1];
	cvta.to.global.u64 	%rd270, %rd271;
	st.global.f64 	[%rd270], %fd351;
	st.global.u64 	[%rd270+8], %rd340;
$L__BB6_206:
	ret;

}
	// .globl	_ZN6thrust24THRUST_300001_SM_1000_NS8cuda_cub4core6detail13_kernel_agentINS1_8__reduce11ReduceAgentINS0_12zip_iteratorIN4cuda3std3__45tupleIJNS0_10device_ptrIdEENS0_17counting_iteratorIlNS0_11use_defaultESF_SF_EEEEEEEPNSB_IJdlEEESJ_lNS1_9__extrema9arg_max_fIdl10comparatorEEEEJSI_SK_lN3cub18CUB_300001_SM_100013GridEvenShareIlEENSR_9GridQueueIyEESO_EEEvDpT0_
.visible .entry _ZN6thrust24THRUST_300001_SM_1000_NS8cuda_cub4core6detail13_kernel_agentINS1_8__reduce11ReduceAgentINS0_12zip_iteratorIN4cuda3std3__45tupleIJNS0_10device_ptrIdEENS0_17counting_iteratorIlNS0_11use_defaultESF_SF_EEEEEEEPNSB_IJdlEEESJ_lNS1_9__extrema9arg_max_fIdl10comparatorEEEEJSI_SK_lN3cub18CUB_300001_SM_100013GridEvenShareIlEENSR_9GridQueueIyEESO_EEEvDpT0_(
	.param .align 8 .b8 _ZN6thrust24THRUST_300001_SM_1000_NS8cuda_cub4core6detail13_kernel_agentINS1_8__reduce11ReduceAgentINS0_12zip_iteratorIN4cuda3std3__45tupleIJNS0_10device_ptrIdEENS0_17counting_iteratorIlNS0_11use_defaultESF_SF_EEEEEEEPNSB_IJdlEEESJ_lNS1_9__extrema9arg_max_fIdl10comparatorEEEEJSI_SK_lN3cub18CUB_300001_SM_100013GridEvenShareIlEENSR_9GridQueueIyEESO_EEEvDpT0__param_0[16],
	.param .u64 .ptr .align 1 _ZN6thrust24THRUST_300001_SM_1000_NS8cuda_cub4core6detail13_kernel_agentINS1_8__reduce11ReduceAgentINS0_12zip_iteratorIN4cuda3std3__45tupleIJNS0_10device_ptrIdEENS0_17counting_iteratorIlNS0_11use_defaultESF_SF_EEEEEEEPNSB_IJdlEEESJ_lNS1_9__extrema9arg_max_fIdl10comparatorEEEEJSI_SK_lN3cub18CUB_300001_SM_100013GridEvenShareIlEENSR_9GridQueueIyEESO_EEEvDpT0__param_1,
	.param .u64 _ZN6thrust24THRUST_300001_SM_1000_NS8cuda_cub4core6detail13_kernel_agentINS1_8__reduce11ReduceAgentINS0_12zip_iteratorIN4cuda3std3__45tupleIJNS0_10device_ptrIdEENS0_17counting_iteratorIlNS0_11use_defaultESF_SF_EEEEEEEPNSB_IJdlEEESJ_lNS1_9__extrema9arg_max_fIdl10comparatorEEEEJSI_SK_lN3cub18CUB_300001_SM_100013GridEvenShareIlEENSR_9GridQueueIyEESO_EEEvDpT0__param_2,
	.param .align 8 .b8 _ZN6thrust24THRUST_300001_SM_1000_NS8cuda_cub4core6detail13_kernel_agentINS1_8__reduce11ReduceAgentINS0_12zip_iteratorIN4cuda3std3__45tupleIJNS0_10device_ptrIdEENS0_17counting_iteratorIlNS0_11use_defaultESF_SF_EEEEEEEPNSB_IJdlEEESJ_lNS1_9__extrema9arg_max_fIdl10comparatorEEEEJSI_SK_lN3cub18CUB_300001_SM_100013GridEvenShareIlEENSR_9GridQueueIyEESO_EEEvDpT0__param_3[72],
	.param .align 8 .b8 _ZN6thrust24THRUST_300001_SM_1000_NS8cuda_cub4core6detail13_kernel_agentINS1_8__reduce11ReduceAgentINS0_12zip_iteratorIN4cuda3std3__45tupleIJNS0_10device_ptrIdEENS0_17counting_iteratorIlNS0_11use_defaultESF_SF_EEEEEEEPNSB_IJdlEEESJ_lNS1_9__extrema9arg_max_fIdl10comparatorEEEEJSI_SK_lN3cub18CUB_300001_SM_100013GridEvenShareIlEENSR_9GridQueueIyEESO_EEEvDpT0__param_4[8],
	.param .align 1 .b8 _ZN6thrust24THRUST_300001_SM_1000_NS8cuda_cub4core6detail13_kernel_agentINS1_8__reduce11ReduceAgentINS0_12zip_iteratorIN4cuda3std3__45tupleIJNS0_10device_ptrIdEENS0_17counting_iteratorIlNS0_11use_defaultESF_SF_EEEEEEEPNSB_IJdlEEESJ_lNS1_9__extrema9arg_max_fIdl10comparatorEEEEJSI_SK_lN3cub18CUB_300001_SM_100013GridEvenShareIlEENSR_9GridQueueIyEESO_EEEvDpT0__param_5[1]
)
.maxntid 256
{
	.reg .pred 	%p<215>;
	.reg .b32 	%r<399>;
	.reg .b64 	%rd<356>;
	.reg .b64 	%fd<352>;

	ld.param.u64 	%rd196, [_ZN6thrust24THRUST_300001_SM_1000_NS8cuda_cub4core6detail13_kernel_agentINS1_8__reduce11ReduceAgentINS0_12zip_iteratorIN4cuda3std3__45tupleIJNS0_10device_ptrIdEENS0_17counting_iteratorIlNS0_11use_defaultESF_SF_EEEEEEEPNSB_IJdlEEESJ_lNS1_9__extrema9arg_max_fIdl10comparatorEEEEJSI_SK_lN3cub18CUB_300001_SM_100013GridEvenShareIlEENSR_9GridQueueIyEESO_EEEvDpT0__param_0+8];
	ld.param.u64 	%rd195, [_ZN6thrust24THRUST_300001_SM_1000_NS8cuda_cub4core6detail13_kernel_agentINS1_8__reduce11ReduceAgentINS0_12zip_iteratorIN4cuda3std3__45tupleIJNS0_10device_ptrIdEENS0_17counting_iteratorIlNS0_11use_defaultESF_SF_EEEEEEEPNSB_IJdlEEESJ_lNS1_9__extrema9arg_max_fIdl10comparatorEEEEJSI_SK_lN3cub18CUB_300001_SM_100013GridEvenShareIlEENSR_9GridQueueIyEESO_EEEvDpT0__param_0];
	ld.param.u64 	%rd199, [_ZN6thrust24THRUST_300001_SM_1000_NS8cuda_cub4core6detail13_kernel_agentINS1_8__reduce11ReduceAgentINS0_12zip_iteratorIN4cuda3std3__45tupleIJNS0_10device_ptrIdEENS0_17counting_iteratorIlNS0_11use_defaultESF_SF_EEEEEEEPNSB_IJdlEEESJ_lNS1_9__extrema9arg_max_fIdl10comparatorEEEEJSI_SK_lN3cub18CUB_300001_SM_100013GridEvenShareIlEENSR_9GridQueueIyEESO_EEEvDpT0__param_4];
	ld.param.u64 	%rd198, [_ZN6thrust24THRUST_300001_SM_1000_NS8cuda_cub4core6detail13_kernel_agentINS1_8__reduce11ReduceAgentINS0_12zip_iteratorIN4cuda3std3__45tupleIJNS0_10device_ptrIdEENS0_17counting_iteratorIlNS0_11use_defaultESF_SF_EEEEEEEPNSB_IJdlEEESJ_lNS1_9__extrema9arg_max_fIdl10comparatorEEEEJSI_SK_lN3cub18CUB_300001_SM_100013GridEvenShareIlEENSR_9GridQueueIyEESO_EEEvDpT0__param_2];
	cvta.to.global.u64 	%rd1, %rd199;
	cvta.to.global.u64 	%rd2, %rd195;
	mov.u32 	%r1, %ctaid.x;
	mul.lo.s32 	%r33, %r1, 1280;
	cvt.u64.u32 	%rd4, %r33;
	mov.u32 	%r34, %nctaid.x;
	mul.lo.s32 	%r35, %r34, 1280;
	cvt.u64.u32 	%rd5, %r35;
	add.s64 	%rd200, %rd4, 1280;
	setp.le.s64 	%p1, %rd200, %rd198;
	@%p1 bra 	$L__BB7_121;
	cvt.u32.u64 	%r159, %rd4;
	cvt.u32.u64 	%r2, %rd198;
	sub.s32 	%r3, %r2, %r159;
	mov.u32 	%r4, %tid.x;
	setp.ge.s32 	%p98, %r4, %r3;
	mov.f64 	%fd298, 0d0000000000000000;
	mov.b64 	%rd298, 0;
	mov.u32 	%r393, %r4;
	@%p98 bra 	$L__BB7_3;
	cvt.u64.u32 	%rd246, %r4;
	add.s64 	%rd247, %rd4, %rd246;
	shl.b64 	%rd248, %rd247, 3;
	add.s64 	%rd249, %rd2, %rd248;
	add.s64 	%rd298, %rd196, %rd247;
	ld.global.f64 	%fd298, [%rd249];
	add.s32 	%r393, %r4, 256;
$L__BB7_3:
	setp.ge.s32 	%p99, %r393, %r3;
	@%p99 bra 	$L__BB7_25;
	not.b32 	%r161, %r393;
	add.s32 	%r162, %r161, %r2;
	sub.s32 	%r7, %r162, %r159;
	and.b32  	%r163, %r7, 768;
	setp.eq.s32 	%p100, %r163, 768;
	@%p100 bra 	$L__BB7_10;
	cvt.u64.u32 	%rd251, %r393;
	add.s64 	%rd252, %rd251, %rd4;
	add.s64 	%rd289, %rd252, %rd196;
	shl.b64 	%rd253, %rd252, 3;
	add.s64 	%rd288, %rd2, %rd253;
	shr.u32 	%r164, %r7, 8;
	add.s32 	%r165, %r164, 1;
	and.b32  	%r166, %r165, 3;
	neg.s32 	%r391, %r166;
$L__BB7_6:
	.pragma "nounroll";
	mov.u64 	%rd12, %rd298;
	mov.f64 	%fd3, %fd298;
	ld.global.f64 	%fd4, [%rd288];
	abs.f64 	%fd5, %fd3;
	abs.f64 	%fd6, %fd4;
	setp.lt.f64 	%p101, %fd5, %fd6;
	mov.u64 	%rd298, %rd289;
	mov.f64 	%fd298, %fd4;
	@%p101 bra 	$L__BB7_9;
	setp.lt.f64 	%p102, %fd6, %fd5;
	mov.u64 	%rd298, %rd12;
	mov.f64 	%fd298, %fd3;
	@%p102 bra 	$L__BB7_9;
	setp.lt.s64 	%p103, %rd12, %rd289;
	min.s64 	%rd298, %rd12, %rd289;
	selp.f64 	%fd298, %fd3, %fd4, %p103;
$L__BB7_9:
	add.s32 	%r393, %r393, 256;
	add.s64 	%rd289, %rd289, 256;
	add.s64 	%rd288, %rd288, 2048;
	add.s32 	%r391, %r391, 1;
	setp.ne.s32 	%p104, %r391, 0;
	@%p104 bra 	$L__BB7_6;
$L__BB7_10:
	setp.lt.u32 	%p105, %r7, 768;
	@%p105 bra 	$L__BB7_25;
	add.s32 	%r394, %r393, 512;
$L__BB7_12:
	mov.u32 	%r15, %r394;
	add.s32 	%r167, %r15, -512;
	cvt.s64.s32 	%rd254, %r167;
	add.s64 	%rd255, %rd254, %rd4;
	shl.b64 	%rd256, %rd255, 3;
	add.s64 	%rd20, %rd2, %rd256;
	add.s64 	%rd21, %rd255, %rd196;
	ld.global.f64 	%fd12, [%rd20];
	abs.f64 	%fd13, %fd298;
	abs.f64 	%fd14, %fd12;
	setp.lt.f64 	%p106, %fd13, %fd14;
	mov.u64 	%rd295, %rd21;
	mov.f64 	%fd295, %fd12;
	@%p106 bra 	$L__BB7_15;
	setp.lt.f64 	%p107, %fd14, %fd13;
	mov.u64 	%rd295, %rd298;
	mov.f64 	%fd295, %fd298;
	@%p107 bra 	$L__BB7_15;
	setp.lt.s64 	%p108, %rd298, %rd21;
	min.s64 	%rd295, %rd298, %rd21;
	selp.f64 	%fd295, %fd298, %fd12, %p108;
$L__BB7_15:
	add.s32 	%r168, %r15, -256;
	cvt.s64.s32 	%rd257, %r168;
	add.s64 	%rd258, %rd257, %rd4;
	add.s64 	%rd24, %rd258, %rd196;
	ld.global.f64 	%fd17, [%rd20+2048];
	abs.f64 	%fd18, %fd295;
	abs.f64 	%fd19, %fd17;
	setp.lt.f64 	%p109, %fd18, %fd19;
	mov.u64 	%rd296, %rd24;
	mov.f64 	%fd296, %fd17;
	@%p109 bra 	$L__BB7_18;
	setp.lt.f64 	%p110, %fd19, %fd18;
	mov.u64 	%rd296, %rd295;
	mov.f64 	%fd296, %fd295;
	@%p110 bra 	$L__BB7_18;
	setp.lt.s64 	%p111, %rd295, %rd24;
	min.s64 	%rd296, %rd295, %rd24;
	selp.f64 	%fd296, %fd295, %fd17, %p111;
$L__BB7_18:
	cvt.s64.s32 	%rd259, %r15;
	add.s64 	%rd260, %rd259, %rd4;
	add.s64 	%rd27, %rd260, %rd196;
	ld.global.f64 	%fd22, [%rd20+4096];
	abs.f64 	%fd23, %fd296;
	abs.f64 	%fd24, %fd22;
	setp.lt.f64 	%p112, %fd23, %fd24;
	mov.u64 	%rd297, %rd27;
	mov.f64 	%fd297, %fd22;
	@%p112 bra 	$L__BB7_21;
	setp.lt.f64 	%p113, %fd24, %fd23;
	mov.u64 	%rd297, %rd296;
	mov.f64 	%fd297, %fd296;
	@%p113 bra 	$L__BB7_21;
	setp.lt.s64 	%p114, %rd296, %rd27;
	min.s64 	%rd297, %rd296, %rd27;
	selp.f64 	%fd297, %fd296, %fd22, %p114;
$L__BB7_21:
	add.s32 	%r169, %r15, 256;
	cvt.s64.s32 	%rd261, %r169;
	add.s64 	%rd262, %rd261, %rd4;
	add.s64 	%rd30, %rd262, %rd196;
	ld.global.f64 	%fd27, [%rd20+6144];
	abs.f64 	%fd28, %fd297;
	abs.f64 	%fd29, %fd27;
	setp.lt.f64 	%p115, %fd28, %fd29;
	mov.u64 	%rd298, %rd30;
	mov.f64 	%fd298, %fd27;
	@%p115 bra 	$L__BB7_24;
	setp.lt.f64 	%p116, %fd29, %fd28;
	mov.u64 	%rd298, %rd297;
	mov.f64 	%fd298, %fd297;
	@%p116 bra 	$L__BB7_24;
	setp.lt.s64 	%p117, %rd297, %rd30;
	min.s64 	%rd298, %rd297, %rd30;
	selp.f64 	%fd298, %fd297, %fd27, %p117;
$L__BB7_24:
	add.s32 	%r394, %r15, 1024;
	add.s32 	%r170, %r15, 512;
	setp.lt.s32 	%p118, %r170, %r3;
	@%p118 bra 	$L__BB7_12;
$L__BB7_25:
	setp.lt.s32 	%p119, %r3, 256;
	@%p119 bra 	$L__BB7_70;
	// begin inline asm
	mov.u32 %r284, %laneid;
	// end inline asm
	mov.b64 	%rd273, %fd298;
	mov.b64 	{%r286, %r291}, %rd273;
	mov.b32 	%r302, 1;
	mov.b32 	%r303, 31;
	mov.b32 	%r304, -1;
	// begin inline asm
	shfl.sync.down.b32 %r285, %r286, %r302, %r303, %r304;
	// end inline asm
	// begin inline asm
	shfl.sync.down.b32 %r290, %r291, %r302, %r303, %r304;
	// end inline asm
	mov.b64 	%rd274, {%r285, %r290};
	mov.b64 	%fd33, %rd274;
	mov.b64 	{%r296, %r301}, %rd298;
	// begin inline asm
	shfl.sync.down.b32 %r295, %r296, %r302, %r303, %r304;
	// end inline asm
	// begin inline asm
	shfl.sync.down.b32 %r300, %r301, %r302, %r303, %r304;
	// end inline asm
	mov.b64 	%rd34, {%r295, %r300};
	setp.gt.s32 	%p171, %r284, 30;
	mov.u64 	%rd300, %rd298;
	mov.f64 	%fd300, %fd298;
	@%p171 bra 	$L__BB7_30;
	abs.f64 	%fd34, %fd298;
	abs.f64 	%fd35, %fd33;
	setp.lt.f64 	%p172, %fd34, %fd35;
	mov.u64 	%rd300, %rd34;
	mov.f64 	%fd300, %fd33;
	@%p172 bra 	$L__BB7_30;
	setp.lt.f64 	%p173, %fd35, %fd34;
	mov.u64 	%rd300, %rd298;
	mov.f64 	%fd300, %fd298;
	@%p173 bra 	$L__BB7_30;
	setp.lt.s64 	%p174, %rd298, %rd34;
	min.s64 	%rd300, %rd298, %rd34;
	selp.f64 	%fd300, %fd298, %fd33, %p174;
$L__BB7_30:
	mov.b64 	%rd275, %fd300;
	mov.b64 	{%r306, %r311}, %rd275;
	mov.b32 	%r322, 2;
	mov.b32 	%r323, 31;
	mov.b32 	%r324, -1;
	// begin inline asm
	shfl.sync.down.b32 %r305, %r306, %r322, %r323, %r324;
	// end inline asm
	// begin inline asm
	shfl.sync.down.b32 %r310, %r311, %r322, %r323, %r324;
	// end inline asm
	mov.b64 	%rd276, {%r305, %r310};
	mov.b64 	%fd38, %rd276;
	mov.b64 	{%r316, %r321}, %rd300;
	// begin inline asm
	shfl.sync.down.b32 %r315, %r316, %r322, %r323, %r324;
	// end inline asm
	// begin inline asm
	shfl.sync.down.b32 %r320, %r321, %r322, %r323, %r324;
	// end inline asm
	mov.b64 	%rd37, {%r315, %r320};
	setp.gt.s32 	%p175, %r284, 29;
	mov.u64 	%rd301, %rd300;
	mov.f64 	%fd301, %fd300;
	@%p175 bra 	$L__BB7_34;
	abs.f64 	%fd39, %fd300;
	abs.f64 	%fd40, %fd38;
	setp.lt.f64 	%p176, %fd39, %fd40;
	mov.u64 	%rd301, %rd37;
	mov.f64 	%fd301, %fd38;
	@%p176 bra 	$L__BB7_34;
	setp.lt.f64 	%p177, %fd40, %fd39;
	mov.u64 	%rd301, %rd300;
	mov.f64 	%fd301, %fd300;
	@%p177 bra 	$L__BB7_34;
	setp.lt.s64 	%p178, %rd300, %rd37;
	min.s64 	%rd301, %rd300, %rd37;
	selp.f64 	%fd301, %fd300, %fd38, %p178;
$L__BB7_34:
	mov.b64 	%rd277, %fd301;
	mov.b64 	{%r326, %r331}, %rd277;
	mov.b32 	%r342, 4;
	mov.b32 	%r343, 31;
	mov.b32 	%r344, -1;
	// begin inline asm
	shfl.sync.down.b32 %r325, %r326, %r342, %r343, %r344;
	// end inline asm
	// begin inline asm
	shfl.sync.down.b32 %r330, %r331, %r342, %r343, %r344;
	// end inline asm
	mov.b64 	%rd278, {%r325, %r330};
	mov.b64 	%fd43, %rd278;
	mov.b64 	{%r336, %r341}, %rd301;
	// begin inline asm
	shfl.sync.down.b32 %r335, %r336, %r342, %r343, %r344;
	// end inline asm
	// begin inline asm
	shfl.sync.down.b32 %r340, %r341, %r342, %r343, %r344;
	// end inline asm
	mov.b64 	%rd40, {%r335, %r340};
	setp.gt.s32 	%p179, %r284, 27;
	mov.u64 	%rd302, %rd301;
	mov.f64 	%fd302, %fd301;
	@%p179 bra 	$L__BB7_38;
	abs.f64 	%fd44, %fd301;
	abs.f64 	%fd45, %fd43;
	setp.lt.f64 	%p180, %fd44, %fd45;
	mov.u64 	%rd302, %rd40;
	mov.f64 	%fd302, %fd43;
	@%p180 bra 	$L__BB7_38;
	setp.lt.f64 	%p181, %fd45, %fd44;
	mov.u64 	%rd302, %rd301;
	mov.f64 	%fd302, %fd301;
	@%p181 bra 	$L__BB7_38;
	setp.lt.s64 	%p182, %rd301, %rd40;
	min.s64 	%rd302, %rd301, %rd40;
	selp.f64 	%fd302, %fd301, %fd43, %p182;
$L__BB7_38:
	mov.b64 	%rd279, %fd302;
	mov.b64 	{%r346, %r351}, %rd279;
	mov.b32 	%r362, 8;
	mov.b32 	%r363, 31;
	mov.b32 	%r364, -1;
	// begin inline asm
	shfl.sync.down.b32 %r345, %r346, %r362, %r363, %r364;
	// end inline asm
	// begin inline asm
	shfl.sync.down.b32 %r350, %r351, %r362, %r363, %r364;
	// end inline asm
	mov.b64 	%rd280, {%r345, %r350};
	mov.b64 	%fd48, %rd280;
	mov.b64 	{%r356, %r361}, %rd302;
	// begin inline asm
	shfl.sync.down.b32 %r355, %r356, %r362, %r363, %r364;
	// end inline asm
	// begin inline asm
	shfl.sync.down.b32 %r360, %r361, %r362, %r363, %r364;
	// end inline asm
	mov.b64 	%rd43, {%r355, %r360};
	setp.gt.s32 	%p183, %r284, 23;
	mov.u64 	%rd303, %rd302;
	mov.f64 	%fd303, %fd302;
	@%p183 bra 	$L__BB7_42;
	abs.f64 	%fd49, %fd302;
	abs.f64 	%fd50, %fd48;
	setp.lt.f64 	%p184, %fd49, %fd50;
	mov.u64 	%rd303, %rd43;
	mov.f64 	%fd303, %fd48;
	@%p184 bra 	$L__BB7_42;
	setp.lt.f64 	%p185, %fd50, %fd49;
	mov.u64 	%rd303, %rd302;
	mov.f64 	%fd303, %fd302;
	@%p185 bra 	$L__BB7_42;
	setp.lt.s64 	%p186, %rd302, %rd43;
	min.s64 	%rd303, %rd302, %rd43;
	selp.f64 	%fd303, %fd302, %fd48, %p186;
$L__BB7_42:
	mov.b64 	%rd281, %fd303;
	mov.b64 	{%r366, %r371}, %rd281;
	mov.b32 	%r382, 16;
	mov.b32 	%r383, 31;
	mov.b32 	%r384, -1;
	// begin inline asm
	shfl.sync.down.b32 %r365, %r366, %r382, %r383, %r384;
	// end inline asm
	// begin inline asm
	shfl.sync.down.b32 %r370, %r371, %r382, %r383, %r384;
	// end inline asm
	mov.b64 	%rd282, {%r365, %r370};
	mov.b64 	%fd53, %rd282;
	mov.b64 	{%r376, %r381}, %rd303;
	// begin inline asm
	shfl.sync.down.b32 %r375, %r376, %r382, %r383, %r384;
	// end inline asm
	// begin inline asm
	shfl.sync.down.b32 %r380, %r381, %r382, %r383, %r384;
	// end inline asm
	mov.b64 	%rd46, {%r375, %r380};
	setp.gt.s32 	%p187, %r284, 15;
	mov.u64 	%rd355, %rd303;
	mov.f64 	%fd351, %fd303;
	@%p187 bra 	$L__BB7_46;
	abs.f64 	%fd54, %fd303;
	abs.f64 	%fd55, %fd53;
	setp.lt.f64 	%p188, %fd54, %fd55;
	mov.u64 	%rd355, %rd46;
	mov.f64 	%fd351, %fd53;
	@%p188 bra 	$L__BB7_46;
	setp.lt.f64 	%p189, %fd55, %fd54;
	mov.u64 	%rd355, %rd303;
	mov.f64 	%fd351, %fd303;
	@%p189 bra 	$L__BB7_46;
	setp.lt.s64 	%p190, %rd303, %rd46;
	min.s64 	%rd355, %rd303, %rd46;
	selp.f64 	%fd351, %fd303, %fd53, %p190;
$L__BB7_46:
	setp.ne.s32 	%p191, %r284, 0;
	@%p191 bra 	$L__BB7_48;
	shr.u32 	%r385, %r4, 1;
	and.b32  	%r386, %r385, 496;
	mov.u32 	%r387, _ZN6thrust24THRUST_300001_SM_1000_NS8cuda_cub4core6detail5shmemE;
	add.s32 	%r388, %r387, %r386;
	st.shared.f64 	[%r388+8], %fd351;
	st.shared.u64 	[%r388+16], %rd355;
$L__BB7_48:
	bar.sync 	0;
	setp.ne.s32 	%p192, %r4, 0;
	@%p192 bra 	$L__BB7_208;
	ld.shared.f64 	%fd58, [_ZN6thrust24THRUST_300001_SM_1000_NS8cuda_cub4core6detail5shmemE+24];
	ld.shared.u64 	%rd49, [_ZN6thrust24THRUST_300001_SM_1000_NS8cuda_cub4core6detail5shmemE+32];
	abs.f64 	%fd59, %fd351;
	abs.f64 	%fd60, %fd58;
	setp.lt.f64 	%p193, %fd59, %fd60;
	mov.u64 	%rd305, %rd49;
	mov.f64 	%fd305, %fd58;
	@%p193 bra 	$L__BB7_52;
	setp.lt.f64 	%p194, %fd60, %fd59;
	mov.u64 	%rd305, %rd355;
	mov.f64 	%fd305, %fd351;
	@%p194 bra 	$L__BB7_52;
	setp.lt.s64 	%p195, %rd355, %rd49;
	min.s64 	%rd305, %rd355, %rd49;
	selp.f64 	%fd305, %fd351, %fd58, %p195;
$L__BB7_52:
	ld.shared.f64 	%fd63, [_ZN6thrust24THRUST_300001_SM_1000_NS8cuda_cub4core6detail5shmemE+40];
	ld.shared.u64 	%rd52, [_ZN6thrust24THRUST_300001_SM_1000_NS8cuda_cub4core6detail5shmemE+48];
	abs.f64 	%fd64, %fd305;
	abs.f64 	%fd65, %fd63;
	setp.lt.f64 	%p196, %fd64, %fd65;
	mov.u64 	%rd306, %rd52;
	mov.f64 	%fd306, %fd63;
	@%p196 bra 	$L__BB7_55;
	setp.lt.f64 	%p197, %fd65, %fd64;
	mov.u64 	%rd306, %rd305;
	mov.f64 	%fd306, %fd305;
	@%p197 bra 	$L__BB7_55;
	setp.lt.s64 	%p198, %rd305, %rd52;
	min.s64 	%rd306, %rd305, %rd52;
	selp.f64 	%fd306, %fd305, %fd63, %p198;
$L__BB7_55:
	ld.shared.f64 	%fd68, [_ZN6thrust24THRUST_300001_SM_1000_NS8cuda_cub4core6detail5shmemE+56];
	ld.shared.u64 	%rd55, [_ZN6thrust24THRUST_300001_SM_1000_NS8cuda_cub4core6detail5shmemE+64];
	abs.f64 	%fd69, %fd306;
	abs.f64 	%fd70, %fd68;
	setp.lt.f64 	%p199, %fd69, %fd70;
	mov.u64 	%rd307, %rd55;
	mov.f64 	%fd307, %fd68;
	@%p199 bra 	$L__BB7_58;
	setp.lt.f64 	%p200, %fd70, %fd69;
	mov.u64 	%rd307, %rd306;
	mov.f64 	%fd307, %fd306;
	@%p200 bra 	$L__BB7_58;
	setp.lt.s64 	%p201, %rd306, %rd55;
	min.s64 	%rd307, %rd306, %rd55;
	selp.f64 	%fd307, %fd306, %fd68, %p201;
$L__BB7_58:
	ld.shared.f64 	%fd73, [_ZN6thrust24THRUST_300001_SM_1000_NS8cuda_cub4core6detail5shmemE+72];
	ld.shared.u64 	%rd58, [_ZN6thrust24THRUST_300001_SM_1000_NS8cuda_cub4core6detail5shmemE+80];
	abs.f64 	%fd74, %fd307;
	abs.f64 	%fd75, %fd73;
	setp.lt.f64 	%p202, %fd74, %fd75;
	mov.u64 	%rd308, %rd58;
	mov.f64 	%fd308, %fd73;
	@%p202 bra 	$L__BB7_61;
	setp.lt.f64 	%p203, %fd75, %fd74;
	mov.u64 	%rd308, %rd307;
	mov.f64 	%fd308, %fd307;
	@%p203 bra 	$L__BB7_61;
	setp.lt.s64 	%p204, %rd307, %rd58;
	min.s64 	%rd308, %rd307, %rd58;
	selp.f64 	%fd308, %fd307, %fd73, %p204;
$L__BB7_61:
	ld.shared.f64 	%fd78, [_ZN6thrust24THRUST_300001_SM_1000_NS8cuda_cub4core6detail5shmemE+88];
	ld.shared.u64 	%rd61, [_ZN6thrust24THRUST_300001_SM_1000_NS8cuda_cub4core6detail5shmemE+96];
	abs.f64 	%fd79, %fd308;
	abs.f64 	%fd80, %fd78;
	setp.lt.f64 	%p205, %fd79, %fd80;
	mov.u64 	%rd309, %rd61;
	mov.f64 	%fd309, %fd78;
	@%p205 bra 	$L__BB7_64;
	setp.lt.f64 	%p206, %fd80, %fd79;
	mov.u64 	%rd309, %rd308;
	mov.f64 	%fd309, %fd308;
	@%p206 bra 	$L__BB7_64;
	setp.lt.s64 	%p207, %rd308, %rd61;
	min.s64 	%rd309, %rd308, %rd61;
	selp.f64 	%fd309, %fd308, %fd78, %p207;
$L__BB7_64:
	ld.shared.f64 	%fd83, [_ZN6thrust24THRUST_300001_SM_1000_NS8cuda_cub4core6detail5shmemE+104];
	ld.shared.u64 	%rd64, [_ZN6thrust24THRUST_300001_SM_1000_NS8cuda_cub4core6detail5shmemE+112];
	abs.f64 	%fd84, %fd309;
	abs.f64 	%fd85, %fd83;
	setp.lt.f64 	%p208, %fd84, %fd85;
	mov.u64 	%rd310, %rd64;
	mov.f64 	%fd310, %fd83;
	@%p208 bra 	$L__BB7_67;
	setp.lt.f64 	%p209, %fd85, %fd84;
	mov.u64 	%rd310, %rd309;
	mov.f64 	%fd310, %fd309;
	@%p209 bra 	$L__BB7_67;
	setp.lt.s64 	%p210, %rd309, %rd64;
	min.s64 	%rd310, %rd309, %rd64;
	selp.f64 	%fd310, %fd309, %fd83, %p210;
$L__BB7_67:
	ld.shared.f64 	%fd88, [_ZN6thrust24THRUST_300001_SM_1000_NS8cuda_cub4core6detail5shmemE+120];
	ld.shared.u64 	%rd67, [_ZN6thrust24THRUST_300001_SM_1000_NS8cuda_cub4core6detail5shmemE+128];
	abs.f64 	%fd89, %fd310;
	abs.f64 	%fd90, %fd88;
	setp.lt.f64 	%p211, %fd89, %fd90;
	mov.u64 	%rd355, %rd67;
	mov.f64 	%fd351, %fd88;
	@%p211 bra 	$L__BB7_208;
	setp.lt.f64 	%p212, %fd90, %fd89;
	mov.u64 	%rd355, %rd310;
	mov.f64 	%fd351, %fd310;
	@%p212 bra 	$L__BB7_208;
	setp.lt.s64 	%p213, %rd310, %rd67;
	min.s64 	%rd355, %rd310, %rd67;
	selp.f64 	%fd351, %fd310, %fd88, %p213;
	bra.uni 	$L__BB7_208;
$L__BB7_70:
	// begin inline asm
	mov.u32 %r171, %laneid;
	// end inline asm
	and.b32  	%r192, %r4, 992;
	add.s32 	%r193, %r192, 32;
	setp.gt.s32 	%p120, %r193, %r3;
	not.b32 	%r194, %r192;
	add.s32 	%r195, %r3, %r194;
	selp.b32 	%r190, %r195, 31, %p120;
	mov.b64 	%rd263, %fd298;
	mov.b64 	{%r173, %r178}, %rd263;
	mov.b32 	%r189, 1;
	mov.b32 	%r191, -1;
	// begin inline asm
	shfl.sync.down.b32 %r172, %r173, %r189, %r190, %r191;
	// end inline asm
	// begin inline asm
	shfl.sync.down.b32 %r177, %r178, %r189, %r190, %r191;
	// end inline asm
	mov.b64 	%rd264, {%r172, %r177};
	mov.b64 	%fd92, %rd264;
	mov.b64 	{%r183, %r188}, %rd298;
	// begin inline asm
	shfl.sync.down.b32 %r182, %r183, %r189, %r190, %r191;
	// end inline asm
	// begin inline asm
	shfl.sync.down.b32 %r187, %r188, %r189, %r190, %r191;
	// end inline asm
	mov.b64 	%rd69, {%r182, %r187};
	setp.ge.s32 	%p121, %r171, %r190;
	mov.u64 	%rd311, %rd298;
	mov.f64 	%fd311, %fd298;
	@%p121 bra 	$L__BB7_74;
	abs.f64 	%fd93, %fd298;
	abs.f64 	%fd94, %fd92;
	setp.lt.f64 	%p122, %fd93, %fd94;
	mov.u64 	%rd311, %rd69;
	mov.f64 	%fd311, %fd92;
	@%p122 bra 	$L__BB7_74;
	setp.lt.f64 	%p123, %fd94, %fd93;
	mov.u64 	%rd311, %rd298;
	mov.f64 	%fd311, %fd298;
	@%p123 bra 	$L__BB7_74;
	setp.lt.s64 	%p124, %rd298, %rd69;
	min.s64 	%rd311, %rd298, %rd69;
	selp.f64 	%fd311, %fd298, %fd92, %p124;
$L__BB7_74:
	mov.b64 	%rd265, %fd311;
	mov.b64 	{%r197, %r202}, %rd265;
	mov.b32 	%r213, 2;
	mov.b32 	%r215, -1;
	// begin inline asm
	shfl.sync.down.b32 %r196, %r197, %r213, %r190, %r215;
	// end inline asm
	// begin inline asm
	shfl.sync.down.b32 %r201, %r202, %r213, %r190, %r215;
	// end inline asm
	mov.b64 	%rd266, {%r196, %r201};
	mov.b64 	%fd97, %rd266;
	mov.b64 	{%r207, %r212}, %rd311;
	// begin inline asm
	shfl.sync.down.b32 %r206, %r207, %r213, %r190, %r215;
	// end inline asm
	// begin inline asm
	shfl.sync.down.b32 %r211, %r212, %r213, %r190, %r215;
	// end inline asm
	mov.b64 	%rd72, {%r206, %r211};
	add.s32 	%r216, %r171, 2;
	setp.gt.s32 	%p125, %r216, %r190;
	mov.u64 	%rd312, %rd311;
	mov.f64 	%fd312, %fd311;
	@%p125 bra 	$L__BB7_78;
	abs.f64 	%fd98, %fd311;
	abs.f64 	%fd99, %fd97;
	setp.lt.f64 	%p126, %fd98, %fd99;
	mov.u64 	%rd312, %rd72;
	mov.f64 	%fd312, %fd97;
	@%p126 bra 	$L__BB7_78;
	setp.lt.f64 	%p127, %fd99, %fd98;
	mov.u64 	%rd312, %rd311;
	mov.f64 	%fd312, %fd311;
	@%p127 bra 	$L__BB7_78;
	setp.lt.s64 	%p128, %rd311, %rd72;
	min.s64 	%rd312, %rd311, %rd72;
	selp.f64 	%fd312, %fd311, %fd97, %p128;
$L__BB7_78:
	mov.b64 	%rd267, %fd312;
	mov.b64 	{%r218, %r223}, %rd267;
	mov.b32 	%r234, 4;
	mov.b32 	%r236, -1;
	// begin inline asm
	shfl.sync.down.b32 %r217, %r218, %r234, %r190, %r236;
	// end inline asm
	// begin inline asm
	shfl.sync.down.b32 %r222, %r223, %r234, %r190, %r236;
	// end inline asm
	mov.b64 	%rd268, {%r217, %r222};
	mov.b64 	%fd102, %rd268;
	mov.b64 	{%r228, %r233}, %rd312;
	// begin inline asm
	shfl.sync.down.b32 %r227, %r228, %r234, %r190, %r236;
	// end inline asm
	// begin inline asm
	shfl.sync.down.b32 %r232, %r233, %r234, %r190, %r236;
	// end inline asm
	mov.b64 	%rd75, {%r227, %r232};
	add.s32 	%r237, %r171, 4;
	setp.gt.s32 	%p129, %r237, %r190;
	mov.u64 	%rd313, %rd312;
	mov.f64 	%fd313, %fd312;
	@%p129 bra 	$L__BB7_82;
	abs.f64 	%fd103, %fd312;
	abs.f64 	%fd104, %fd102;
	setp.lt.f64 	%p130, %fd103, %fd104;
	mov.u64 	%rd313, %rd75;
	mov.f64 	%fd313, %fd102;
	@%p130 bra 	$L__BB7_82;
	setp.lt.f64 	%p131, %fd104, %fd103;
	mov.u64 	%rd313, %rd312;
	mov.f64 	%fd313, %fd312;
	@%p131 bra 	$L__BB7_82;
	setp.lt.s64 	%p132, %rd312, %rd75;
	min.s64 	%rd313, %rd312, %rd75;
	selp.f64 	%fd313, %fd312, %fd102, %p132;
$L__BB7_82:
	mov.b64 	%rd269, %fd313;
	mov.b64 	{%r239, %r244}, %rd269;
	mov.b32 	%r255, 8;
	mov.b32 	%r257, -1;
	// begin inline asm
	shfl.sync.down.b32 %r238, %r239, %r255, %r190, %r257;
	// end inline asm
	// begin inline asm
	shfl.sync.down.b32 %r243, %r244, %r255, %r190, %r257;
	// end inline asm
	mov.b64 	%rd270, {%r238, %r243};
	mov.b64 	%fd107, %rd270;
	mov.b64 	{%r249, %r254}, %rd313;
	// begin inline asm
	shfl.sync.down.b32 %r248, %r249, %r255, %r190, %r257;
	// end inline asm
	// begin inline asm
	shfl.sync.down.b32 %r253, %r254, %r255, %r190, %r257;
	// end inline asm
	mov.b64 	%rd78, {%r248, %r253};
	add.s32 	%r258, %r171, 8;
	setp.gt.s32 	%p133, %r258, %r190;
	mov.u64 	%rd314, %rd313;
	mov.f64 	%fd314, %fd313;
	@%p133 bra 	$L__BB7_86;
	abs.f64 	%fd108, %fd313;
	abs.f64 	%fd109, %fd107;
	setp.lt.f64 	%p134, %fd108, %fd109;
	mov.u64 	%rd314, %rd78;
	mov.f64 	%fd314, %fd107;
	@%p134 bra 	$L__BB7_86;
	setp.lt.f64 	%p135, %fd109, %fd108;
	mov.u64 	%rd314, %rd313;
	mov.f64 	%fd314, %fd313;
	@%p135 bra 	$L__BB7_86;
	setp.lt.s64 	%p136, %rd313, %rd78;
	min.s64 	%rd314, %rd313, %rd78;
	selp.f64 	%fd314, %fd313, %fd107, %p136;
$L__BB7_86:
	mov.b64 	%rd271, %fd314;
	mov.b64 	{%r260, %r265}, %rd271;
	mov.b32 	%r276, 16;
	mov.b32 	%r278, -1;
	// begin inline asm
	shfl.sync.down.b32 %r259, %r260, %r276, %r190, %r278;
	// end inline asm
	// begin inline asm
	shfl.sync.down.b32 %r264, %r265, %r276, %r190, %r278;
	// end inline asm
	mov.b64 	%rd272, {%r259, %r264};
	mov.b64 	%fd112, %rd272;
	mov.b64 	{%r270, %r275}, %rd314;
	// begin inline asm
	shfl.sync.down.b32 %r269, %r270, %r276, %r190, %r278;
	// end inline asm
	// begin inline asm
	shfl.sync.down.b32 %r274, %r275, %r276, %r190, %r278;
	// end inline asm
	mov.b64 	%rd81, {%r269, %r274};
	add.s32 	%r279, %r171, 16;
	setp.gt.s32 	%p137, %r279, %r190;
	mov.u64 	%rd355, %rd314;
	mov.f64 	%fd351, %fd314;
	@%p137 bra 	$L__BB7_90;
	abs.f64 	%fd113, %fd314;
	abs.f64 	%fd114, %fd112;
	setp.lt.f64 	%p138, %fd113, %fd114;
	mov.u64 	%rd355, %rd81;
	mov.f64 	%fd351, %fd112;
	@%p138 bra 	$L__BB7_90;
	setp.lt.f64 	%p139, %fd114, %fd113;
	mov.u64 	%rd355, %rd314;
	mov.f64 	%fd351, %fd314;
	@%p139 bra 	$L__BB7_90;
	setp.lt.s64 	%p140, %rd314, %rd81;
	min.s64 	%rd355, %rd314, %rd81;
	selp.f64 	%fd351, %fd314, %fd112, %p140;
$L__BB7_90:
	setp.ne.s32 	%p141, %r171, 0;
	@%p141 bra 	$L__BB7_92;
	shr.u32 	%r280, %r4, 1;
	and.b32  	%r281, %r280, 496;
	mov.u32 	%r282, _ZN6thrust24THRUST_300001_SM_1000_NS8cuda_cub4core6detail5shmemE;
	add.s32 	%r283, %r282, %r281;
	st.shared.f64 	[%r283+8], %fd351;
	st.shared.u64 	[%r283+16], %rd355;
$L__BB7_92:
	bar.sync 	0;
	setp.ne.s32 	%p142, %r4, 0;
	@%p142 bra 	$L__BB7_208;
	setp.lt.s32 	%p143, %r3, 33;
	mov.f64 	%fd316, %fd351;
	mov.u64 	%rd316, %rd355;
	@%p143 bra 	$L__BB7_97;
	ld.shared.f64 	%fd117, [_ZN6thrust24THRUST_300001_SM_1000_NS8cuda_cub4core6detail5shmemE+24];
	ld.shared.u64 	%rd84, [_ZN6thrust24THRUST_300001_SM_1000_NS8cuda_cub4core6detail5shmemE+32];
	abs.f64 	%fd118, %fd351;
	abs.f64 	%fd119, %fd117;
	setp.lt.f64 	%p144, %fd118, %fd119;
	mov.f64 	%fd316, %fd117;
	mov.u64 	%rd316, %rd84;
	@%p144 bra 	$L__BB7_97;
	setp.lt.f64 	%p145, %fd119, %fd118;
	mov.f64 	%fd316, %fd351;
	mov.u64 	%rd316, %rd355;
	@%p145 bra 	$L__BB7_97;
	setp.lt.s64 	%p146, %rd355, %rd84;
	selp.f64 	%fd316, %fd351, %fd117, %p146;
	min.s64 	%rd316, %rd355, %rd84;
$L__BB7_97:
	setp.lt.s32 	%p147, %r3, 65;
	mov.f64 	%fd317, %fd316;
	mov.u64 	%rd317, %rd316;
	@%p147 bra 	$L__BB7_101;
	ld.shared.f64 	%fd122, [_ZN6thrust24THRUST_300001_SM_1000_NS8cuda_cub4core6detail5shmemE+40];
	ld.shared.u64 	%rd87, [_ZN6thrust24THRUST_300001_SM_1000_NS8cuda_cub4core6detail5shmemE+48];
	abs.f64 	%fd123, %fd316;
	abs.f64 	%fd124, %fd122;
	setp.lt.f64 	%p148, %fd123, %fd124;
	mov.f64 	%fd317, %fd122;
	mov.u64 	%rd317, %rd87;
	@%p148 bra 	$L__BB7_101;
	setp.lt.f64 	%p149, %fd124, %fd123;
	mov.f64 	%fd317, %fd316;
	mov.u64 	%rd317, %rd316;
	@%p149 bra 	$L__BB7_101;
	setp.lt.s64 	%p150, %rd316, %rd87;
	selp.f64 	%fd317, %fd316, %fd122, %p150;
	min.s64 	%rd317, %rd316, %rd87;
$L__BB7_101:
	setp.lt.s32 	%p151, %r3, 97;
	mov.f64 	%fd318, %fd317;
	mov.u64 	%rd318, %rd317;
	@%p151 bra 	$L__BB7_105;
	ld.shared.f64 	%fd127, [_ZN6thrust24THRUST_300001_SM_1000_NS8cuda_cub4core6detail5shmemE+56];
	ld.shared.u64 	%rd90, [_ZN6thrust24THRUST_300001_SM_1000_NS8cuda_cub4core6detail5shmemE+64];
	abs.f64 	%fd128, %fd317;
	abs.f64 	%fd129, %fd127;
	setp.lt.f64 	%p152, %fd128, %fd129;
	mov.f64 	%fd318, %fd127;
	mov.u64 	%rd318, %rd90;
	@%p152 bra 	$L__BB7_105;
	setp.lt.f64 	%p153, %fd129, %fd128;
	mov.f64 	%fd318, %fd317;
	mov.u64 	%rd318, %rd317;
	@%p153 bra 	$L__BB7_105;
	setp.lt.s64 	%p154, %rd317, %rd90;
	selp.f64 	%fd318, %fd317, %fd127, %p154;
	min.s64 	%rd318, %rd317, %rd90;
$L__BB7_105:
	setp.lt.s32 	%p155, %r3, 129;
	mov.f64 	%fd319, %fd318;
	mov.u64 	%rd319, %rd318;
	@%p155 bra 	$L__BB7_109;
	ld.shared.f64 	%fd132, [_ZN6thrust24THRUST_300001_SM_1000_NS8cuda_cub4core6detail5shmemE+72];
	ld.shared.u64 	%rd93, [_ZN6thrust24THRUST_300001_SM_1000_NS8cuda_cub4core6detail5shmemE+80];
	abs.f64 	%fd133, %fd318;
	abs.f64 	%fd134, %fd132;
	setp.lt.f64 	%p156, %fd133, %fd134;
	mov.f64 	%fd319, %fd132;
	mov.u64 	%rd319, %rd93;
	@%p156 bra 	$L__BB7_109;
	setp.lt.f64 	%p157, %fd134, %fd133;
	mov.f64 	%fd319, %fd318;
	mov.u64 	%rd319, %rd318;
	@%p157 bra 	$L__BB7_109;
	setp.lt.s64 	%p158, %rd318, %rd93;
	selp.f64 	%fd319, %fd318, %fd132, %p158;
	min.s64 	%rd319, %rd318, %rd93;
$L__BB7_109:
	setp.lt.s32 	%p159, %r3, 161;
	mov.f64 	%fd320, %fd319;
	mov.u64 	%rd320, %rd319;
	@%p159 bra 	$L__BB7_113;
	ld.shared.f64 	%fd137, [_ZN6thrust24THRUST_300001_SM_1000_NS8cuda_cub4core6detail5shmemE+88];
	ld.shared.u64 	%rd96, [_ZN6thrust24THRUST_300001_SM_1000_NS8cuda_cub4core6detail5shmemE+96];
	abs.f64 	%fd138, %fd319;
	abs.f64 	%fd139, %fd137;
	setp.lt.f64 	%p160, %fd138, %fd139;
	mov.f64 	%fd320, %fd137;
	mov.u64 	%rd320, %rd96;
	@%p160 bra 	$L__BB7_113;
	setp.lt.f64 	%p161, %fd139, %fd138;
	mov.f64 	%fd320, %fd319;
	mov.u64 	%rd320, %rd319;
	@%p161 bra 	$L__BB7_113;
	setp.lt.s64 	%p162, %rd319, %rd96;
	selp.f64 	%fd320, %fd319, %fd137, %p162;
	min.s64 	%rd320, %rd319, %rd96;
$L__BB7_113:
	setp.lt.s32 	%p163, %r3, 193;
	mov.f64 	%fd321, %fd320;
	mov.u64 	%rd321, %rd320;
	@%p163 bra 	$L__BB7_117;
	ld.shared.f64 	%fd142, [_ZN6thrust24THRUST_300001_SM_1000_NS8cuda_cub4core6detail5shmemE+104];
	ld.shared.u64 	%rd99, [_ZN6thrust24THRUST_300001_SM_1000_NS8cuda_cub4core6detail5shmemE+112];
	abs.f64 	%fd143, %fd320;
	abs.f64 	%fd144, %fd142;
	setp.lt.f64 	%p164, %fd143, %fd144;
	mov.f64 	%fd321, %fd142;
	mov.u64 	%rd321, %rd99;
	@%p164 bra 	$L__BB7_117;
	setp.lt.f64 	%p165, %fd144, %fd143;
	mov.f64 	%fd321, %fd320;
	mov.u64 	%rd321, %rd320;
	@%p165 bra 	$L__BB7_117;
	setp.lt.s64 	%p166, %rd320, %rd99;
	selp.f64 	%fd321, %fd320, %fd142, %p166;
	min.s64 	%rd321, %rd320, %rd99;
$L__BB7_117:
	setp.lt.s32 	%p167, %r3, 225;
	mov.u64 	%rd355, %rd321;
	mov.f64 	%fd351, %fd321;
	@%p167 bra 	$L__BB7_208;
	ld.shared.f64 	%fd147, [_ZN6thrust24THRUST_300001_SM_1000_NS8cuda_cub4core6detail5shmemE+120];
	ld.shared.u64 	%rd102, [_ZN6thrust24THRUST_300001_SM_1000_NS8cuda_cub4core6detail5shmemE+128];
	abs.f64 	%fd148, %fd321;
	abs.f64 	%fd149, %fd147;
	setp.lt.f64 	%p168, %fd148, %fd149;
	mov.u64 	%rd355, %rd102;
	mov.f64 	%fd351, %fd147;
	@%p168 bra 	$L__BB7_208;
	setp.lt.f64 	%p169, %fd149, %fd148;
	mov.u64 	%rd355, %rd321;
	mov.f64 	%fd351, %fd321;
	@%p169 bra 	$L__BB7_208;
	setp.lt.s64 	%p170, %rd321, %rd102;
	selp.f64 	%fd351, %fd321, %fd147, %p170;
	min.s64 	%rd355, %rd321, %rd102;
	bra.uni 	$L__BB7_208;
$L__BB7_121:
	mov.u32 	%r20, %tid.x;
	add.s64 	%rd104, %rd196, %rd4;
	cvt.u64.u32 	%rd105, %r20;
	add.s64 	%rd201, %rd105, %rd4;
	cvta.to.global.u64 	%rd202, %rd195;
	shl.b64 	%rd203, %rd201, 3;
	add.s64 	%rd204, %rd202, %rd203;
	ld.global.f64 	%fd274, [%rd204];
	add.s32 	%r36, %r20, 256;
	cvt.u64.u32 	%rd205, %r36;
	ld.global.f64 	%fd275, [%rd204+2048];
	add.s32 	%r37, %r20, 512;
	cvt.u64.u32 	%rd206, %r37;
	ld.global.f64 	%fd276, [%rd204+4096];
	add.s32 	%r38, %r20, 768;
	cvt.u64.u32 	%rd207, %r38;
	ld.global.f64 	%fd277, [%rd204+6144];
	or.b32  	%r39, %r20, 1024;
	cvt.u64.u32 	%rd106, %r39;
	add.s64 	%rd343, %rd104, %rd106;
	ld.global.f64 	%fd339, [%rd204+8192];
	abs.f64 	%fd278, %fd274;
	abs.f64 	%fd279, %fd275;
	setp.geu.f64 	%p2, %fd278, %fd279;
	selp.f64 	%fd280, %fd274, %fd275, %p2;
	selp.b64 	%rd208, %rd105, %rd205, %p2;
	abs.f64 	%fd281, %fd280;
	abs.f64 	%fd282, %fd276;
	setp.geu.f64 	%p3, %fd281, %fd282;
	selp.f64 	%fd283, %fd280, %fd276, %p3;
	selp.b64 	%rd209, %rd208, %rd206, %p3;
	abs.f64 	%fd284, %fd283;
	abs.f64 	%fd285, %fd277;
	setp.geu.f64 	%p4, %fd284, %fd285;
	selp.f64 	%fd152, %fd283, %fd277, %p4;
	selp.b64 	%rd108, %rd209, %rd207, %p4;
	abs.f64 	%fd153, %fd152;
	abs.f64 	%fd154, %fd339;
	setp.lt.f64 	%p5, %fd153, %fd154;
	@%p5 bra 	$L__BB7_123;
	setp.lt.f64 	%p6, %fd154, %fd153;
	setp.lt.u64 	%p7, %rd108, %rd106;
	or.pred  	%p8, %p6, %p7;
	selp.f64 	%fd339, %fd152, %fd339, %p8;
	add.s64 	%rd212, %rd104, %rd108;
	selp.b64 	%rd343, %rd212, %rd343, %p8;
$L__BB7_123:
	setp.le.u64 	%p9, %rd198, %rd5;
	@%p9 bra 	$L__BB7_164;
	setp.ne.s32 	%p10, %r20, 0;
	@%p10 bra 	$L__BB7_126;
	atom.global.add.u64 	%rd213, [%rd1+8], 1280;
	add.s64 	%rd214, %rd213, %rd5;
	st.shared.u64 	[_ZN6thrust24THRUST_300001_SM_1000_NS8cuda_cub4core6detail5shmemE+152], %rd214;
$L__BB7_126:
	bar.sync 	0;
	ld.shared.u64 	%rd331, [_ZN6thrust24THRUST_300001_SM_1000_NS8cuda_cub4core6detail5shmemE+152];
	add.s64 	%rd215, %rd331, 1280;
	setp.gt.s64 	%p11, %rd215, %rd198;
	@%p11 bra 	$L__BB7_141;
	mov.f64 	%fd323, %fd339;
	mov.u64 	%rd324, %rd343;
$L__BB7_128:
	add.s64 	%rd216, %rd331, %rd105;
	cvta.to.global.u64 	%rd217, %rd195;
	shl.b64 	%rd218, %rd216, 3;
	add.s64 	%rd219, %rd217, %rd218;
	add.s64 	%rd325, %rd216, %rd196;
	ld.global.f64 	%fd324, [%rd219];
	add.s64 	%rd326, %rd325, 256;
	ld.global.f64 	%fd325, [%rd219+2048];
	add.s64 	%rd327, %rd325, 512;
	ld.global.f64 	%fd326, [%rd219+4096];
	add.s64 	%rd328, %rd325, 768;
	ld.global.f64 	%fd327, [%rd219+6144];
	add.s64 	%rd343, %rd325, 1024;
	ld.global.f64 	%fd339, [%rd219+8192];
	abs.f64 	%fd163, %fd323;
	abs.f64 	%fd164, %fd324;
	setp.lt.f64 	%p12, %fd163, %fd164;
	@%p12 bra 	$L__BB7_130;
	setp.lt.f64 	%p13, %fd164, %fd163;
	setp.lt.s64 	%p14, %rd324, %rd325;
	or.pred  	%p15, %p13, %p14;
	selp.f64 	%fd324, %fd323, %fd324, %p15;
	selp.b64 	%rd325, %rd324, %rd325, %p15;
$L__BB7_130:
	abs.f64 	%fd167, %fd324;
	abs.f64 	%fd168, %fd325;
	setp.lt.f64 	%p16, %fd167, %fd168;
	@%p16 bra 	$L__BB7_132;
	setp.lt.f64 	%p17, %fd168, %fd167;
	setp.lt.s64 	%p18, %rd325, %rd326;
	or.pred  	%p19, %p17, %p18;
	selp.f64 	%fd325, %fd324, %fd325, %p19;
	selp.b64 	%rd326, %rd325, %rd326, %p19;
$L__BB7_132:
	abs.f64 	%fd171, %fd325;
	abs.f64 	%fd172, %fd326;
	setp.lt.f64 	%p20, %fd171, %fd172;
	@%p20 bra 	$L__BB7_134;
	setp.lt.f64 	%p21, %fd172, %fd171;
	setp.lt.s64 	%p22, %rd326, %rd327;
	or.pred  	%p23, %p21, %p22;
	selp.f64 	%fd326, %fd325, %fd326, %p23;
	selp.b64 	%rd327, %rd326, %rd327, %p23;
$L__BB7_134:
	abs.f64 	%fd175, %fd326;
	abs.f64 	%fd176, %fd327;
	setp.lt.f64 	%p24, %fd175, %fd176;
	@%p24 bra 	$L__BB7_136;
	setp.lt.f64 	%p25, %fd176, %fd175;
	setp.lt.s64 	%p26, %rd327, %rd328;
	or.pred  	%p27, %p25, %p26;
	selp.f64 	%fd327, %fd326, %fd327, %p27;
	selp.b64 	%rd328, %rd327, %rd328, %p27;
$L__BB7_136:
	abs.f64 	%fd179, %fd327;
	abs.f64 	%fd180, %fd339;
	setp.lt.f64 	%p28, %fd179, %fd180;
	@%p28 bra 	$L__BB7_138;
	setp.lt.f64 	%p29, %fd180, %fd179;
	setp.lt.s64 	%p30, %rd328, %rd343;
	or.pred  	%p31, %p29, %p30;
	selp.f64 	%fd339, %fd327, %fd339, %p31;
	selp.b64 	%rd343, %rd328, %rd343, %p31;
$L__BB7_138:
	setp.ne.s32 	%p32, %r20, 0;
	bar.sync 	0;
	@%p32 bra 	$L__BB7_140;
	atom.global.add.u64 	%rd220, [%rd1+8], 1280;
	add.s64 	%rd221, %rd220, %rd5;
	st.shared.u64 	[_ZN6thrust24THRUST_300001_SM_1000_NS8cuda_cub4core6detail5shmemE+152], %rd221;
$L__BB7_140:
	bar.sync 	0;
	ld.shared.u64 	%rd331, [_ZN6thrust24THRUST_300001_SM_1000_NS8cuda_cub4core6detail5shmemE+152];
	add.s64 	%rd222, %rd331, 1280;
	setp.le.s64 	%p33, %rd222, %rd198;
	mov.f64 	%fd323, %fd339;
	mov.u64 	%rd324, %rd343;
	@%p33 bra 	$L__BB7_128;
$L__BB7_141:
	setp.le.s64 	%p34, %rd198, %rd331;
	@%p34 bra 	$L__BB7_164;
	cvt.u32.u64 	%r40, %rd331;
	cvt.u32.u64 	%r41, %rd198;
	sub.s32 	%r21, %r41, %r40;
	setp.ge.s32 	%p35, %r20, %r21;
	@%p35 bra 	$L__BB7_164;
	cvta.to.global.u64 	%rd132, %rd195;
	not.b32 	%r43, %r20;
	add.s32 	%r44, %r43, %r41;
	sub.s32 	%r22, %r44, %r40;
	and.b32  	%r46, %r22, 768;
	setp.eq.s32 	%p36, %r46, 768;
	mov.u32 	%r397, %r20;
	@%p36 bra 	$L__BB7_149;
	add.s64 	%rd224, %rd331, %rd105;
	add.s64 	%rd333, %rd224, %rd196;
	shl.b64 	%rd225, %rd224, 3;
	add.s64 	%rd332, %rd132, %rd225;
	shr.u32 	%r47, %r22, 8;
	add.s32 	%r48, %r47, 1;
	and.b32  	%r49, %r48, 3;
	neg.s32 	%r395, %r49;
	mov.u32 	%r397, %r20;
$L__BB7_145:
	.pragma "nounroll";
	mov.u64 	%rd137, %rd343;
	mov.f64 	%fd184, %fd339;
	ld.global.f64 	%fd185, [%rd332];
	abs.f64 	%fd186, %fd184;
	abs.f64 	%fd187, %fd185;
	setp.lt.f64 	%p37, %fd186, %fd187;
	mov.f64 	%fd339, %fd185;
	mov.u64 	%rd343, %rd333;
	@%p37 bra 	$L__BB7_148;
	setp.lt.f64 	%p38, %fd187, %fd186;
	mov.f64 	%fd339, %fd184;
	mov.u64 	%rd343, %rd137;
	@%p38 bra 	$L__BB7_148;
	setp.lt.s64 	%p39, %rd137, %rd333;
	selp.f64 	%fd339, %fd184, %fd185, %p39;
	min.s64 	%rd343, %rd137, %rd333;
$L__BB7_148:
	add.s32 	%r397, %r397, 256;
	add.s64 	%rd333, %rd333, 256;
	add.s64 	%rd332, %rd332, 2048;
	add.s32 	%r395, %r395, 1;
	setp.ne.s32 	%p40, %r395, 0;
	@%p40 bra 	$L__BB7_145;
$L__BB7_149:
	setp.lt.u32 	%p41, %r22, 768;
	@%p41 bra 	$L__BB7_164;
	add.s32 	%r398, %r397, 512;
$L__BB7_151:
	mov.u32 	%r30, %r398;
	add.s32 	%r50, %r30, -512;
	cvt.u64.u32 	%rd226, %r50;
	add.s64 	%rd227, %rd331, %rd226;
	shl.b64 	%rd228, %rd227, 3;
	add.s64 	%rd145, %rd132, %rd228;
	add.s64 	%rd146, %rd227, %rd196;
	ld.global.f64 	%fd193, [%rd145];
	abs.f64 	%fd194, %fd339;
	abs.f64 	%fd195, %fd193;
	setp.lt.f64 	%p42, %fd194, %fd195;
	mov.f64 	%fd335, %fd193;
	mov.u64 	%rd339, %rd146;
	@%p42 bra 	$L__BB7_154;
	setp.lt.f64 	%p43, %fd195, %fd194;
	mov.f64 	%fd335, %fd339;
	mov.u64 	%rd339, %rd343;
	@%p43 bra 	$L__BB7_154;
	setp.lt.s64 	%p44, %rd343, %rd146;
	selp.f64 	%fd335, %fd339, %fd193, %p44;
	min.s64 	%rd339, %rd343, %rd146;
$L__BB7_154:
	add.s32 	%r51, %r30, -256;
	cvt.u64.u32 	%rd229, %r51;
	add.s64 	%rd230, %rd331, %rd229;
	add.s64 	%rd149, %rd230, %rd196;
	ld.global.f64 	%fd198, [%rd145+2048];
	abs.f64 	%fd199, %fd335;
	abs.f64 	%fd200, %fd198;
	setp.lt.f64 	%p45, %fd199, %fd200;
	mov.f64 	%fd336, %fd198;
	mov.u64 	%rd340, %rd149;
	@%p45 bra 	$L__BB7_157;
	setp.lt.f64 	%p46, %fd200, %fd199;
	mov.f64 	%fd336, %fd335;
	mov.u64 	%rd340, %rd339;
	@%p46 bra 	$L__BB7_157;
	setp.lt.s64 	%p47, %rd339, %rd149;
	selp.f64 	%fd336, %fd335, %fd198, %p47;
	min.s64 	%rd340, %rd339, %rd149;
$L__BB7_157:
	cvt.u64.u32 	%rd231, %r30;
	add.s64 	%rd232, %rd331, %rd231;
	add.s64 	%rd152, %rd232, %rd196;
	ld.global.f64 	%fd203, [%rd145+4096];
	abs.f64 	%fd204, %fd336;
	abs.f64 	%fd205, %fd203;
	setp.lt.f64 	%p48, %fd204, %fd205;
	mov.f64 	%fd337, %fd203;
	mov.u64 	%rd341, %rd152;
	@%p48 bra 	$L__BB7_160;
	setp.lt.f64 	%p49, %fd205, %fd204;
	mov.f64 	%fd337, %fd336;
	mov.u64 	%rd341, %rd340;
	@%p49 bra 	$L__BB7_160;
	setp.lt.s64 	%p50, %rd340, %rd152;
	selp.f64 	%fd337, %fd336, %fd203, %p50;
	min.s64 	%rd341, %rd340, %rd152;
$L__BB7_160:
	add.s32 	%r52, %r30, 256;
	cvt.u64.u32 	%rd233, %r52;
	add.s64 	%rd234, %rd331, %rd233;
	add.s64 	%rd155, %rd234, %rd196;
	ld.global.f64 	%fd208, [%rd145+6144];
	abs.f64 	%fd209, %fd337;
	abs.f64 	%fd210, %fd208;
	setp.lt.f64 	%p51, %fd209, %fd210;
	mov.f64 	%fd339, %fd208;
	mov.u64 	%rd343, %rd155;
	@%p51 bra 	$L__BB7_163;
	setp.lt.f64 	%p52, %fd210, %fd209;
	mov.f64 	%fd339, %fd337;
	mov.u64 	%rd343, %rd341;
	@%p52 bra 	$L__BB7_163;
	setp.lt.s64 	%p53, %rd341, %rd155;
	selp.f64 	%fd339, %fd337, %fd208, %p53;
	min.s64 	%rd343, %rd341, %rd155;
$L__BB7_163:
	add.s32 	%r398, %r30, 1024;
	add.s32 	%r53, %r30, 512;
	setp.lt.s32 	%p54, %r53, %r21;
	@%p54 bra 	$L__BB7_151;
$L__BB7_164:
	// begin inline asm
	mov.u32 %r54, %laneid;
	// end inline asm
	mov.b64 	%rd235, %fd339;
	mov.b64 	{%r56, %r61}, %rd235;
	mov.b32 	%r72, 1;
	mov.b32 	%r73, 31;
	mov.b32 	%r74, -1;
	// begin inline asm
	shfl.sync.down.b32 %r55, %r56, %r72, %r73, %r74;
	// end inline asm
	// begin inline asm
	shfl.sync.down.b32 %r60, %r61, %r72, %r73, %r74;
	// end inline asm
	mov.b64 	%rd236, {%r55, %r60};
	mov.b64 	%fd214, %rd236;
	mov.b64 	{%r66, %r71}, %rd343;
	// begin inline asm
	shfl.sync.down.b32 %r65, %r66, %r72, %r73, %r74;
	// end inline asm
	// begin inline asm
	shfl.sync.down.b32 %r70, %r71, %r72, %r73, %r74;
	// end inline asm
	mov.b64 	%rd159, {%r65, %r70};
	setp.gt.s32 	%p55, %r54, 30;
	mov.f64 	%fd340, %fd339;
	mov.u64 	%rd344, %rd343;
	@%p55 bra 	$L__BB7_168;
	abs.f64 	%fd215, %fd339;
	abs.f64 	%fd216, %fd214;
	setp.lt.f64 	%p56, %fd215, %fd216;
	mov.f64 	%fd340, %fd214;
	mov.u64 	%rd344, %rd159;
	@%p56 bra 	$L__BB7_168;
	setp.lt.f64 	%p57, %fd216, %fd215;
	mov.f64 	%fd340, %fd339;
	mov.u64 	%rd344, %rd343;
	@%p57 bra 	$L__BB7_168;
	setp.lt.s64 	%p58, %rd343, %rd159;
	selp.f64 	%fd340, %fd339, %fd214, %p58;
	min.s64 	%rd344, %rd343, %rd159;
$L__BB7_168:
	mov.b64 	%rd237, %fd340;
	mov.b64 	{%r76, %r81}, %rd237;
	mov.b32 	%r92, 2;
	mov.b32 	%r93, 31;
	mov.b32 	%r94, -1;
	// begin inline asm
	shfl.sync.down.b32 %r75, %r76, %r92, %r93, %r94;
	// end inline asm
	// begin inline asm
	shfl.sync.down.b32 %r80, %r81, %r92, %r93, %r94;
	// end inline asm
	mov.b64 	%rd238, {%r75, %r80};
	mov.b64 	%fd219, %rd238;
	mov.b64 	{%r86, %r91}, %rd344;
	// begin inline asm
	shfl.sync.down.b32 %r85, %r86, %r92, %r93, %r94;
	// end inline asm
	// begin inline asm
	shfl.sync.down.b32 %r90, %r91, %r92, %r93, %r94;
	// end inline asm
	mov.b64 	%rd162, {%r85, %r90};
	setp.gt.s32 	%p59, %r54, 29;
	mov.f64 	%fd341, %fd340;
	mov.u64 	%rd345, %rd344;
	@%p59 bra 	$L__BB7_172;
	abs.f64 	%fd220, %fd340;
	abs.f64 	%fd221, %fd219;
	setp.lt.f64 	%p60, %fd220, %fd221;
	mov.f64 	%fd341, %fd219;
	mov.u64 	%rd345, %rd162;
	@%p60 bra 	$L__BB7_172;
	setp.lt.f64 	%p61, %fd221, %fd220;
	mov.f64 	%fd341, %fd340;
	mov.u64 	%rd345, %rd344;
	@%p61 bra 	$L__BB7_172;
	setp.lt.s64 	%p62, %rd344, %rd162;
	selp.f64 	%fd341, %fd340, %fd219, %p62;
	min.s64 	%rd345, %rd344, %rd162;
$L__BB7_172:
	mov.b64 	%rd239, %fd341;
	mov.b64 	{%r96, %r101}, %rd239;
	mov.b32 	%r112, 4;
	mov.b32 	%r113, 31;
	mov.b32 	%r114, -1;
	// begin inline asm
	shfl.sync.down.b32 %r95, %r96, %r112, %r113, %r114;
	// end inline asm
	// begin inline asm
	shfl.sync.down.b32 %r100, %r101, %r112, %r113, %r114;
	// end inline asm
	mov.b64 	%rd240, {%r95, %r100};
	mov.b64 	%fd224, %rd240;
	mov.b64 	{%r106, %r111}, %rd345;
	// begin inline asm
	shfl.sync.down.b32 %r105, %r106, %r112, %r113, %r114;
	// end inline asm
	// begin inline asm
	shfl.sync.down.b32 %r110, %r111, %r112, %r113, %r114;
	// end inline asm
	mov.b64 	%rd165, {%r105, %r110};
	setp.gt.s32 	%p63, %r54, 27;
	mov.f64 	%fd342, %fd341;
	mov.u64 	%rd346, %rd345;
	@%p63 bra 	$L__BB7_176;
	abs.f64 	%fd225, %fd341;
	abs.f64 	%fd226, %fd224;
	setp.lt.f64 	%p64, %fd225, %fd226;
	mov.f64 	%fd342, %fd224;
	mov.u64 	%rd346, %rd165;
	@%p64 bra 	$L__BB7_176;
	setp.lt.f64 	%p65, %fd226, %fd225;
	mov.f64 	%fd342, %fd341;
	mov.u64 	%rd346, %rd345;
	@%p65 bra 	$L__BB7_176;
	setp.lt.s64 	%p66, %rd345, %rd165;
	selp.f64 	%fd342, %fd341, %fd224, %p66;
	min.s64 	%rd346, %rd345, %rd165;
$L__BB7_176:
	mov.b64 	%rd241, %fd342;
	mov.b64 	{%r116, %r121}, %rd241;
	mov.b32 	%r132, 8;
	mov.b32 	%r133, 31;
	mov.b32 	%r134, -1;
	// begin inline asm
	shfl.sync.down.b32 %r115, %r116, %r132, %r133, %r134;
	// end inline asm
	// begin inline asm
	shfl.sync.down.b32 %r120, %r121, %r132, %r133, %r134;
	// end inline asm
	mov.b64 	%rd242, {%r115, %r120};
	mov.b64 	%fd229, %rd242;
	mov.b64 	{%r126, %r131}, %rd346;
	// begin inline asm
	shfl.sync.down.b32 %r125, %r126, %r132, %r133, %r134;
	// end inline asm
	// begin inline asm
	shfl.sync.down.b32 %r130, %r131, %r132, %r133, %r134;
	// end inline asm
	mov.b64 	%rd168, {%r125, %r130};
	setp.gt.s32 	%p67, %r54, 23;
	mov.f64 	%fd343, %fd342;
	mov.u64 	%rd347, %rd346;
	@%p67 bra 	$L__BB7_180;
	abs.f64 	%fd230, %fd342;
	abs.f64 	%fd231, %fd229;
	setp.lt.f64 	%p68, %fd230, %fd231;
	mov.f64 	%fd343, %fd229;
	mov.u64 	%rd347, %rd168;
	@%p68 bra 	$L__BB7_180;
	setp.lt.f64 	%p69, %fd231, %fd230;
	mov.f64 	%fd343, %fd342;
	mov.u64 	%rd347, %rd346;
	@%p69 bra 	$L__BB7_180;
	setp.lt.s64 	%p70, %rd346, %rd168;
	selp.f64 	%fd343, %fd342, %fd229, %p70;
	min.s64 	%rd347, %rd346, %rd168;
$L__BB7_180:
	mov.b64 	%rd243, %fd343;
	mov.b64 	{%r136, %r141}, %rd243;
	mov.b32 	%r152, 16;
	mov.b32 	%r153, 31;
	mov.b32 	%r154, -1;
	// begin inline asm
	shfl.sync.down.b32 %r135, %r136, %r152, %r153, %r154;
	// end inline asm
	// begin inline asm
	shfl.sync.down.b32 %r140, %r141, %r152, %r153, %r154;
	// end inline asm
	mov.b64 	%rd244, {%r135, %r140};
	mov.b64 	%fd234, %rd244;
	mov.b64 	{%r146, %r151}, %rd347;
	// begin inline asm
	shfl.sync.down.b32 %r145, %r146, %r152, %r153, %r154;
	// end inline asm
	// begin inline asm
	shfl.sync.down.b32 %r150, %r151, %r152, %r153, %r154;
	// end inline asm
	mov.b64 	%rd171, {%r145, %r150};
	setp.gt.s32 	%p71, %r54, 15;
	mov.f64 	%fd351, %fd343;
	mov.u64 	%rd355, %rd347;
	@%p71 bra 	$L__BB7_184;
	abs.f64 	%fd235, %fd343;
	abs.f64 	%fd236, %fd234;
	setp.lt.f64 	%p72, %fd235, %fd236;
	mov.f64 	%fd351, %fd234;
	mov.u64 	%rd355, %rd171;
	@%p72 bra 	$L__BB7_184;
	setp.lt.f64 	%p73, %fd236, %fd235;
	mov.f64 	%fd351, %fd343;
	mov.u64 	%rd355, %rd347;
	@%p73 bra 	$L__BB7_184;
	setp.lt.s64 	%p74, %rd347, %rd171;
	selp.f64 	%fd351, %fd343, %fd234, %p74;
	min.s64 	%rd355, %rd347, %rd171;
$L__BB7_184:
	setp.ne.s32 	%p75, %r54, 0;
	@%p75 bra 	$L__BB7_186;
	shr.u32 	%r155, %r20, 1;
	and.b32  	%r156, %r155, 496;
	mov.u32 	%r157, _ZN6thrust24THRUST_300001_SM_1000_NS8cuda_cub4core6detail5shmemE;
	add.s32 	%r158, %r157, %r156;
	st.shared.f64 	[%r158+8], %fd351;
	st.shared.u64 	[%r158+16], %rd355;
$L__BB7_186:
	bar.sync 	0;
	setp.ne.s32 	%p76, %r20, 0;
	@%p76 bra 	$L__BB7_208;
	ld.shared.f64 	%fd239, [_ZN6thrust24THRUST_300001_SM_1000_NS8cuda_cub4core6detail5shmemE+24];
	ld.shared.u64 	%rd174, [_ZN6thrust24THRUST_300001_SM_1000_NS8cuda_cub4core6detail5shmemE+32];
	abs.f64 	%fd240, %fd351;
	abs.f64 	%fd241, %fd239;
	setp.lt.f64 	%p77, %fd240, %fd241;
	mov.f64 	%fd345, %fd239;
	mov.u64 	%rd349, %rd174;
	@%p77 bra 	$L__BB7_190;
	setp.lt.f64 	%p78, %fd241, %fd240;
	mov.f64 	%fd345, %fd351;
	mov.u64 	%rd349, %rd355;
	@%p78 bra 	$L__BB7_190;
	setp.lt.s64 	%p79, %rd355, %rd174;
	selp.f64 	%fd345, %fd351, %fd239, %p79;
	min.s64 	%rd349, %rd355, %rd174;
$L__BB7_190:
	ld.shared.f64 	%fd244, [_ZN6thrust24THRUST_300001_SM_1000_NS8cuda_cub4core6detail5shmemE+40];
	ld.shared.u64 	%rd177, [_ZN6thrust24THRUST_300001_SM_1000_NS8cuda_cub4core6detail5shmemE+48];
	abs.f64 	%fd245, %fd345;
	abs.f64 	%fd246, %fd244;
	setp.lt.f64 	%p80, %fd245, %fd246;
	mov.f64 	%fd346, %fd244;
	mov.u64 	%rd350, %rd177;
	@%p80 bra 	$L__BB7_193;
	setp.lt.f64 	%p81, %fd246, %fd245;
	mov.f64 	%fd346, %fd345;
	mov.u64 	%rd350, %rd349;
	@%p81 bra 	$L__BB7_193;
	setp.lt.s64 	%p82, %rd349, %rd177;
	selp.f64 	%fd346, %fd345, %fd244, %p82;
	min.s64 	%rd350, %rd349, %rd177;
$L__BB7_193:
	ld.shared.f64 	%fd249, [_ZN6thrust24THRUST_300001_SM_1000_NS8cuda_cub4core6detail5shmemE+56];
	ld.shared.u64 	%rd180, [_ZN6thrust24THRUST_300001_SM_1000_NS8cuda_cub4core6detail5shmemE+64];
	abs.f64 	%fd250, %fd346;
	abs.f64 	%fd251, %fd249;
	setp.lt.f64 	%p83, %fd250, %fd251;
	mov.f64 	%fd347, %fd249;
	mov.u64 	%rd351, %rd180;
	@%p83 bra 	$L__BB7_196;
	setp.lt.f64 	%p84, %fd251, %fd250;
	mov.f64 	%fd347, %fd346;
	mov.u64 	%rd351, %rd350;
	@%p84 bra 	$L__BB7_196;
	setp.lt.s64 	%p85, %rd350, %rd180;
	selp.f64 	%fd347, %fd346, %fd249, %p85;
	min.s64 	%rd351, %rd350, %rd180;
$L__BB7_196:
	ld.shared.f64 	%fd254, [_ZN6thrust24THRUST_300001_SM_1000_NS8cuda_cub4core6detail5shmemE+72];
	ld.shared.u64 	%rd183, [_ZN6thrust24THRUST_300001_SM_1000_NS8cuda_cub4core6detail5shmemE+80];
	abs.f64 	%fd255, %fd347;
	abs.f64 	%fd256, %fd254;
	setp.lt.f64 	%p86, %fd255, %fd256;
	mov.f64 	%fd348, %fd254;
	mov.u64 	%rd352, %rd183;
	@%p86 bra 	$L__BB7_199;
	setp.lt.f64 	%p87, %fd256, %fd255;
	mov.f64 	%fd348, %fd347;
	mov.u64 	%rd352, %rd351;
	@%p87 bra 	$L__BB7_199;
	setp.lt.s64 	%p88, %rd351, %rd183;
	selp.f64 	%fd348, %fd347, %fd254, %p88;
	min.s64 	%rd352, %rd351, %rd183;
$L__BB7_199:
	ld.shared.f64 	%fd259, [_ZN6thrust24THRUST_300001_SM_1000_NS8cuda_cub4core6detail5shmemE+88];
	ld.shared.u64 	%rd186, [_ZN6thrust24THRUST_300001_SM_1000_NS8cuda_cub4core6detail5shmemE+96];
	abs.f64 	%fd260, %fd348;
	abs.f64 	%fd261, %fd259;
	setp.lt.f64 	%p89, %fd260, %fd261;
	mov.f64 	%fd349, %fd259;
	mov.u64 	%rd353, %rd186;
	@%p89 bra 	$L__BB7_202;
	setp.lt.f64 	%p90, %fd261, %fd260;
	mov.f64 	%fd349, %fd348;
	mov.u64 	%rd353, %rd352;
	@%p90 bra 	$L__BB7_202;
	setp.lt.s64 	%p91, %rd352, %rd186;
	selp.f64 	%fd349, %fd348, %fd259, %p91;
	min.s64 	%rd353, %rd352, %rd186;
$L__BB7_202:
	ld.shared.f64 	%fd264, [_ZN6thrust24THRUST_300001_SM_1000_NS8cuda_cub4core6detail5shmemE+104];
	ld.shared.u64 	%rd189, [_ZN6thrust24THRUST_300001_SM_1000_NS8cuda_cub4core6detail5shmemE+112];
	abs.f64 	%fd265, %fd349;
	abs.f64 	%fd266, %fd264;
	setp.lt.f64 	%p92, %fd265, %fd266;
	mov.f64 	%fd350, %fd264;
	mov.u64 	%rd354, %rd189;
	@%p92 bra 	$L__BB7_205;
	setp.lt.f64 	%p93, %fd266, %fd265;
	mov.f64 	%fd350, %fd349;
	mov.u64 	%rd354, %rd353;
	@%p93 bra 	$L__BB7_205;
	setp.lt.s64 	%p94, %rd353, %rd189;
	selp.f64 	%fd350, %fd349, %fd264, %p94;
	min.s64 	%rd354, %rd353, %rd189;
$L__BB7_205:
	ld.shared.f64 	%fd269, [_ZN6thrust24THRUST_300001_SM_1000_NS8cuda_cub4core6detail5shmemE+120];
	ld.shared.u64 	%rd192, [_ZN6thrust24THRUST_300001_SM_1000_NS8cuda_cub4core6detail5shmemE+128];
	abs.f64 	%fd270, %fd350;
	abs.f64 	%fd271, %fd269;
	setp.lt.f64 	%p95, %fd270, %fd271;
	mov.u64 	%rd355, %rd192;
	mov.f64 	%fd351, %fd269;
	@%p95 bra 	$L__BB7_208;
	setp.lt.f64 	%p96, %fd271, %fd270;
	mov.u64 	%rd355, %rd354;
	mov.f64 	%fd351, %fd350;
	@%p96 bra 	$L__BB7_208;
	setp.lt.s64 	%p97, %rd354, %rd192;
	selp.f64 	%fd351, %fd350, %fd269, %p97;
	min.s64 	%rd355, %rd354, %rd192;
$L__BB7_208:
	mov.u32 	%r389, %tid.x;
	setp.ne.s32 	%p214, %r389, 0;
	@%p214 bra 	$L__BB7_210;
	ld.param.u64 	%rd286, [_ZN6thrust24THRUST_300001_SM_1000_NS8cuda_cub4core6detail13_kernel_agentINS1_8__reduce11ReduceAgentINS0_12zip_iteratorIN4cuda3std3__45tupleIJNS0_10device_ptrIdEENS0_17counting_iteratorIlNS0_11use_defaultESF_SF_EEEEEEEPNSB_IJdlEEESJ_lNS1_9__extrema9arg_max_fIdl10comparatorEEEEJSI_SK_lN3cub18CUB_300001_SM_100013GridEvenShareIlEENSR_9GridQueueIyEESO_EEEvDpT0__param_1];
	cvta.to.global.u64 	%rd283, %rd286;
	mul.wide.u32 	%rd284, %r1, 16;
	add.s64 	%rd285, %rd283, %rd284;
	st.global.f64 	[%rd285], %fd351;
	st.global.u64 	[%rd285+8], %rd355;
$L__BB7_210:
	ret;

}
	// .globl	_ZN6thrust24THRUST_300001_SM_1000_NS8cuda_cub4core6detail13_kernel_agentINS1_8__reduce10DrainAgentIlEEJN3cub18CUB_300001_SM_10009GridQueueIyEElEEEvDpT0_
.visible .entry _ZN6thrust24THRUST_300001_SM_1000_NS8cuda_cub4core6detail13_kernel_agentINS1_8__reduce10DrainAgentIlEEJN3cub18CUB_300001_SM_10009GridQueueIyEElEEEvDpT0_(
	.param .align 8 .b8 _ZN6thrust24THRUST_300001_SM_1000_NS8cuda_cub4core6detail13_kernel_agentINS1_8__reduce10DrainAgentIlEEJN3cub18CUB_300001_SM_10009GridQueueIyEElEEEvDpT0__param_0[8],
	.param .u64 _ZN6thrust24THRUST_300001_SM_1000_NS8cuda_cub4core6detail13_kernel_agentINS1_8__reduce10DrainAgentIlEEJN3cub18CUB_300001_SM_10009GridQueueIyEElEEEvDpT0__param_1
)
.maxntid 1
{
	.reg .b64 	%rd<5>;

	ld.param.u64 	%rd1, [_ZN6thrust24THRUST_300001_SM_1000_NS8cuda_cub4core6detail13_kernel_agentINS1_8__reduce10DrainAgentIlEEJN3cub18CUB_300001_SM_10009GridQueueIyEElEEEvDpT0__param_0];
	ld.param.u64 	%rd2, [_ZN6thrust24THRUST_300001_SM_1000_NS8cuda_cub4core6detail13_kernel_agentINS1_8__reduce10DrainAgentIlEEJN3cub18CUB_300001_SM_10009GridQueueIyEElEEEvDpT0__param_1];
	cvta.to.global.u64 	%rd3, %rd1;
	st.global.u64 	[%rd3], %rd2;
	mov.b64 	%rd4, 0;
	st.global.u64 	[%rd3+8], %rd4;
	ret;

}
	// .globl	_ZN6thrust24THRUST_300001_SM_1000_NS8cuda_cub4core6detail13_kernel_agentINS1_8__reduce11ReduceAgentIPN4cuda3std3__45tupleIJdlEEESC_SB_lNS1_9__extrema9arg_max_fIdl10comparatorEEEEJSC_SC_iSG_EEEvDpT0_
.visible .entry _ZN6thrust24THRUST_300001_SM_1000_NS8cuda_cub4core6detail13_kernel_agentINS1_8__reduce11ReduceAgentIPN4cuda3std3__45tupleIJdlEEESC_SB_lNS1_9__extrema9arg_max_fIdl10comparatorEEEEJSC_SC_iSG_EEEvDpT0_(
	.param .u64 .ptr .align 1 _ZN6thrust24THRUST_300001_SM_1000_NS8cuda_cub4core6detail13_kernel_agentINS1_8__reduce11ReduceAgentIPN4cuda3std3__45tupleIJdlEEESC_SB_lNS1_9__extrema9arg_max_fIdl10comparatorEEEEJSC_SC_iSG_EEEvDpT0__param_0,
	.param .u64 .ptr .align 1 _ZN6thrust24THRUST_300001_SM_1000_NS8cuda_cub4core6detail13_kernel_agentINS1_8__reduce11ReduceAgentIPN4cuda3std3__45tupleIJdlEEESC_SB_lNS1_9__extrema9arg_max_fIdl10comparatorEEEEJSC_SC_iSG_EEEvDpT0__param_1,
	.param .u32 _ZN6thrust24THRUST_300001_SM_1000_NS8cuda_cub4core6detail13_kernel_agentINS1_8__reduce11ReduceAgentIPN4cuda3std3__45tupleIJdlEEESC_SB_lNS1_9__extrema9arg_max_fIdl10comparatorEEEEJSC_SC_iSG_EEEvDpT0__param_2,
	.param .align 1 .b8 _ZN6thrust24THRUST_300001_SM_1000_NS8cuda_cub4core6detail13_kernel_agentINS1_8__reduce11ReduceAgentIPN4cuda3std3__45tupleIJdlEEESC_SB_lNS1_9__extrema9arg_max_fIdl10comparatorEEEEJSC_SC_iSG_EEEvDpT0__param_3[1]
)
.maxntid 256
{
	.reg .pred 	%p<264>;
	.reg .b32 	%r<374>;
	.reg .b64 	%rd<509>;
	.reg .b64 	%fd<423>;

	ld.param.u64 	%rd236, [_ZN6thrust24THRUST_300001_SM_1000_NS8cuda_cub4core6detail13_kernel_agentINS1_8__reduce11ReduceAgentIPN4cuda3std3__45tupleIJdlEEESC_SB_lNS1_9__extrema9arg_max_fIdl10comparatorEEEEJSC_SC_iSG_EEEvDpT0__param_0];
	ld.param.u32 	%r29, [_ZN6thrust24THRUST_300001_SM_1000_NS8cuda_cub4core6detail13_kernel_agentINS1_8__reduce11ReduceAgentIPN4cuda3std3__45tupleIJdlEEESC_SB_lNS1_9__extrema9arg_max_fIdl10comparatorEEEEJSC_SC_iSG_EEEvDpT0__param_2];
	cvt.s64.s32 	%rd1, %r29;
	setp.eq.s32 	%p1, %r29, 0;
	@%p1 bra 	$L__BB9_234;
	setp.gt.s32 	%p2, %r29, 1279;
	@%p2 bra 	$L__BB9_121;
	mov.u32 	%r1, %tid.x;
	setp.ge.s32 	%p147, %r1, %r29;
	mov.f64 	%fd354, 0d0000000000000000;
	mov.b64 	%rd432, 0;
	mov.u32 	%r368, %r1;
	@%p147 bra 	$L__BB9_4;
	mul.wide.u32 	%rd376, %r1, 16;
	add.s64 	%rd373, %rd236, %rd376;
	// begin inline asm
	ld.global.nc.u64 %rd372, [%rd373];
	// end inline asm
	add.s64 	%rd375, %rd373, 8;
	// begin inline asm
	ld.global.nc.u64 %rd432, [%rd375];
	// end inline asm
	mov.b64 	%fd354, %rd372;
	add.s32 	%r368, %r1, 256;
$L__BB9_4:
	setp.ge.s32 	%p148, %r368, %r29;
	@%p148 bra 	$L__BB9_25;
	not.b32 	%r141, %r368;
	add.s32 	%r4, %r29, %r141;
	and.b32  	%r142, %r4, 768;
	setp.eq.s32 	%p149, %r142, 768;
	@%p149 bra 	$L__BB9_11;
	mul.wide.u32 	%rd378, %r368, 16;
	add.s64 	%rd423, %rd236, %rd378;
	shr.u32 	%r143, %r4, 8;
	add.s32 	%r144, %r143, 1;
	and.b32  	%r145, %r144, 3;
	neg.s32 	%r366, %r145;
$L__BB9_7:
	.pragma "nounroll";
	mov.u64 	%rd6, %rd432;
	mov.f64 	%fd3, %fd354;
	// begin inline asm
	ld.global.nc.u64 %rd379, [%rd423];
	// end inline asm
	add.s64 	%rd382, %rd423, 8;
	// begin inline asm
	ld.global.nc.u64 %rd381, [%rd382];
	// end inline asm
	mov.b64 	%fd4, %rd379;
	abs.f64 	%fd5, %fd3;
	abs.f64 	%fd6, %fd4;
	setp.lt.f64 	%p150, %fd5, %fd6;
	mov.u64 	%rd432, %rd381;
	mov.f64 	%fd354, %fd4;
	@%p150 bra 	$L__BB9_10;
	setp.lt.f64 	%p151, %fd6, %fd5;
	mov.u64 	%rd432, %rd6;
	mov.f64 	%fd354, %fd3;
	@%p151 bra 	$L__BB9_10;
	setp.lt.s64 	%p152, %rd6, %rd381;
	min.s64 	%rd432, %rd6, %rd381;
	selp.f64 	%fd354, %fd3, %fd4, %p152;
$L__BB9_10:
	add.s32 	%r368, %r368, 256;
	add.s64 	%rd423, %rd423, 4096;
	add.s32 	%r366, %r366, 1;
	setp.ne.s32 	%p153, %r366, 0;
	@%p153 bra 	$L__BB9_7;
$L__BB9_11:
	setp.lt.u32 	%p154, %r4, 768;
	@%p154 bra 	$L__BB9_25;
$L__BB9_12:
	mul.wide.s32 	%rd387, %r368, 16;
	add.s64 	%rd384, %rd236, %rd387;
	// begin inline asm
	ld.global.nc.u64 %rd383, [%rd384];
	// end inline asm
	add.s64 	%rd386, %rd384, 8;
	// begin inline asm
	ld.global.nc.u64 %rd385, [%rd386];
	// end inline asm
	mov.b64 	%fd12, %rd383;
	abs.f64 	%fd13, %fd354;
	abs.f64 	%fd14, %fd12;
	setp.lt.f64 	%p155, %fd13, %fd14;
	mov.u64 	%rd429, %rd385;
	mov.f64 	%fd351, %fd12;
	@%p155 bra 	$L__BB9_15;
	setp.lt.f64 	%p156, %fd14, %fd13;
	mov.u64 	%rd429, %rd432;
	mov.f64 	%fd351, %fd354;
	@%p156 bra 	$L__BB9_15;
	setp.lt.s64 	%p157, %rd432, %rd385;
	min.s64 	%rd429, %rd432, %rd385;
	selp.f64 	%fd351, %fd354, %fd12, %p157;
$L__BB9_15:
	add.s64 	%rd389, %rd384, 4096;
	// begin inline asm
	ld.global.nc.u64 %rd388, [%rd389];
	// end inline asm
	add.s64 	%rd391, %rd384, 4104;
	// begin inline asm
	ld.global.nc.u64 %rd390, [%rd391];
	// end inline asm
	mov.b64 	%fd17, %rd388;
	abs.f64 	%fd18, %fd351;
	abs.f64 	%fd19, %fd17;
	setp.lt.f64 	%p158, %fd18, %fd19;
	mov.u64 	%rd430, %rd390;
	mov.f64 	%fd352, %fd17;
	@%p158 bra 	$L__BB9_18;
	setp.lt.f64 	%p159, %fd19, %fd18;
	mov.u64 	%rd430, %rd429;
	mov.f64 	%fd352, %fd351;
	@%p159 bra 	$L__BB9_18;
	setp.lt.s64 	%p160, %rd429, %rd390;
	min.s64 	%rd430, %rd429, %rd390;
	selp.f64 	%fd352, %fd351, %fd17, %p160;
$L__BB9_18:
	add.s64 	%rd393, %rd384, 8192;
	// begin inline asm
	ld.global.nc.u64 %rd392, [%rd393];
	// end inline asm
	add.s64 	%rd395, %rd384, 8200;
	// begin inline asm
	ld.global.nc.u64 %rd394, [%rd395];
	// end inline asm
	mov.b64 	%fd22, %rd392;
	abs.f64 	%fd23, %fd352;
	abs.f64 	%fd24, %fd22;
	setp.lt.f64 	%p161, %fd23, %fd24;
	mov.u64 	%rd431, %rd394;
	mov.f64 	%fd353, %fd22;
	@%p161 bra 	$L__BB9_21;
	setp.lt.f64 	%p162, %fd24, %fd23;
	mov.u64 	%rd431, %rd430;
	mov.f64 	%fd353, %fd352;
	@%p162 bra 	$L__BB9_21;
	setp.lt.s64 	%p163, %rd430, %rd394;
	min.s64 	%rd431, %rd430, %rd394;
	selp.f64 	%fd353, %fd352, %fd22, %p163;
$L__BB9_21:
	add.s64 	%rd397, %rd384, 12288;
	// begin inline asm
	ld.global.nc.u64 %rd396, [%rd397];
	// end inline asm
	add.s64 	%rd399, %rd384, 12296;
	// begin inline asm
	ld.global.nc.u64 %rd398, [%rd399];
	// end inline asm
	mov.b64 	%fd27, %rd396;
	abs.f64 	%fd28, %fd353;
	abs.f64 	%fd29, %fd27;
	setp.lt.f64 	%p164, %fd28, %fd29;
	mov.u64 	%rd432, %rd398;
	mov.f64 	%fd354, %fd27;
	@%p164 bra 	$L__BB9_24;
	setp.lt.f64 	%p165, %fd29, %fd28;
	mov.u64 	%rd432, %rd431;
	mov.f64 	%fd354, %fd353;
	@%p165 bra 	$L__BB9_24;
	setp.lt.s64 	%p166, %rd431, %rd398;
	min.s64 	%rd432, %rd431, %rd398;
	selp.f64 	%fd354, %fd353, %fd27, %p166;
$L__BB9_24:
	add.s32 	%r368, %r368, 1024;
	setp.lt.s32 	%p167, %r368, %r29;
	@%p167 bra 	$L__BB9_12;
$L__BB9_25:
	setp.lt.s32 	%p168, %r29, 256;
	@%p168 bra 	$L__BB9_70;
	// begin inline asm
	mov.u32 %r259, %laneid;
	// end inline asm
	mov.b64 	%rd410, %fd354;
	mov.b64 	{%r261, %r266}, %rd410;
	mov.b32 	%r277, 1;
	mov.b32 	%r278, 31;
	mov.b32 	%r279, -1;
	// begin inline asm
	shfl.sync.down.b32 %r260, %r261, %r277, %r278, %r279;
	// end inline asm
	// begin inline asm
	shfl.sync.down.b32 %r265, %r266, %r277, %r278, %r279;
	// end inline asm
	mov.b64 	%rd411, {%r260, %r265};
	mov.b64 	%fd33, %rd411;
	mov.b64 	{%r271, %r276}, %rd432;
	// begin inline asm
	shfl.sync.down.b32 %r270, %r271, %r277, %r278, %r279;
	// end inline asm
	// begin inline asm
	shfl.sync.down.b32 %r275, %r276, %r277, %r278, %r279;
	// end inline asm
	mov.b64 	%rd28, {%r270, %r275};
	setp.gt.s32 	%p220, %r259, 30;
	mov.u64 	%rd434, %rd432;
	mov.f64 	%fd356, %fd354;
	@%p220 bra 	$L__BB9_30;
	abs.f64 	%fd34, %fd354;
	abs.f64 	%fd35, %fd33;
	setp.lt.f64 	%p221, %fd34, %fd35;
	mov.u64 	%rd434, %rd28;
	mov.f64 	%fd356, %fd33;
	@%p221 bra 	$L__BB9_30;
	setp.lt.f64 	%p222, %fd35, %fd34;
	mov.u64 	%rd434, %rd432;
	mov.f64 	%fd356, %fd354;
	@%p222 bra 	$L__BB9_30;
	setp.lt.s64 	%p223, %rd432, %rd28;
	min.s64 	%rd434, %rd432, %rd28;
	selp.f64 	%fd356, %fd354, %fd33, %p223;
$L__BB9_30:
	mov.b64 	%rd412, %fd356;
	mov.b64 	{%r281, %r286}, %rd412;
	mov.b32 	%r297, 2;
	mov.b32 	%r298, 31;
	mov.b32 	%r299, -1;
	// begin inline asm
	shfl.sync.down.b32 %r280, %r281, %r297, %r298, %r299;
	// end inline asm
	// begin inline asm
	shfl.sync.down.b32 %r285, %r286, %r297, %r298, %r299;
	// end inline asm
	mov.b64 	%rd413, {%r280, %r285};
	mov.b64 	%fd38, %rd413;
	mov.b64 	{%r291, %r296}, %rd434;
	// begin inline asm
	shfl.sync.down.b32 %r290, %r291, %r297, %r298, %r299;
	// end inline asm
	// begin inline asm
	shfl.sync.down.b32 %r295, %r296, %r297, %r298, %r299;
	// end inline asm
	mov.b64 	%rd31, {%r290, %r295};
	setp.gt.s32 	%p224, %r259, 29;
	mov.u64 	%rd435, %rd434;
	mov.f64 	%fd357, %fd356;
	@%p224 bra 	$L__BB9_34;
	abs.f64 	%fd39, %fd356;
	abs.f64 	%fd40, %fd38;
	setp.lt.f64 	%p225, %fd39, %fd40;
	mov.u64 	%rd435, %rd31;
	mov.f64 	%fd357, %fd38;
	@%p225 bra 	$L__BB9_34;
	setp.lt.f64 	%p226, %fd40, %fd39;
	mov.u64 	%rd435, %rd434;
	mov.f64 	%fd357, %fd356;
	@%p226 bra 	$L__BB9_34;
	setp.lt.s64 	%p227, %rd434, %rd31;
	min.s64 	%rd435, %rd434, %rd31;
	selp.f64 	%fd357, %fd356, %fd38, %p227;
$L__BB9_34:
	mov.b64 	%rd414, %fd357;
	mov.b64 	{%r301, %r306}, %rd414;
	mov.b32 	%r317, 4;
	mov.b32 	%r318, 31;
	mov.b32 	%r319, -1;
	// begin inline asm
	shfl.sync.down.b32 %r300, %r301, %r317, %r318, %r319;
	// end inline asm
	// begin inline asm
	shfl.sync.down.b32 %r305, %r306, %r317, %r318, %r319;
	// end inline asm
	mov.b64 	%rd415, {%r300, %r305};
	mov.b64 	%fd43, %rd415;
	mov.b64 	{%r311, %r316}, %rd435;
	// begin inline asm
	shfl.sync.down.b32 %r310, %r311, %r317, %r318, %r319;
	// end inline asm
	// begin inline asm
	shfl.sync.down.b32 %r315, %r316, %r317, %r318, %r319;
	// end inline asm
	mov.b64 	%rd34, {%r310, %r315};
	setp.gt.s32 	%p228, %r259, 27;
	mov.u64 	%rd436, %rd435;
	mov.f64 	%fd358, %fd357;
	@%p228 bra 	$L__BB9_38;
	abs.f64 	%fd44, %fd357;
	abs.f64 	%fd45, %fd43;
	setp.lt.f64 	%p229, %fd44, %fd45;
	mov.u64 	%rd436, %rd34;
	mov.f64 	%fd358, %fd43;
	@%p229 bra 	$L__BB9_38;
	setp.lt.f64 	%p230, %fd45, %fd44;
	mov.u64 	%rd436, %rd435;
	mov.f64 	%fd358, %fd357;
	@%p230 bra 	$L__BB9_38;
	setp.lt.s64 	%p231, %rd435, %rd34;
	min.s64 	%rd436, %rd435, %rd34;
	selp.f64 	%fd358, %fd357, %fd43, %p231;
$L__BB9_38:
	mov.b64 	%rd416, %fd358;
	mov.b64 	{%r321, %r326}, %rd416;
	mov.b32 	%r337, 8;
	mov.b32 	%r338, 31;
	mov.b32 	%r339, -1;
	// begin inline asm
	shfl.sync.down.b32 %r320, %r321, %r337, %r338, %r339;
	// end inline asm
	// begin inline asm
	shfl.sync.down.b32 %r325, %r326, %r337, %r338, %r339;
	// end inline asm
	mov.b64 	%rd417, {%r320, %r325};
	mov.b64 	%fd48, %rd417;
	mov.b64 	{%r331, %r336}, %rd436;
	// begin inline asm
	shfl.sync.down.b32 %r330, %r331, %r337, %r338, %r339;
	// end inline asm
	// begin inline asm
	shfl.sync.down.b32 %r335, %r336, %r337, %r338, %r339;
	// end inline asm
	mov.b64 	%rd37, {%r330, %r335};
	setp.gt.s32 	%p232, %r259, 23;
	mov.u64 	%rd437, %rd436;
	mov.f64 	%fd359, %fd358;
	@%p232 bra 	$L__BB9_42;
	abs.f64 	%fd49, %fd358;
	abs.f64 	%fd50, %fd48;
	setp.lt.f64 	%p233, %fd49, %fd50;
	mov.u64 	%rd437, %rd37;
	mov.f64 	%fd359, %fd48;
	@%p233 bra 	$L__BB9_42;
	setp.lt.f64 	%p234, %fd50, %fd49;
	mov.u64 	%rd437, %rd436;
	mov.f64 	%fd359, %fd358;
	@%p234 bra 	$L__BB9_42;
	setp.lt.s64 	%p235, %rd436, %rd37;
	min.s64 	%rd437, %rd436, %rd37;
	selp.f64 	%fd359, %fd358, %fd48, %p235;
$L__BB9_42:
	mov.b64 	%rd418, %fd359;
	mov.b64 	{%r341, %r346}, %rd418;
	mov.b32 	%r357, 16;
	mov.b32 	%r358, 31;
	mov.b32 	%r359, -1;
	// begin inline asm
	shfl.sync.down.b32 %r340, %r341, %r357, %r358, %r359;
	// end inline asm
	// begin inline asm
	shfl.sync.down.b32 %r345, %r346, %r357, %r358, %r359;
	// end inline asm
	mov.b64 	%rd419, {%r340, %r345};
	mov.b64 	%fd53, %rd419;
	mov.b64 	{%r351, %r356}, %rd437;
	// begin inline asm
	shfl.sync.down.b32 %r350, %r351, %r357, %r358, %r359;
	// end inline asm
	// begin inline asm
	shfl.sync.down.b32 %r355, %r356, %r357, %r358, %r359;
	// end inline asm
	mov.b64 	%rd40, {%r350, %r355};
	setp.gt.s32 	%p236, %r259, 15;
	mov.u64 	%rd508, %rd437;
	mov.f64 	%fd422, %fd359;
	@%p236 bra 	$L__BB9_46;
	abs.f64 	%fd54, %fd359;
	abs.f64 	%fd55, %fd53;
	setp.lt.f64 	%p237, %fd54, %fd55;
	mov.u64 	%rd508, %rd40;
	mov.f64 	%fd422, %fd53;
	@%p237 bra 	$L__BB9_46;
	setp.lt.f64 	%p238, %fd55, %fd54;
	mov.u64 	%rd508, %rd437;
	mov.f64 	%fd422, %fd359;
	@%p238 bra 	$L__BB9_46;
	setp.lt.s64 	%p239, %rd437, %rd40;
	min.s64 	%rd508, %rd437, %rd40;
	selp.f64 	%fd422, %fd359, %fd53, %p239;
$L__BB9_46:
	setp.ne.s32 	%p240, %r259, 0;
	@%p240 bra 	$L__BB9_48;
	shr.u32 	%r360, %r1, 1;
	and.b32  	%r361, %r360, 496;
	mov.u32 	%r362, _ZN6thrust24THRUST_300001_SM_1000_NS8cuda_cub4core6detail5shmemE;
	add.s32 	%r363, %r362, %r361;
	st.shared.f64 	[%r363+8], %fd422;
	st.shared.u64 	[%r363+16], %rd508;
$L__BB9_48:
	bar.sync 	0;
	setp.ne.s32 	%p241, %r1, 0;
	@%p241 bra 	$L__BB9_232;
	ld.shared.f64 	%fd58, [_ZN6thrust24THRUST_300001_SM_1000_NS8cuda_cub4core6detail5shmemE+24];
	ld.shared.u64 	%rd43, [_ZN6thrust24THRUST_300001_SM_1000_NS8cuda_cub4core6detail5shmemE+32];
	abs.f64 	%fd59, %fd422;
	abs.f64 	%fd60, %fd58;
	setp.lt.f64 	%p242, %fd59, %fd60;
	mov.u64 	%rd439, %rd43;
	mov.f64 	%fd361, %fd58;
	@%p242 bra 	$L__BB9_52;
	setp.lt.f64 	%p243, %fd60, %fd59;
	mov.u64 	%rd439, %rd508;
	mov.f64 	%fd361, %fd422;
	@%p243 bra 	$L__BB9_52;
	setp.lt.s64 	%p244, %rd508, %rd43;
	min.s64 	%rd439, %rd508, %rd43;
	selp.f64 	%fd361, %fd422, %fd58, %p244;
$L__BB9_52:
	ld.shared.f64 	%fd63, [_ZN6thrust24THRUST_300001_SM_1000_NS8cuda_cub4core6detail5shmemE+40];
	ld.shared.u64 	%rd46, [_ZN6thrust24THRUST_300001_SM_1000_NS8cuda_cub4core6detail5shmemE+48];
	abs.f64 	%fd64, %fd361;
	abs.f64 	%fd65, %fd63;
	setp.lt.f64 	%p245, %fd64, %fd65;
	mov.u64 	%rd440, %rd46;
	mov.f64 	%fd362, %fd63;
	@%p245 bra 	$L__BB9_55;
	setp.lt.f64 	%p246, %fd65, %fd64;
	mov.u64 	%rd440, %rd439;
	mov.f64 	%fd362, %fd361;
	@%p246 bra 	$L__BB9_55;
	setp.lt.s64 	%p247, %rd439, %rd46;
	min.s64 	%rd440, %rd439, %rd46;
	selp.f64 	%fd362, %fd361, %fd63, %p247;
$L__BB9_55:
	ld.shared.f64 	%fd68, [_ZN6thrust24THRUST_300001_SM_1000_NS8cuda_cub4core6detail5shmemE+56];
	ld.shared.u64 	%rd49, [_ZN6thrust24THRUST_300001_SM_1000_NS8cuda_cub4core6detail5shmemE+64];
	abs.f64 	%fd69, %fd362;
	abs.f64 	%fd70, %fd68;
	setp.lt.f64 	%p248, %fd69, %fd70;
	mov.u64 	%rd441, %rd49;
	mov.f64 	%fd363, %fd68;
	@%p248 bra 	$L__BB9_58;
	setp.lt.f64 	%p249, %fd70, %fd69;
	mov.u64 	%rd441, %rd440;
	mov.f64 	%fd363, %fd362;
	@%p249 bra 	$L__BB9_58;
	setp.lt.s64 	%p250, %rd440, %rd49;
	min.s64 	%rd441, %rd440, %rd49;
	selp.f64 	%fd363, %fd362, %fd68, %p250;
$L__BB9_58:
	ld.shared.f64 	%fd73, [_ZN6thrust24THRUST_300001_SM_1000_NS8cuda_cub4core6detail5shmemE+72];
	ld.shared.u64 	%rd52, [_ZN6thrust24THRUST_300001_SM_1000_NS8cuda_cub4core6detail5shmemE+80];
	abs.f64 	%fd74, %fd363;
	abs.f64 	%fd75, %fd73;
	setp.lt.f64 	%p251, %fd74, %fd75;
	mov.u64 	%rd442, %rd52;
	mov.f64 	%fd364, %fd73;
	@%p251 bra 	$L__BB9_61;
	setp.lt.f64 	%p252, %fd75, %fd74;
	mov.u64 	%rd442, %rd441;
	mov.f64 	%fd364, %fd363;
	@%p252 bra 	$L__BB9_61;
	setp.lt.s64 	%p253, %rd441, %rd52;
	min.s64 	%rd442, %rd441, %rd52;
	selp.f64 	%fd364, %fd363, %fd73, %p253;
$L__BB9_61:
	ld.shared.f64 	%fd78, [_ZN6thrust24THRUST_300001_SM_1000_NS8cuda_cub4core6detail5shmemE+88];
	ld.shared.u64 	%rd55, [_ZN6thrust24THRUST_300001_SM_1000_NS8cuda_cub4core6detail5shmemE+96];
	abs.f64 	%fd79, %fd364;
	abs.f64 	%fd80, %fd78;
	setp.lt.f64 	%p254, %fd79, %fd80;
	mov.u64 	%rd443, %rd55;
	mov.f64 	%fd365, %fd78;
	@%p254 bra 	$L__BB9_64;
	setp.lt.f64 	%p255, %fd80, %fd79;
	mov.u64 	%rd443, %rd442;
	mov.f64 	%fd365, %fd364;
	@%p255 bra 	$L__BB9_64;
	setp.lt.s64 	%p256, %rd442, %rd55;
	min.s64 	%rd443, %rd442, %rd55;
	selp.f64 	%fd365, %fd364, %fd78, %p256;
$L__BB9_64:
	ld.shared.f64 	%fd83, [_ZN6thrust24THRUST_300001_SM_1000_NS8cuda_cub4core6detail5shmemE+104];
	ld.shared.u64 	%rd58, [_ZN6thrust24THRUST_300001_SM_1000_NS8cuda_cub4core6detail5shmemE+112];
	abs.f64 	%fd84, %fd365;
	abs.f64 	%fd85, %fd83;
	setp.lt.f64 	%p257, %fd84, %fd85;
	mov.u64 	%rd444, %rd58;
	mov.f64 	%fd366, %fd83;
	@%p257 bra 	$L__BB9_67;
	setp.lt.f64 	%p258, %fd85, %fd84;
	mov.u64 	%rd444, %rd443;
	mov.f64 	%fd366, %fd365;
	@%p258 bra 	$L__BB9_67;
	setp.lt.s64 	%p259, %rd443, %rd58;
	min.s64 	%rd444, %rd443, %rd58;
	selp.f64 	%fd366, %fd365, %fd83, %p259;
$L__BB9_67:
	ld.shared.f64 	%fd88, [_ZN6thrust24THRUST_300001_SM_1000_NS8cuda_cub4core6detail5shmemE+120];
	ld.shared.u64 	%rd61, [_ZN6thrust24THRUST_300001_SM_1000_NS8cuda_cub4core6detail5shmemE+128];
	abs.f64 	%fd89, %fd366;
	abs.f64 	%fd90, %fd88;
	setp.lt.f64 	%p260, %fd89, %fd90;
	mov.u64 	%rd508, %rd61;
	mov.f64 	%fd422, %fd88;
	@%p260 bra 	$L__BB9_232;
	setp.lt.f64 	%p261, %fd90, %fd89;
	mov.u64 	%rd508, %rd444;
	mov.f64 	%fd422, %fd366;
	@%p261 bra 	$L__BB9_232;
	setp.lt.s64 	%p262, %rd444, %rd61;
	min.s64 	%rd508, %rd444, %rd61;
	selp.f64 	%fd422, %fd366, %fd88, %p262;
	bra.uni 	$L__BB9_232;
$L__BB9_70:
	// begin inline asm
	mov.u32 %r146, %laneid;
	// end inline asm
	and.b32  	%r167, %r1, 992;
	add.s32 	%r168, %r167, 32;
	setp.gt.s32 	%p169, %r168, %r29;
	not.b32 	%r169, %r167;
	add.s32 	%r170, %r29, %r169;
	selp.b32 	%r165, %r170, 31, %p169;
	mov.b64 	%rd400, %fd354;
	mov.b64 	{%r148, %r153}, %rd400;
	mov.b32 	%r164, 1;
	mov.b32 	%r166, -1;
	// begin inline asm
	shfl.sync.down.b32 %r147, %r148, %r164, %r165, %r166;
	// end inline asm
	// begin inline asm
	shfl.sync.down.b32 %r152, %r153, %r164, %r165, %r166;
	// end inline asm
	mov.b64 	%rd401, {%r147, %r152};
	mov.b64 	%fd92, %rd401;
	mov.b64 	{%r158, %r163}, %rd432;
	// begin inline asm
	shfl.sync.down.b32 %r157, %r158, %r164, %r165, %r166;
	// end inline asm
	// begin inline asm
	shfl.sync.down.b32 %r162, %r163, %r164, %r165, %r166;
	// end inline asm
	mov.b64 	%rd63, {%r157, %r162};
	setp.ge.s32 	%p170, %r146, %r165;
	mov.u64 	%rd445, %rd432;
	mov.f64 	%fd367, %fd354;
	@%p170 bra 	$L__BB9_74;
	abs.f64 	%fd93, %fd354;
	abs.f64 	%fd94, %fd92;
	setp.lt.f64 	%p171, %fd93, %fd94;
	mov.u64 	%rd445, %rd63;
	mov.f64 	%fd367, %fd92;
	@%p171 bra 	$L__BB9_74;
	setp.lt.f64 	%p172, %fd94, %fd93;
	mov.u64 	%rd445, %rd432;
	mov.f64 	%fd367, %fd354;
	@%p172 bra 	$L__BB9_74;
	setp.lt.s64 	%p173, %rd432, %rd63;
	min.s64 	%rd445, %rd432, %rd63;
	selp.f64 	%fd367, %fd354, %fd92, %p173;
$L__BB9_74:
	mov.b64 	%rd402, %fd367;
	mov.b64 	{%r172, %r177}, %rd402;
	mov.b32 	%r188, 2;
	mov.b32 	%r190, -1;
	// begin inline asm
	shfl.sync.down.b32 %r171, %r172, %r188, %r165, %r190;
	// end inline asm
	// begin inline asm
	shfl.sync.down.b32 %r176, %r177, %r188, %r165, %r190;
	// end inline asm
	mov.b64 	%rd403, {%r171, %r176};
	mov.b64 	%fd97, %rd403;
	mov.b64 	{%r182, %r187}, %rd445;
	// begin inline asm
	shfl.sync.down.b32 %r181, %r182, %r188, %r165, %r190;
	// end inline asm
	// begin inline asm
	shfl.sync.down.b32 %r186, %r187, %r188, %r165, %r190;
	// end inline asm
	mov.b64 	%rd66, {%r181, %r186};
	add.s32 	%r191, %r146, 2;
	setp.gt.s32 	%p174, %r191, %r165;
	mov.u64 	%rd446, %rd445;
	mov.f64 	%fd368, %fd367;
	@%p174 bra 	$L__BB9_78;
	abs.f64 	%fd98, %fd367;
	abs.f64 	%fd99, %fd97;
	setp.lt.f64 	%p175, %fd98, %fd99;
	mov.u64 	%rd446, %rd66;
	mov.f64 	%fd368, %fd97;
	@%p175 bra 	$L__BB9_78;
	setp.lt.f64 	%p176, %fd99, %fd98;
	mov.u64 	%rd446, %rd445;
	mov.f64 	%fd368, %fd367;
	@%p176 bra 	$L__BB9_78;
	setp.lt.s64 	%p177, %rd445, %rd66;
	min.s64 	%rd446, %rd445, %rd66;
	selp.f64 	%fd368, %fd367, %fd97, %p177;
$L__BB9_78:
	mov.b64 	%rd404, %fd368;
	mov.b64 	{%r193, %r198}, %rd404;
	mov.b32 	%r209, 4;
	mov.b32 	%r211, -1;
	// begin inline asm
	shfl.sync.down.b32 %r192, %r193, %r209, %r165, %r211;
	// end inline asm
	// begin inline asm
	shfl.sync.down.b32 %r197, %r198, %r209, %r165, %r211;
	// end inline asm
	mov.b64 	%rd405, {%r192, %r197};
	mov.b64 	%fd102, %rd405;
	mov.b64 	{%r203, %r208}, %rd446;
	// begin inline asm
	shfl.sync.down.b32 %r202, %r203, %r209, %r165, %r211;
	// end inline asm
	// begin inline asm
	shfl.sync.down.b32 %r207, %r208, %r209, %r165, %r211;
	// end inline asm
	mov.b64 	%rd69, {%r202, %r207};
	add.s32 	%r212, %r146, 4;
	setp.gt.s32 	%p178, %r212, %r165;
	mov.u64 	%rd447, %rd446;
	mov.f64 	%fd369, %fd368;
	@%p178 bra 	$L__BB9_82;
	abs.f64 	%fd103, %fd368;
	abs.f64 	%fd104, %fd102;
	setp.lt.f64 	%p179, %fd103, %fd104;
	mov.u64 	%rd447, %rd69;
	mov.f64 	%fd369, %fd102;
	@%p179 bra 	$L__BB9_82;
	setp.lt.f64 	%p180, %fd104, %fd103;
	mov.u64 	%rd447, %rd446;
	mov.f64 	%fd369, %fd368;
	@%p180 bra 	$L__BB9_82;
	setp.lt.s64 	%p181, %rd446, %rd69;
	min.s64 	%rd447, %rd446, %rd69;
	selp.f64 	%fd369, %fd368, %fd102, %p181;
$L__BB9_82:
	mov.b64 	%rd406, %fd369;
	mov.b64 	{%r214, %r219}, %rd406;
	mov.b32 	%r230, 8;
	mov.b32 	%r232, -1;
	// begin inline asm
	shfl.sync.down.b32 %r213, %r214, %r230, %r165, %r232;
	// end inline asm
	// begin inline asm
	shfl.sync.down.b32 %r218, %r219, %r230, %r165, %r232;
	// end inline asm
	mov.b64 	%rd407, {%r213, %r218};
	mov.b64 	%fd107, %rd407;
	mov.b64 	{%r224, %r229}, %rd447;
	// begin inline asm
	shfl.sync.down.b32 %r223, %r224, %r230, %r165, %r232;
	// end inline asm
	// begin inline asm
	shfl.sync.down.b32 %r228, %r229, %r230, %r165, %r232;
	// end inline asm
	mov.b64 	%rd72, {%r223, %r228};
	add.s32 	%r233, %r146, 8;
	setp.gt.s32 	%p182, %r233, %r165;
	mov.u64 	%rd448, %rd447;
	mov.f64 	%fd370, %fd369;
	@%p182 bra 	$L__BB9_86;
	abs.f64 	%fd108, %fd369;
	abs.f64 	%fd109, %fd107;
	setp.lt.f64 	%p183, %fd108, %fd109;
	mov.u64 	%rd448, %rd72;
	mov.f64 	%fd370, %fd107;
	@%p183 bra 	$L__BB9_86;
	setp.lt.f64 	%p184, %fd109, %fd108;
	mov.u64 	%rd448, %rd447;
	mov.f64 	%fd370, %fd369;
	@%p184 bra 	$L__BB9_86;
	setp.lt.s64 	%p185, %rd447, %rd72;
	min.s64 	%rd448, %rd447, %rd72;
	selp.f64 	%fd370, %fd369, %fd107, %p185;
$L__BB9_86:
	mov.b64 	%rd408, %fd370;
	mov.b64 	{%r235, %r240}, %rd408;
	mov.b32 	%r251, 16;
	mov.b32 	%r253, -1;
	// begin inline asm
	shfl.sync.down.b32 %r234, %r235, %r251, %r165, %r253;
	// end inline asm
	// begin inline asm
	shfl.sync.down.b32 %r239, %r240, %r251, %r165, %r253;
	// end inline asm
	mov.b64 	%rd409, {%r234, %r239};
	mov.b64 	%fd112, %rd409;
	mov.b64 	{%r245, %r250}, %rd448;
	// begin inline asm
	shfl.sync.down.b32 %r244, %r245, %r251, %r165, %r253;
	// end inline asm
	// begin inline asm
	shfl.sync.down.b32 %r249, %r250, %r251, %r165, %r253;
	// end inline asm
	mov.b64 	%rd75, {%r244, %r249};
	add.s32 	%r254, %r146, 16;
	setp.gt.s32 	%p186, %r254, %r165;
	mov.u64 	%rd508, %rd448;
	mov.f64 	%fd422, %fd370;
	@%p186 bra 	$L__BB9_90;
	abs.f64 	%fd113, %fd370;
	abs.f64 	%fd114, %fd112;
	setp.lt.f64 	%p187, %fd113, %fd114;
	mov.u64 	%rd508, %rd75;
	mov.f64 	%fd422, %fd112;
	@%p187 bra 	$L__BB9_90;
	setp.lt.f64 	%p188, %fd114, %fd113;
	mov.u64 	%rd508, %rd448;
	mov.f64 	%fd422, %fd370;
	@%p188 bra 	$L__BB9_90;
	setp.lt.s64 	%p189, %rd448, %rd75;
	min.s64 	%rd508, %rd448, %rd75;
	selp.f64 	%fd422, %fd370, %fd112, %p189;
$L__BB9_90:
	setp.ne.s32 	%p190, %r146, 0;
	@%p190 bra 	$L__BB9_92;
	shr.u32 	%r255, %r1, 1;
	and.b32  	%r256, %r255, 496;
	mov.u32 	%r257, _ZN6thrust24THRUST_300001_SM_1000_NS8cuda_cub4core6detail5shmemE;
	add.s32 	%r258, %r257, %r256;
	st.shared.f64 	[%r258+8], %fd422;
	st.shared.u64 	[%r258+16], %rd508;
$L__BB9_92:
	bar.sync 	0;
	setp.ne.s32 	%p191, %r1, 0;
	@%p191 bra 	$L__BB9_232;
	setp.lt.s32 	%p192, %r29, 33;
	mov.f64 	%fd372, %fd422;
	mov.u64 	%rd450, %rd508;
	@%p192 bra 	$L__BB9_97;
	ld.shared.f64 	%fd117, [_ZN6thrust24THRUST_300001_SM_1000_NS8cuda_cub4core6detail5shmemE+24];
	ld.shared.u64 	%rd78, [_ZN6thrust24THRUST_300001_SM_1000_NS8cuda_cub4core6detail5shmemE+32];
	abs.f64 	%fd118, %fd422;
	abs.f64 	%fd119, %fd117;
	setp.lt.f64 	%p193, %fd118, %fd119;
	mov.f64 	%fd372, %fd117;
	mov.u64 	%rd450, %rd78;
	@%p193 bra 	$L__BB9_97;
	setp.lt.f64 	%p194, %fd119, %fd118;
	mov.f64 	%fd372, %fd422;
	mov.u64 	%rd450, %rd508;
	@%p194 bra 	$L__BB9_97;
	setp.lt.s64 	%p195, %rd508, %rd78;
	min.s64 	%rd450, %rd508, %rd78;
	selp.f64 	%fd372, %fd422, %fd117, %p195;
$L__BB9_97:
	setp.lt.s32 	%p196, %r29, 65;
	mov.f64 	%fd373, %fd372;
	mov.u64 	%rd451, %rd450;
	@%p196 bra 	$L__BB9_101;
	ld.shared.f64 	%fd122, [_ZN6thrust24THRUST_300001_SM_1000_NS8cuda_cub4core6detail5shmemE+40];
	ld.shared.u64 	%rd81, [_ZN6thrust24THRUST_300001_SM_1000_NS8cuda_cub4core6detail5shmemE+48];
	abs.f64 	%fd123, %fd372;
	abs.f64 	%fd124, %fd122;
	setp.lt.f64 	%p197, %fd123, %fd124;
	mov.f64 	%fd373, %fd122;
	mov.u64 	%rd451, %rd81;
	@%p197 bra 	$L__BB9_101;
	setp.lt.f64 	%p198, %fd124, %fd123;
	mov.f64 	%fd373, %fd372;
	mov.u64 	%rd451, %rd450;
	@%p198 bra 	$L__BB9_101;
	setp.lt.s64 	%p199, %rd450, %rd81;
	min.s64 	%rd451, %rd450, %rd81;
	selp.f64 	%fd373, %fd372, %fd122, %p199;
$L__BB9_101:
	setp.lt.s32 	%p200, %r29, 97;
	mov.f64 	%fd374, %fd373;
	mov.u64 	%rd452, %rd451;
	@%p200 bra 	$L__BB9_105;
	ld.shared.f64 	%fd127, [_ZN6thrust24THRUST_300001_SM_1000_NS8cuda_cub4core6detail5shmemE+56];
	ld.shared.u64 	%rd84, [_ZN6thrust24THRUST_300001_SM_1000_NS8cuda_cub4core6detail5shmemE+64];
	abs.f64 	%fd128, %fd373;
	abs.f64 	%fd129, %fd127;
	setp.lt.f64 	%p201, %fd128, %fd129;
	mov.f64 	%fd374, %fd127;
	mov.u64 	%rd452, %rd84;
	@%p201 bra 	$L__BB9_105;
	setp.lt.f64 	%p202, %fd129, %fd128;
	mov.f64 	%fd374, %fd373;
	mov.u64 	%rd452, %rd451;
	@%p202 bra 	$L__BB9_105;
	setp.lt.s64 	%p203, %rd451, %rd84;
	min.s64 	%rd452, %rd451, %rd84;
	selp.f64 	%fd374, %fd373, %fd127, %p203;
$L__BB9_105:
	setp.lt.s32 	%p204, %r29, 129;
	mov.f64 	%fd375, %fd374;
	mov.u64 	%rd453, %rd452;
	@%p204 bra 	$L__BB9_109;
	ld.shared.f64 	%fd132, [_ZN6thrust24THRUST_300001_SM_1000_NS8cuda_cub4core6detail5shmemE+72];
	ld.shared.u64 	%rd87, [_ZN6thrust24THRUST_300001_SM_1000_NS8cuda_cub4core6detail5shmemE+80];
	abs.f64 	%fd133, %fd374;
	abs.f64 	%fd134, %fd132;
	setp.lt.f64 	%p205, %fd133, %fd134;
	mov.f64 	%fd375, %fd132;
	mov.u64 	%rd453, %rd87;
	@%p205 bra 	$L__BB9_109;
	setp.lt.f64 	%p206, %fd134, %fd133;
	mov.f64 	%fd375, %fd374;
	mov.u64 	%rd453, %rd452;
	@%p206 bra 	$L__BB9_109;
	setp.lt.s64 	%p207, %rd452, %rd87;
	min.s64 	%rd453, %rd452, %rd87;
	selp.f64 	%fd375, %fd374, %fd132, %p207;
$L__BB9_109:
	setp.lt.s32 	%p208, %r29, 161;
	mov.f64 	%fd376, %fd375;
	mov.u64 	%rd454, %rd453;
	@%p208 bra 	$L__BB9_113;
	ld.shared.f64 	%fd137, [_ZN6thrust24THRUST_300001_SM_1000_NS8cuda_cub4core6detail5shmemE+88];
	ld.shared.u64 	%rd90, [_ZN6thrust24THRUST_300001_SM_1000_NS8cuda_cub4core6detail5shmemE+96];
	abs.f64 	%fd138, %fd375;
	abs.f64 	%fd139, %fd137;
	setp.lt.f64 	%p209, %fd138, %fd139;
	mov.f64 	%fd376, %fd137;
	mov.u64 	%rd454, %rd90;
	@%p209 bra 	$L__BB9_113;
	setp.lt.f64 	%p210, %fd139, %fd138;
	mov.f64 	%fd376, %fd375;
	mov.u64 	%rd454, %rd453;
	@%p210 bra 	$L__BB9_113;
	setp.lt.s64 	%p211, %rd453, %rd90;
	min.s64 	%rd454, %rd453, %rd90;
	selp.f64 	%fd376, %fd375, %fd137, %p211;
$L__BB9_113:
	setp.lt.s32 	%p212, %r29, 193;
	mov.f64 	%fd377, %fd376;
	mov.u64 	%rd455, %rd454;
	@%p212 bra 	$L__BB9_117;
	ld.shared.f64 	%fd142, [_ZN6thrust24THRUST_300001_SM_1000_NS8cuda_cub4core6detail5shmemE+104];
	ld.shared.u64 	%rd93, [_ZN6thrust24THRUST_300001_SM_1000_NS8cuda_cub4core6detail5shmemE+112];
	abs.f64 	%fd143, %fd376;
	abs.f64 	%fd144, %fd142;
	setp.lt.f64 	%p213, %fd143, %fd144;
	mov.f64 	%fd377, %fd142;
	mov.u64 	%rd455, %rd93;
	@%p213 bra 	$L__BB9_117;
	setp.lt.f64 	%p214, %fd144, %fd143;
	mov.f64 	%fd377, %fd376;
	mov.u64 	%rd455, %rd454;
	@%p214 bra 	$L__BB9_117;
	setp.lt.s64 	%p215, %rd454, %rd93;
	min.s64 	%rd455, %rd454, %rd93;
	selp.f64 	%fd377, %fd376, %fd142, %p215;
$L__BB9_117:
	setp.lt.s32 	%p216, %r29, 225;
	mov.u64 	%rd508, %rd455;
	mov.f64 	%fd422, %fd377;
	@%p216 bra 	$L__BB9_232;
	ld.shared.f64 	%fd147, [_ZN6thrust24THRUST_300001_SM_1000_NS8cuda_cub4core6detail5shmemE+120];
	ld.shared.u64 	%rd96, [_ZN6thrust24THRUST_300001_SM_1000_NS8cuda_cub4core6detail5shmemE+128];
	abs.f64 	%fd148, %fd377;
	abs.f64 	%fd149, %fd147;
	setp.lt.f64 	%p217, %fd148, %fd149;
	mov.u64 	%rd508, %rd96;
	mov.f64 	%fd422, %fd147;
	@%p217 bra 	$L__BB9_232;
	setp.lt.f64 	%p218, %fd149, %fd148;
	mov.u64 	%rd508, %rd455;
	mov.f64 	%fd422, %fd377;
	@%p218 bra 	$L__BB9_232;
	setp.lt.s64 	%p219, %rd455, %rd96;
	min.s64 	%rd508, %rd455, %rd96;
	selp.f64 	%fd422, %fd377, %fd147, %p219;
	bra.uni 	$L__BB9_232;
$L__BB9_121:
	mov.u32 	%r16, %tid.x;
	cvt.u64.u32 	%rd98, %r16;
	mul.wide.u32 	%rd258, %r16, 16;
	add.s64 	%rd239, %rd236, %rd258;
	// begin inline asm
	ld.global.nc.u64 %rd238, [%rd239];
	// end inline asm
	add.s64 	%rd241, %rd239, 8;
	// begin inline asm
	ld.global.nc.u64 %rd240, [%rd241];
	// end inline asm
	mov.b64 	%fd151, %rd238;
	add.s64 	%rd243, %rd239, 4096;
	// begin inline asm
	ld.global.nc.u64 %rd242, [%rd243];
	// end inline asm
	add.s64 	%rd245, %rd239, 4104;
	// begin inline asm
	ld.global.nc.u64 %rd456, [%rd245];
	// end inline asm
	mov.b64 	%fd378, %rd242;
	add.s64 	%rd247, %rd239, 8192;
	// begin inline asm
	ld.global.nc.u64 %rd246, [%rd247];
	// end inline asm
	add.s64 	%rd249, %rd239, 8200;
	// begin inline asm
	ld.global.nc.u64 %rd457, [%rd249];
	// end inline asm
	mov.b64 	%fd379, %rd246;
	add.s64 	%rd251, %rd239, 12288;
	// begin inline asm
	ld.global.nc.u64 %rd250, [%rd251];
	// end inline asm
	add.s64 	%rd253, %rd239, 12296;
	// begin inline asm
	ld.global.nc.u64 %rd458, [%rd253];
	// end inline asm
	mov.b64 	%fd380, %rd250;
	add.s64 	%rd255, %rd239, 16384;
	// begin inline asm
	ld.global.nc.u64 %rd254, [%rd255];
	// end inline asm
	add.s64 	%rd257, %rd239, 16392;
	// begin inline asm
	ld.global.nc.u64 %rd495, [%rd257];
	// end inline asm
	mov.b64 	%fd409, %rd254;
	abs.f64 	%fd156, %fd151;
	abs.f64 	%fd157, %fd378;
	setp.lt.f64 	%p3, %fd156, %fd157;
	@%p3 bra 	$L__BB9_123;
	setp.lt.f64 	%p4, %fd157, %fd156;
	setp.lt.s64 	%p5, %rd240, %rd456;
	or.pred  	%p6, %p4, %p5;
	selp.b64 	%rd456, %rd240, %rd456, %p6;
	selp.f64 	%fd378, %fd151, %fd378, %p6;
$L__BB9_123:
	abs.f64 	%fd160, %fd378;
	abs.f64 	%fd161, %fd379;
	setp.lt.f64 	%p7, %fd160, %fd161;
	@%p7 bra 	$L__BB9_125;
	setp.lt.f64 	%p8, %fd161, %fd160;
	setp.lt.s64 	%p9, %rd456, %rd457;
	or.pred  	%p10, %p8, %p9;
	selp.b64 	%rd457, %rd456, %rd457, %p10;
	selp.f64 	%fd379, %fd378, %fd379, %p10;
$L__BB9_125:
	abs.f64 	%fd164, %fd379;
	abs.f64 	%fd165, %fd380;
	setp.lt.f64 	%p11, %fd164, %fd165;
	@%p11 bra 	$L__BB9_127;
	setp.lt.f64 	%p12, %fd165, %fd164;
	setp.lt.s64 	%p13, %rd457, %rd458;
	or.pred  	%p14, %p12, %p13;
	selp.b64 	%rd458, %rd457, %rd458, %p14;
	selp.f64 	%fd380, %fd379, %fd380, %p14;
$L__BB9_127:
	abs.f64 	%fd168, %fd380;
	abs.f64 	%fd169, %fd409;
	setp.lt.f64 	%p15, %fd168, %fd169;
	@%p15 bra 	$L__BB9_129;
	setp.lt.f64 	%p16, %fd169, %fd168;
	setp.lt.s64 	%p17, %rd458, %rd495;
	or.pred  	%p18, %p16, %p17;
	selp.b64 	%rd495, %rd458, %rd495, %p18;
	selp.f64 	%fd409, %fd380, %fd409, %p18;
$L__BB9_129:
	setp.lt.u32 	%p19, %r29, 2560;
	mov.b64 	%rd474, 1280;
	@%p19 bra 	$L__BB9_165;
	add.s64 	%rd262, %rd1, -2560;
	mul.hi.u64 	%rd263, %rd262, -3689348814741910323;
	shr.u64 	%rd112, %rd263, 10;
	setp.lt.u64 	%p20, %rd262, 1280;
	mov.b64 	%rd474, 1280;
	@%p20 bra 	$L__BB9_153;
	add.s64 	%rd265, %rd112, 1;
	and.b64  	%rd460, %rd265, 36028797018963966;
	shl.b64 	%rd266, %rd98, 4;
	add.s64 	%rd267, %rd266, %rd236;
	add.s64 	%rd461, %rd267, 57352;
	mov.b64 	%rd474, 1280;
$L__BB9_132:
	add.s64 	%rd269, %rd461, -36872;
	// begin inline asm
	ld.global.nc.u64 %rd268, [%rd269];
	// end inline asm
	add.s64 	%rd271, %rd461, -36864;
	// begin inline asm
	ld.global.nc.u64 %rd464, [%rd271];
	// end inline asm
	mov.b64 	%fd383, %rd268;
	add.s64 	%rd273, %rd461, -32776;
	// begin inline asm
	ld.global.nc.u64 %rd272, [%rd273];
	// end inline asm
	add.s64 	%rd275, %rd461, -32768;
	// begin inline asm
	ld.global.nc.u64 %rd465, [%rd275];
	// end inline asm
	mov.b64 	%fd384, %rd272;
	add.s64 	%rd277, %rd461, -28680;
	// begin inline asm
	ld.global.nc.u64 %rd276, [%rd277];
	// end inline asm
	add.s64 	%rd279, %rd461, -28672;
	// begin inline asm
	ld.global.nc.u64 %rd466, [%rd279];
	// end inline asm
	mov.b64 	%fd385, %rd276;
	add.s64 	%rd281, %rd461, -24584;
	// begin inline asm
	ld.global.nc.u64 %rd280, [%rd281];
	// end inline asm
	add.s64 	%rd283, %rd461, -24576;
	// begin inline asm
	ld.global.nc.u64 %rd467, [%rd283];
	// end inline asm
	mov.b64 	%fd386, %rd280;
	add.s64 	%rd285, %rd461, -20488;
	// begin inline asm
	ld.global.nc.u64 %rd284, [%rd285];
	// end inline asm
	add.s64 	%rd287, %rd461, -20480;
	// begin inline asm
	ld.global.nc.u64 %rd468, [%rd287];
	// end inline asm
	mov.b64 	%fd387, %rd284;
	abs.f64 	%fd178, %fd409;
	abs.f64 	%fd179, %fd383;
	setp.lt.f64 	%p21, %fd178, %fd179;
	@%p21 bra 	$L__BB9_134;
	setp.lt.f64 	%p22, %fd179, %fd178;
	setp.lt.s64 	%p23, %rd495, %rd464;
	or.pred  	%p24, %p22, %p23;
	selp.b64 	%rd464, %rd495, %rd464, %p24;
	selp.f64 	%fd383, %fd409, %fd383, %p24;
$L__BB9_134:
	abs.f64 	%fd182, %fd383;
	abs.f64 	%fd183, %fd384;
	setp.lt.f64 	%p25, %fd182, %fd183;
	@%p25 bra 	$L__BB9_136;
	setp.lt.f64 	%p26, %fd183, %fd182;
	setp.lt.s64 	%p27, %rd464, %rd465;
	or.pred  	%p28, %p26, %p27;
	selp.b64 	%rd465, %rd464, %rd465, %p28;
	selp.f64 	%fd384, %fd383, %fd384, %p28;
$L__BB9_136:
	abs.f64 	%fd186, %fd384;
	abs.f64 	%fd187, %fd385;
	setp.lt.f64 	%p29, %fd186, %fd187;
	@%p29 bra 	$L__BB9_138;
	setp.lt.f64 	%p30, %fd187, %fd186;
	setp.lt.s64 	%p31, %rd465, %rd466;
	or.pred  	%p32, %p30, %p31;
	selp.b64 	%rd466, %rd465, %rd466, %p32;
	selp.f64 	%fd385, %fd384, %fd385, %p32;
$L__BB9_138:
	abs.f64 	%fd190, %fd385;
	abs.f64 	%fd191, %fd386;
	setp.lt.f64 	%p33, %fd190, %fd191;
	@%p33 bra 	$L__BB9_140;
	setp.lt.f64 	%p34, %fd191, %fd190;
	setp.lt.s64 	%p35, %rd466, %rd467;
	or.pred  	%p36, %p34, %p35;
	selp.b64 	%rd467, %rd466, %rd467, %p36;
	selp.f64 	%fd386, %fd385, %fd386, %p36;
$L__BB9_140:
	abs.f64 	%fd194, %fd386;
	abs.f64 	%fd195, %fd387;
	setp.lt.f64 	%p37, %fd194, %fd195;
	@%p37 bra 	$L__BB9_142;
	setp.lt.f64 	%p38, %fd195, %fd194;
	setp.lt.s64 	%p39, %rd467, %rd468;
	or.pred  	%p40, %p38, %p39;
	selp.b64 	%rd468, %rd467, %rd468, %p40;
	selp.f64 	%fd387, %fd386, %fd387, %p40;
$L__BB9_142:
	add.s64 	%rd289, %rd461, -16392;
	// begin inline asm
	ld.global.nc.u64 %rd288, [%rd289];
	// end inline asm
	add.s64 	%rd291, %rd461, -16384;
	// begin inline asm
	ld.global.nc.u64 %rd469, [%rd291];
	// end inline asm
	mov.b64 	%fd388, %rd288;
	add.s64 	%rd293, %rd461, -12296;
	// begin inline asm
	ld.global.nc.u64 %rd292, [%rd293];
	// end inline asm
	add.s64 	%rd295, %rd461, -12288;
	// begin inline asm
	ld.global.nc.u64 %rd470, [%rd295];
	// end inline asm
	mov.b64 	%fd389, %rd292;
	add.s64 	%rd297, %rd461, -8200;
	// begin inline asm
	ld.global.nc.u64 %rd296, [%rd297];
	// end inline asm
	add.s64 	%rd299, %rd461, -8192;
	// begin inline asm
	ld.global.nc.u64 %rd471, [%rd299];
	// end inline asm
	mov.b64 	%fd390, %rd296;
	add.s64 	%rd301, %rd461, -4104;
	// begin inline asm
	ld.global.nc.u64 %rd300, [%rd301];
	// end inline asm
	add.s64 	%rd303, %rd461, -4096;
	// begin inline asm
	ld.global.nc.u64 %rd472, [%rd303];
	// end inline asm
	mov.b64 	%fd391, %rd300;
	add.s64 	%rd305, %rd461, -8;
	// begin inline asm
	ld.global.nc.u64 %rd304, [%rd305];
	// end inline asm
	// begin inline asm
	ld.global.nc.u64 %rd495, [%rd461];
	// end inline asm
	mov.b64 	%fd409, %rd304;
	abs.f64 	%fd203, %fd387;
	abs.f64 	%fd204, %fd388;
	setp.lt.f64 	%p41, %fd203, %fd204;
	@%p41 bra 	$L__BB9_144;
	setp.lt.f64 	%p42, %fd204, %fd203;
	setp.lt.s64 	%p43, %rd468, %rd469;
	or.pred  	%p44, %p42, %p43;
	selp.b64 	%rd469, %rd468, %rd469, %p44;
	selp.f64 	%fd388, %fd387, %fd388, %p44;
$L__BB9_144:
	abs.f64 	%fd207, %fd388;
	abs.f64 	%fd208, %fd389;
	setp.lt.f64 	%p45, %fd207, %fd208;
	@%p45 bra 	$L__BB9_146;
	setp.lt.f64 	%p46, %fd208, %fd207;
	setp.lt.s64 	%p47, %rd469, %rd470;
	or.pred  	%p48, %p46, %p47;
	selp.b64 	%rd470, %rd469, %rd470, %p48;
	selp.f64 	%fd389, %fd388, %fd389, %p48;
$L__BB9_146:
	abs.f64 	%fd211, %fd389;
	abs.f64 	%fd212, %fd390;
	setp.lt.f64 	%p49, %fd211, %fd212;
	@%p49 bra 	$L__BB9_148;
	setp.lt.f64 	%p50, %fd212, %fd211;
	setp.lt.s64 	%p51, %rd470, %rd471;
	or.pred  	%p52, %p50, %p51;
	selp.b64 	%rd471, %rd470, %rd471, %p52;
	selp.f64 	%fd390, %fd389, %fd390, %p52;
$L__BB9_148:
	abs.f64 	%fd215, %fd390;
	abs.f64 	%fd216, %fd391;
	setp.lt.f64 	%p53, %fd215, %fd216;
	@%p53 bra 	$L__BB9_150;
	setp.lt.f64 	%p54, %fd216, %fd215;
	setp.lt.s64 	%p55, %rd471, %rd472;
	or.pred  	%p56, %p54, %p55;
	selp.b64 	%rd472, %rd471, %rd472, %p56;
	selp.f64 	%fd391, %fd390, %fd391, %p56;
$L__BB9_150:
	abs.f64 	%fd219, %fd391;
	abs.f64 	%fd220, %fd409;
	setp.lt.f64 	%p57, %fd219, %fd220;
	@%p57 bra 	$L__BB9_152;
	setp.lt.f64 	%p58, %fd220, %fd219;
	setp.lt.s64 	%p59, %rd472, %rd495;
	or.pred  	%p60, %p58, %p59;
	selp.b64 	%rd495, %rd472, %rd495, %p60;
	selp.f64 	%fd409, %fd391, %fd409, %p60;
$L__BB9_152:
	add.s64 	%rd474, %rd474, 2560;
	add.s64 	%rd461, %rd461, 40960;
	add.s64 	%rd460, %rd460, -2;
	setp.ne.s64 	%p61, %rd460, 0;
	@%p61 bra 	$L__BB9_132;
$L__BB9_153:
	and.b64  	%rd308, %rd112, 1;
	setp.eq.b64 	%p62, %rd308, 1;
	@%p62 bra 	$L__BB9_165;
	shl.b64 	%rd329, %rd474, 4;
	mul.wide.u32 	%rd330, %r16, 16;
	add.s64 	%rd331, %rd236, %rd330;
	add.s64 	%rd310, %rd331, %rd329;
	// begin inline asm
	ld.global.nc.u64 %rd309, [%rd310];
	// end inline asm
	add.s64 	%rd312, %rd310, 8;
	// begin inline asm
	ld.global.nc.u64 %rd478, [%rd312];
	// end inline asm
	mov.b64 	%fd395, %rd309;
	add.s64 	%rd314, %rd310, 4096;
	// begin inline asm
	ld.global.nc.u64 %rd313, [%rd314];
	// end inline asm
	add.s64 	%rd316, %rd310, 4104;
	// begin inline asm
	ld.global.nc.u64 %rd479, [%rd316];
	// end inline asm
	mov.b64 	%fd396, %rd313;
	add.s64 	%rd318, %rd310, 8192;
	// begin inline asm
	ld.global.nc.u64 %rd317, [%rd318];
	// end inline asm
	add.s64 	%rd320, %rd310, 8200;
	// begin inline asm
	ld.global.nc.u64 %rd480, [%rd320];
	// end inline asm
	mov.b64 	%fd397, %rd317;
	add.s64 	%rd322, %rd310, 12288;
	// begin inline asm
	ld.global.nc.u64 %rd321, [%rd322];
	// end inline asm
	add.s64 	%rd324, %rd310, 12296;
	// begin inline asm
	ld.global.nc.u64 %rd481, [%rd324];
	// end inline asm
	mov.b64 	%fd398, %rd321;
	add.s64 	%rd326, %rd310, 16384;
	// begin inline asm
	ld.global.nc.u64 %rd325, [%rd326];
	// end inline asm
	add.s64 	%rd328, %rd310, 16392;
	// begin inline asm
	ld.global.nc.u64 %rd482, [%rd328];
	// end inline asm
	mov.b64 	%fd399, %rd325;
	abs.f64 	%fd230, %fd409;
	abs.f64 	%fd231, %fd395;
	setp.lt.f64 	%p63, %fd230, %fd231;
	@%p63 bra 	$L__BB9_156;
	setp.lt.f64 	%p64, %fd231, %fd230;
	setp.lt.s64 	%p65, %rd495, %rd478;
	or.pred  	%p66, %p64, %p65;
	selp.b64 	%rd478, %rd495, %rd478, %p66;
	selp.f64 	%fd395, %fd409, %fd395, %p66;
$L__BB9_156:
	abs.f64 	%fd234, %fd395;
	abs.f64 	%fd235, %fd396;
	setp.lt.f64 	%p67, %fd234, %fd235;
	@%p67 bra 	$L__BB9_158;
	setp.lt.f64 	%p68, %fd235, %fd234;
	setp.lt.s64 	%p69, %rd478, %rd479;
	or.pred  	%p70, %p68, %p69;
	selp.b64 	%rd479, %rd478, %rd479, %p70;
	selp.f64 	%fd396, %fd395, %fd396, %p70;
$L__BB9_158:
	abs.f64 	%fd238, %fd396;
	abs.f64 	%fd239, %fd397;
	setp.lt.f64 	%p71, %fd238, %fd239;
	@%p71 bra 	$L__BB9_160;
	setp.lt.f64 	%p72, %fd239, %fd238;
	setp.lt.s64 	%p73, %rd479, %rd480;
	or.pred  	%p74, %p72, %p73;
	selp.b64 	%rd480, %rd479, %rd480, %p74;
	selp.f64 	%fd397, %fd396, %fd397, %p74;
$L__BB9_160:
	abs.f64 	%fd242, %fd397;
	abs.f64 	%fd243, %fd398;
	setp.lt.f64 	%p75, %fd242, %fd243;
	@%p75 bra 	$L__BB9_162;
	setp.lt.f64 	%p76, %fd243, %fd242;
	setp.lt.s64 	%p77, %rd480, %rd481;
	or.pred  	%p78, %p76, %p77;
	selp.b64 	%rd481, %rd480, %rd481, %p78;
	selp.f64 	%fd398, %fd397, %fd398, %p78;
$L__BB9_162:
	abs.f64 	%fd246, %fd398;
	abs.f64 	%fd247, %fd399;
	setp.lt.f64 	%p79, %fd246, %fd247;
	@%p79 bra 	$L__BB9_164;
	setp.lt.f64 	%p80, %fd247, %fd246;
	setp.lt.s64 	%p81, %rd481, %rd482;
	or.pred  	%p82, %p80, %p81;
	selp.b64 	%rd482, %rd481, %rd482, %p82;
	selp.f64 	%fd399, %fd398, %fd399, %p82;
$L__BB9_164:
	add.s64 	%rd474, %rd474, 1280;
	mov.u64 	%rd495, %rd482;
	mov.f64 	%fd409, %fd399;
$L__BB9_165:
	cvt.s64.s32 	%rd332, %r29;
	setp.ge.s64 	%p83, %rd474, %rd332;
	@%p83 bra 	$L__BB9_188;
	cvt.u32.u64 	%r17, %rd474;
	sub.s32 	%r18, %r29, %r17;
	setp.ge.s32 	%p84, %r16, %r18;
	@%p84 bra 	$L__BB9_188;
	not.b32 	%r30, %r16;
	add.s32 	%r31, %r29, %r30;
	sub.s32 	%r19, %r31, %r17;
	and.b32  	%r32, %r19, 768;
	setp.eq.s32 	%p85, %r32, 768;
	mov.u32 	%r372, %r16;
	@%p85 bra 	$L__BB9_173;
	cvt.u64.u32 	%rd334, %r16;
	add.s64 	%rd335, %rd474, %rd334;
	shl.b64 	%rd336, %rd335, 4;
	add.s64 	%rd485, %rd236, %rd336;
	shr.u32 	%r33, %r19, 8;
	add.s32 	%r34, %r33, 1;
	and.b32  	%r35, %r34, 3;
	neg.s32 	%r370, %r35;
	mov.u32 	%r372, %r16;
$L__BB9_169:
	.pragma "nounroll";
	mov.u64 	%rd176, %rd495;
	mov.f64 	%fd251, %fd409;
	// begin inline asm
	ld.global.nc.u64 %rd337, [%rd485];
	// end inline asm
	add.s64 	%rd340, %rd485, 8;
	// begin inline asm
	ld.global.nc.u64 %rd339, [%rd340];
	// end inline asm
	mov.b64 	%fd252, %rd337;
	abs.f64 	%fd253, %fd251;
	abs.f64 	%fd254, %fd252;
	setp.lt.f64 	%p86, %fd253, %fd254;
	mov.f64 	%fd409, %fd252;
	mov.u64 	%rd495, %rd339;
	@%p86 bra 	$L__BB9_172;
	setp.lt.f64 	%p87, %fd254, %fd253;
	mov.f64 	%fd409, %fd251;
	mov.u64 	%rd495, %rd176;
	@%p87 bra 	$L__BB9_172;
	setp.lt.s64 	%p88, %rd176, %rd339;
	selp.f64 	%fd409, %fd251, %fd252, %p88;
	min.s64 	%rd495, %rd176, %rd339;
$L__BB9_172:
	add.s32 	%r372, %r372, 256;
	add.s64 	%rd485, %rd485, 4096;
	add.s32 	%r370, %r370, 1;
	setp.ne.s32 	%p89, %r370, 0;
	@%p89 bra 	$L__BB9_169;
$L__BB9_173:
	setp.lt.u32 	%p90, %r19, 768;
	@%p90 bra 	$L__BB9_188;
	cvt.u64.u32 	%rd341, %r372;
	add.s64 	%rd342, %rd474, %rd341;
	shl.b64 	%rd343, %rd342, 4;
	add.s64 	%rd344, %rd343, %rd236;
	add.s64 	%rd490, %rd344, 12296;
$L__BB9_175:
	add.s64 	%rd346, %rd490, -12296;
	// begin inline asm
	ld.global.nc.u64 %rd345, [%rd346];
	// end inline asm
	add.s64 	%rd348, %rd490, -12288;
	// begin inline asm
	ld.global.nc.u64 %rd347, [%rd348];
	// end inline asm
	mov.b64 	%fd260, %rd345;
	abs.f64 	%fd261, %fd409;
	abs.f64 	%fd262, %fd260;
	setp.lt.f64 	%p91, %fd261, %fd262;
	mov.f64 	%fd406, %fd260;
	mov.u64 	%rd492, %rd347;
	@%p91 bra 	$L__BB9_178;
	setp.lt.f64 	%p92, %fd262, %fd261;
	mov.f64 	%fd406, %fd409;
	mov.u64 	%rd492, %rd495;
	@%p92 bra 	$L__BB9_178;
	setp.lt.s64 	%p93, %rd495, %rd347;
	selp.f64 	%fd406, %fd409, %fd260, %p93;
	min.s64 	%rd492, %rd495, %rd347;
$L__BB9_178:
	add.s64 	%rd350, %rd490, -8200;
	// begin inline asm
	ld.global.nc.u64 %rd349, [%rd350];
	// end inline asm
	add.s64 	%rd352, %rd490, -8192;
	// begin inline asm
	ld.global.nc.u64 %rd351, [%rd352];
	// end inline asm
	mov.b64 	%fd265, %rd349;
	abs.f64 	%fd266, %fd406;
	abs.f64 	%fd267, %fd265;
	setp.lt.f64 	%p94, %fd266, %fd267;
	mov.f64 	%fd407, %fd265;
	mov.u64 	%rd493, %rd351;
	@%p94 bra 	$L__BB9_181;
	setp.lt.f64 	%p95, %fd267, %fd266;
	mov.f64 	%fd407, %fd406;
	mov.u64 	%rd493, %rd492;
	@%p95 bra 	$L__BB9_181;
	setp.lt.s64 	%p96, %rd492, %rd351;
	selp.f64 	%fd407, %fd406, %fd265, %p96;
	min.s64 	%rd493, %rd492, %rd351;
$L__BB9_181:
	add.s64 	%rd354, %rd490, -4104;
	// begin inline asm
	ld.global.nc.u64 %rd353, [%rd354];
	// end inline asm
	add.s64 	%rd356, %rd490, -4096;
	// begin inline asm
	ld.global.nc.u64 %rd355, [%rd356];
	// end inline asm
	mov.b64 	%fd270, %rd353;
	abs.f64 	%fd271, %fd407;
	abs.f64 	%fd272, %fd270;
	setp.lt.f64 	%p97, %fd271, %fd272;
	mov.f64 	%fd408, %fd270;
	mov.u64 	%rd494, %rd355;
	@%p97 bra 	$L__BB9_184;
	setp.lt.f64 	%p98, %fd272, %fd271;
	mov.f64 	%fd408, %fd407;
	mov.u64 	%rd494, %rd493;
	@%p98 bra 	$L__BB9_184;
	setp.lt.s64 	%p99, %rd493, %rd355;
	selp.f64 	%fd408, %fd407, %fd270, %p99;
	min.s64 	%rd494, %rd493, %rd355;
$L__BB9_184:
	add.s64 	%rd358, %rd490, -8;
	// begin inline asm
	ld.global.nc.u64 %rd357, [%rd358];
	// end inline asm
	// begin inline asm
	ld.global.nc.u64 %rd359, [%rd490];
	// end inline asm
	mov.b64 	%fd275, %rd357;
	abs.f64 	%fd276, %fd408;
	abs.f64 	%fd277, %fd275;
	setp.lt.f64 	%p100, %fd276, %fd277;
	mov.f64 	%fd409, %fd275;
	mov.u64 	%rd495, %rd359;
	@%p100 bra 	$L__BB9_187;
	setp.lt.f64 	%p101, %fd277, %fd276;
	mov.f64 	%fd409, %fd408;
	mov.u64 	%rd495, %rd494;
	@%p101 bra 	$L__BB9_187;
	setp.lt.s64 	%p102, %rd494, %rd359;
	selp.f64 	%fd409, %fd408, %fd275, %p102;
	min.s64 	%rd495, %rd494, %rd359;
$L__BB9_187:
	add.s32 	%r372, %r372, 1024;
	add.s64 	%rd490, %rd490, 16384;
	setp.lt.s32 	%p103, %r372, %r18;
	@%p103 bra 	$L__BB9_175;
$L__BB9_188:
	// begin inline asm
	mov.u32 %r36, %laneid;
	// end inline asm
	mov.b64 	%rd361, %fd409;
	mov.b64 	{%r38, %r43}, %rd361;
	mov.b32 	%r54, 1;
	mov.b32 	%r55, 31;
	mov.b32 	%r56, -1;
	// begin inline asm
	shfl.sync.down.b32 %r37, %r38, %r54, %r55, %r56;
	// end inline asm
	// begin inline asm
	shfl.sync.down.b32 %r42, %r43, %r54, %r55, %r56;
	// end inline asm
	mov.b64 	%rd362, {%r37, %r42};
	mov.b64 	%fd281, %rd362;
	mov.b64 	{%r48, %r53}, %rd495;
	// begin inline asm
	shfl.sync.down.b32 %r47, %r48, %r54, %r55, %r56;
	// end inline asm
	// begin inline asm
	shfl.sync.down.b32 %r52, %r53, %r54, %r55, %r56;
	// end inline asm
	mov.b64 	%rd200, {%r47, %r52};
	setp.gt.s32 	%p104, %r36, 30;
	mov.f64 	%fd411, %fd409;
	mov.u64 	%rd497, %rd495;
	@%p104 bra 	$L__BB9_192;
	abs.f64 	%fd282, %fd409;
	abs.f64 	%fd283, %fd281;
	setp.lt.f64 	%p105, %fd282, %fd283;
	mov.f64 	%fd411, %fd281;
	mov.u64 	%rd497, %rd200;
	@%p105 bra 	$L__BB9_192;
	setp.lt.f64 	%p106, %fd283, %fd282;
	mov.f64 	%fd411, %fd409;
	mov.u64 	%rd497, %rd495;
	@%p106 bra 	$L__BB9_192;
	setp.lt.s64 	%p107, %rd495, %rd200;
	selp.f64 	%fd411, %fd409, %fd281, %p107;
	min.s64 	%rd497, %rd495, %rd200;
$L__BB9_192:
	mov.b64 	%rd363, %fd411;
	mov.b64 	{%r58, %r63}, %rd363;
	mov.b32 	%r74, 2;
	mov.b32 	%r75, 31;
	mov.b32 	%r76, -1;
	// begin inline asm
	shfl.sync.down.b32 %r57, %r58, %r74, %r75, %r76;
	// end inline asm
	// begin inline asm
	shfl.sync.down.b32 %r62, %r63, %r74, %r75, %r76;
	// end inline asm
	mov.b64 	%rd364, {%r57, %r62};
	mov.b64 	%fd286, %rd364;
	mov.b64 	{%r68, %r73}, %rd497;
	// begin inline asm
	shfl.sync.down.b32 %r67, %r68, %r74, %r75, %r76;
	// end inline asm
	// begin inline asm
	shfl.sync.down.b32 %r72, %r73, %r74, %r75, %r76;
	// end inline asm
	mov.b64 	%rd203, {%r67, %r72};
	setp.gt.s32 	%p108, %r36, 29;
	mov.f64 	%fd412, %fd411;
	mov.u64 	%rd498, %rd497;
	@%p108 bra 	$L__BB9_196;
	abs.f64 	%fd287, %fd411;
	abs.f64 	%fd288, %fd286;
	setp.lt.f64 	%p109, %fd287, %fd288;
	mov.f64 	%fd412, %fd286;
	mov.u64 	%rd498, %rd203;
	@%p109 bra 	$L__BB9_196;
	setp.lt.f64 	%p110, %fd288, %fd287;
	mov.f64 	%fd412, %fd411;
	mov.u64 	%rd498, %rd497;
	@%p110 bra 	$L__BB9_196;
	setp.lt.s64 	%p111, %rd497, %rd203;
	selp.f64 	%fd412, %fd411, %fd286, %p111;
	min.s64 	%rd498, %rd497, %rd203;
$L__BB9_196:
	mov.b64 	%rd365, %fd412;
	mov.b64 	{%r78, %r83}, %rd365;
	mov.b32 	%r94, 4;
	mov.b32 	%r95, 31;
	mov.b32 	%r96, -1;
	// begin inline asm
	shfl.sync.down.b32 %r77, %r78, %r94, %r95, %r96;
	// end inline asm
	// begin inline asm
	shfl.sync.down.b32 %r82, %r83, %r94, %r95, %r96;
	// end inline asm
	mov.b64 	%rd366, {%r77, %r82};
	mov.b64 	%fd291, %rd366;
	mov.b64 	{%r88, %r93}, %rd498;
	// begin inline asm
	shfl.sync.down.b32 %r87, %r88, %r94, %r95, %r96;
	// end inline asm
	// begin inline asm
	shfl.sync.down.b32 %r92, %r93, %r94, %r95, %r96;
	// end inline asm
	mov.b64 	%rd206, {%r87, %r92};
	setp.gt.s32 	%p112, %r36, 27;
	mov.f64 	%fd413, %fd412;
	mov.u64 	%rd499, %rd498;
	@%p112 bra 	$L__BB9_200;
	abs.f64 	%fd292, %fd412;
	abs.f64 	%fd293, %fd291;
	setp.lt.f64 	%p113, %fd292, %fd293;
	mov.f64 	%fd413, %fd291;
	mov.u64 	%rd499, %rd206;
	@%p113 bra 	$L__BB9_200;
	setp.lt.f64 	%p114, %fd293, %fd292;
	mov.f64 	%fd413, %fd412;
	mov.u64 	%rd499, %rd498;
	@%p114 bra 	$L__BB9_200;
	setp.lt.s64 	%p115, %rd498, %rd206;
	selp.f64 	%fd413, %fd412, %fd291, %p115;
	min.s64 	%rd499, %rd498, %rd206;
$L__BB9_200:
	mov.b64 	%rd367, %fd413;
	mov.b64 	{%r98, %r103}, %rd367;
	mov.b32 	%r114, 8;
	mov.b32 	%r115, 31;
	mov.b32 	%r116, -1;
	// begin inline asm
	shfl.sync.down.b32 %r97, %r98, %r114, %r115, %r116;
	// end inline asm
	// begin inline asm
	shfl.sync.down.b32 %r102, %r103, %r114, %r115, %r116;
	// end inline asm
	mov.b64 	%rd368, {%r97, %r102};
	mov.b64 	%fd296, %rd368;
	mov.b64 	{%r108, %r113}, %rd499;
	// begin inline asm
	shfl.sync.down.b32 %r107, %r108, %r114, %r115, %r116;
	// end inline asm
	// begin inline asm
	shfl.sync.down.b32 %r112, %r113, %r114, %r115, %r116;
	// end inline asm
	mov.b64 	%rd209, {%r107, %r112};
	setp.gt.s32 	%p116, %r36, 23;
	mov.f64 	%fd414, %fd413;
	mov.u64 	%rd500, %rd499;
	@%p116 bra 	$L__BB9_204;
	abs.f64 	%fd297, %fd413;
	abs.f64 	%fd298, %fd296;
	setp.lt.f64 	%p117, %fd297, %fd298;
	mov.f64 	%fd414, %fd296;
	mov.u64 	%rd500, %rd209;
	@%p117 bra 	$L__BB9_204;
	setp.lt.f64 	%p118, %fd298, %fd297;
	mov.f64 	%fd414, %fd413;
	mov.u64 	%rd500, %rd499;
	@%p118 bra 	$L__BB9_204;
	setp.lt.s64 	%p119, %rd499, %rd209;
	selp.f64 	%fd414, %fd413, %fd296, %p119;
	min.s64 	%rd500, %rd499, %rd209;
$L__BB9_204:
	mov.b64 	%rd369, %fd414;
	mov.b64 	{%r118, %r123}, %rd369;
	mov.b32 	%r134, 16;
	mov.b32 	%r135, 31;
	mov.b32 	%r136, -1;
	// begin inline asm
	shfl.sync.down.b32 %r117, %r118, %r134, %r135, %r136;
	// end inline asm
	// begin inline asm
	shfl.sync.down.b32 %r122, %r123, %r134, %r135, %r136;
	// end inline asm
	mov.b64 	%rd370, {%r117, %r122};
	mov.b64 	%fd301, %rd370;
	mov.b64 	{%r128, %r133}, %rd500;
	// begin inline asm
	shfl.sync.down.b32 %r127, %r128, %r134, %r135, %r136;
	// end inline asm
	// begin inline asm
	shfl.sync.down.b32 %r132, %r133, %r134, %r135, %r136;
	// end inline asm
	mov.b64 	%rd212, {%r127, %r132};
	setp.gt.s32 	%p120, %r36, 15;
	mov.f64 	%fd422, %fd414;
	mov.u64 	%rd508, %rd500;
	@%p120 bra 	$L__BB9_208;
	abs.f64 	%fd302, %fd414;
	abs.f64 	%fd303, %fd301;
	setp.lt.f64 	%p121, %fd302, %fd303;
	mov.f64 	%fd422, %fd301;
	mov.u64 	%rd508, %rd212;
	@%p121 bra 	$L__BB9_208;
	setp.lt.f64 	%p122, %fd303, %fd302;
	mov.f64 	%fd422, %fd414;
	mov.u64 	%rd508, %rd500;
	@%p122 bra 	$L__BB9_208;
	setp.lt.s64 	%p123, %rd500, %rd212;
	selp.f64 	%fd422, %fd414, %fd301, %p123;
	min.s64 	%rd508, %rd500, %rd212;
$L__BB9_208:
	setp.ne.s32 	%p124, %r36, 0;
	@%p124 bra 	$L__BB9_210;
	shr.u32 	%r137, %r16, 1;
	and.b32  	%r138, %r137, 496;
	mov.u32 	%r139, _ZN6thrust24THRUST_300001_SM_1000_NS8cuda_cub4core6detail5shmemE;
	add.s32 	%r140, %r139, %r138;
	st.shared.f64 	[%r140+8], %fd422;
	st.shared.u64 	[%r140+16], %rd508;
$L__BB9_210:
	bar.sync 	0;
	setp.ne.s32 	%p125, %r16, 0;
	@%p125 bra 	$L__BB9_232;
	ld.shared.f64 	%fd306, [_ZN6thrust24THRUST_300001_SM_1000_NS8cuda_cub4core6detail5shmemE+24];
	ld.shared.u64 	%rd215, [_ZN6thrust24THRUST_300001_SM_1000_NS8cuda_cub4core6detail5shmemE+32];
	abs.f64 	%fd307, %fd422;
	abs.f64 	%fd308, %fd306;
	setp.lt.f64 	%p126, %fd307, %fd308;
	mov.f64 	%fd416, %fd306;
	mov.u64 	%rd502, %rd215;
	@%p126 bra 	$L__BB9_214;
	setp.lt.f64 	%p127, %fd308, %fd307;
	mov.f64 	%fd416, %fd422;
	mov.u64 	%rd502, %rd508;
	@%p127 bra 	$L__BB9_214;
	setp.lt.s64 	%p128, %rd508, %rd215;
	selp.f64 	%fd416, %fd422, %fd306, %p128;
	min.s64 	%rd502, %rd508, %rd215;
$L__BB9_214:
	ld.shared.f64 	%fd311, [_ZN6thrust24THRUST_300001_SM_1000_NS8cuda_cub4core6detail5shmemE+40];
	ld.shared.u64 	%rd218, [_ZN6thrust24THRUST_300001_SM_1000_NS8cuda_cub4core6detail5shmemE+48];
	abs.f64 	%fd312, %fd416;
	abs.f64 	%fd313, %fd311;
	setp.lt.f64 	%p129, %fd312, %fd313;
	mov.f64 	%fd417, %fd311;
	mov.u64 	%rd503, %rd218;
	@%p129 bra 	$L__BB9_217;
	setp.lt.f64 	%p130, %fd313, %fd312;
	mov.f64 	%fd417, %fd416;
	mov.u64 	%rd503, %rd502;
	@%p130 bra 	$L__BB9_217;
	setp.lt.s64 	%p131, %rd502, %rd218;
	selp.f64 	%fd417, %fd416, %fd311, %p131;
	min.s64 	%rd503, %rd502, %rd218;
$L__BB9_217:
	ld.shared.f64 	%fd316, [_ZN6thrust24THRUST_300001_SM_1000_NS8cuda_cub4core6detail5shmemE+56];
	ld.shared.u64 	%rd221, [_ZN6thrust24THRUST_300001_SM_1000_NS8cuda_cub4core6detail5shmemE+64];
	abs.f64 	%fd317, %fd417;
	abs.f64 	%fd318, %fd316;
	setp.lt.f64 	%p132, %fd317, %fd318;
	mov.f64 	%fd418, %fd316;
	mov.u64 	%rd504, %rd221;
	@%p132 bra 	$L__BB9_220;
	setp.lt.f64 	%p133, %fd318, %fd317;
	mov.f64 	%fd418, %fd417;
	mov.u64 	%rd504, %rd503;
	@%p133 bra 	$L__BB9_220;
	setp.lt.s64 	%p134, %rd503, %rd221;
	selp.f64 	%fd418, %fd417, %fd316, %p134;
	min.s64 	%rd504, %rd503, %rd221;
$L__BB9_220:
	ld.shared.f64 	%fd321, [_ZN6thrust24THRUST_300001_SM_1000_NS8cuda_cub4core6detail5shmemE+72];
	ld.shared.u64 	%rd224, [_ZN6thrust24THRUST_300001_SM_1000_NS8cuda_cub4core6detail5shmemE+80];
	abs.f64 	%fd322, %fd418;
	abs.f64 	%fd323, %fd321;
	setp.lt.f64 	%p135, %fd322, %fd323;
	mov.f64 	%fd419, %fd321;
	mov.u64 	%rd505, %rd224;
	@%p135 bra 	$L__BB9_223;
	setp.lt.f64 	%p136, %fd323, %fd322;
	mov.f64 	%fd419, %fd418;
	mov.u64 	%rd505, %rd504;
	@%p136 bra 	$L__BB9_223;
	setp.lt.s64 	%p137, %rd504, %rd224;
	selp.f64 	%fd419, %fd418, %fd321, %p137;
	min.s64 	%rd505, %rd504, %rd224;
$L__BB9_223:
	ld.shared.f64 	%fd326, [_ZN6thrust24THRUST_300001_SM_1000_NS8cuda_cub4core6detail5shmemE+88];
	ld.shared.u64 	%rd227, [_ZN6thrust24THRUST_300001_SM_1000_NS8cuda_cub4core6detail5shmemE+96];
	abs.f64 	%fd327, %fd419;
	abs.f64 	%fd328, %fd326;
	setp.lt.f64 	%p138, %fd327, %fd328;
	mov.f64 	%fd420, %fd326;
	mov.u64 	%rd506, %rd227;
	@%p138 bra 	$L__BB9_226;
	setp.lt.f64 	%p139, %fd328, %fd327;
	mov.f64 	%fd420, %fd419;
	mov.u64 	%rd506, %rd505;
	@%p139 bra 	$L__BB9_226;
	setp.lt.s64 	%p140, %rd505, %rd227;
	selp.f64 	%fd420, %fd419, %fd326, %p140;
	min.s64 	%rd506, %rd505, %rd227;
$L__BB9_226:
	ld.shared.f64 	%fd331, [_ZN6thrust24THRUST_300001_SM_1000_NS8cuda_cub4core6detail5shmemE+104];
	ld.shared.u64 	%rd230, [_ZN6thrust24THRUST_300001_SM_1000_NS8cuda_cub4core6detail5shmemE+112];
	abs.f64 	%fd332, %fd420;
	abs.f64 	%fd333, %fd331;
	setp.lt.f64 	%p141, %fd332, %fd333;
	mov.f64 	%fd421, %fd331;
	mov.u64 	%rd507, %rd230;
	@%p141 bra 	$L__BB9_229;
	setp.lt.f64 	%p142, %fd333, %fd332;
	mov.f64 	%fd421, %fd420;
	mov.u64 	%rd507, %rd506;
	@%p142 bra 	$L__BB9_229;
	setp.lt.s64 	%p143, %rd506, %rd230;
	selp.f64 	%fd421, %fd420, %fd331, %p143;
	min.s64 	%rd507, %rd506, %rd230;
$L__BB9_229:
	ld.shared.f64 	%fd336, [_ZN6thrust24THRUST_300001_SM_1000_NS8cuda_cub4core6detail5shmemE+120];
	ld.shared.u64 	%rd233, [_ZN6thrust24THRUST_300001_SM_1000_NS8cuda_cub4core6detail5shmemE+128];
	abs.f64 	%fd337, %fd421;
	abs.f64 	%fd338, %fd336;
	setp.lt.f64 	%p144, %fd337, %fd338;
	mov.u64 	%rd508, %rd233;
	mov.f64 	%fd422, %fd336;
	@%p144 bra 	$L__BB9_232;
	setp.lt.f64 	%p145, %fd338, %fd337;
	mov.u64 	%rd508, %rd507;
	mov.f64 	%fd422, %fd421;
	@%p145 bra 	$L__BB9_232;
	setp.lt.s64 	%p146, %rd507, %rd233;
	selp.f64 	%fd422, %fd421, %fd336, %p146;
	min.s64 	%rd508, %rd507, %rd233;
$L__BB9_232:
	mov.u32 	%r364, %tid.x;
	setp.ne.s32 	%p263, %r364, 0;
	@%p263 bra 	$L__BB9_234;
	ld.param.u64 	%rd421, [_ZN6thrust24THRUST_300001_SM_1000_NS8cuda_cub4core6detail13_kernel_agentINS1_8__reduce11ReduceAgentIPN4cuda3std3__45tupleIJdlEEESC_SB_lNS1_9__extrema9arg_max_fIdl10comparatorEEEEJSC_SC_iSG_EEEvDpT0__param_1];
	cvta.to.global.u64 	%rd420, %rd421;
	st.global.f64 	[%rd420], %fd422;
	st.global.u64 	[%rd420+8], %rd508;
$L__BB9_234:
	ret;

}
	// .globl	_ZN3cub18CUB_300001_SM_10006detail11EmptyKernelIvEEvv
.visible .entry _ZN3cub18CUB_300001_SM_10006detail11EmptyKernelIvEEvv()
{


	ret;

}


// ===== COMPILED SASS (sm_100) =====

	.target	sm_100

	.elftype	@"ET_EXEC"


//--------------------- .note.nv.tkinfo           --------------------------
	.section	.note.nv.tkinfo,"",@"SHT_NOTE"
	.sectionflags	@"SHF_NOTE_NV_TKINFO"
	.tkinfo
        /*0018*/ 	.word	0x00000002
        /*0030*/ 	.string	""
        /*0030*/ 	.string	"ptxas"
        /*0030*/ 	.string	"Cuda compilation tools, release 13.0, V13.0.88"
        /*0030*/ 	.string	"Build cuda_13.0.r13.0/compiler.36424714_0"
        /*0030*/ 	.string	"-arch sm_100 -m 64 "



//--------------------- .note.nv.cuinfo           --------------------------
	.section	.note.nv.cuinfo,"",@"SHT_NOTE"
	.sectionflags	@"SHF_NOTE_NV_CUINFO"
        /*0018*/ 	.short	0x0002
        /*001a*/ 	.short	0x0064
        /*001c*/ 	.short	0x0082
	.zero		2


//--------------------- .nv.info                  --------------------------
	.section	.nv.info,"",@"SHT_CUDA_INFO"
	.align	4


	//----- nvinfo : EIATTR_REGCOUNT
	.align		4
        /*0000*/ 	.byte	0x04, 0x2f
        /*0002*/ 	.short	(.L_46 - .L_45)
	.align		4
.L_45:
        /*0004*/ 	.word	index@(_Z12gauss_methodPdii)
        /*0008*/ 	.word	0x00000028


	//----- nvinfo : EIATTR_FRAME_SIZE
	.align		4
.L_46:
        /*000c*/ 	.byte	0x04, 0x11
        /*000e*/ 	.short	(.L_48 - .L_47)
	.align		4
.L_47:
        /*0010*/ 	.word	index@($__internal_0_$__cuda_sm20_div_rn_f64_full)
        /*0014*/ 	.word	0x00000000


	//----- nvinfo : EIATTR_FRAME_SIZE
	.align		4
.L_48:
        /*0018*/ 	.byte	0x04, 0x11
        /*001a*/ 	.short	(.L_50 - .L_49)
	.align		4
.L_49:
        /*001c*/ 	.word	index@(_Z12gauss_methodPdii)
        /*0020*/ 	.word	0x00000000


	//----- nvinfo : EIATTR_REGCOUNT
	.align		4
.L_50:
        /*0024*/ 	.byte	0x04, 0x2f
        /*0026*/ 	.short	(.L_52 - .L_51)
	.align		4
.L_51:
        /*0028*/ 	.word	index@(_Z4swapPdiii)
        /*002c*/ 	.word	0x0000001c


	//----- nvinfo : EIATTR_FRAME_SIZE
	.align		4
.L_52:
        /*0030*/ 	.byte	0x04, 0x11
        /*0032*/ 	.short	(.L_54 - .L_53)
	.align		4
.L_53:
        /*0034*/ 	.word	index@(_Z4swapPdiii)
        /*0038*/ 	.word	0x00000000


	//----- nvinfo : EIATTR_REGCOUNT
	.align		4
.L_54:
        /*003c*/ 	.byte	0x04, 0x2f
        /*003e*/ 	.short	(.L_56 - .L_55)
	.align		4
.L_55:
        /*0040*/ 	.word	index@(_ZN6thrust24THRUST_300001_SM_1000_NS8cuda_cub4core6detail13_kernel_agentINS1_8__reduce11ReduceAgentINS0_12zip_iteratorIN4cuda3std3__45tupleIJNS0_10device_ptrIdEENS0_17counting_iteratorIlNS0_11use_defaultESF_SF_EEEEEEEPNSB_IJdlEEESJ_iNS1_9__extrema9arg_max_fIdl10comparatorEEEEJSI_SK_iSO_EEEvDpT0_)
        /*0044*/ 	.word	0x00000020


	//----- nvinfo : EIATTR_FRAME_SIZE
	.align		4
.L_56:
        /*0048*/ 	.byte	0x04, 0x11
        /*004a*/ 	.short	(.L_58 - .L_57)
	.align		4
.L_57:
        /*004c*/ 	.word	index@(_ZN6thrust24THRUST_300001_SM_1000_NS8cuda_cub4core6detail13_kernel_agentINS1_8__reduce11ReduceAgentINS0_12zip_iteratorIN4cuda3std3__45tupleIJNS0_10device_ptrIdEENS0_17counting_iteratorIlNS0_11use_defaultESF_SF_EEEEEEEPNSB_IJdlEEESJ_iNS1_9__extrema9arg_max_fIdl10comparatorEEEEJSI_SK_iSO_EEEvDpT0_)
        /*0050*/ 	.word	0x00000000


	//----- nvinfo : EIATTR_REGCOUNT
	.align		4
.L_58:
        /*0054*/ 	.byte	0x04, 0x2f
        /*0056*/ 	.short	(.L_60 - .L_59)
	.align		4
.L_59:
        /*0058*/ 	.word	index@(_ZN6thrust24THRUST_300001_SM_1000_NS8cuda_cub4core6detail13_kernel_agentINS1_8__reduce11ReduceAgentINS0_12zip_iteratorIN4cuda3std3__45tupleIJNS0_10device_ptrIdEENS0_17counting_iteratorIlNS0_11use_defaultESF_SF_EEEEEEEPNSB_IJdlEEESJ_iNS1_9__extrema9arg_max_fIdl10comparatorEEEEJSI_SK_iN3cub18CUB_300001_SM_100013GridEvenShareIiEENSR_9GridQueueIjEESO_EEEvDpT0_)
        /*005c*/ 	.word	0x00000028


	//----- nvinfo : EIATTR_FRAME_SIZE
	.align		4
.L_60:
        /*0060*/ 	.byte	0x04, 0x11
        /*0062*/ 	.short	(.L_62 - .L_61)
	.align		4
.L_61:
        /*0064*/ 	.word	index@(_ZN6thrust24THRUST_300001_SM_1000_NS8cuda_cub4core6detail13_kernel_agentINS1_8__reduce11ReduceAgentINS0_12zip_iteratorIN4cuda3std3__45tupleIJNS0_10device_ptrIdEENS0_17counting_iteratorIlNS0_11use_defaultESF_SF_EEEEEEEPNSB_IJdlEEESJ_iNS1_9__extrema9arg_max_fIdl10comparatorEEEEJSI_SK_iN3cub18CUB_300001_SM_100013GridEvenShareIiEENSR_9GridQueueIjEESO_EEEvDpT0_)
        /*0068*/ 	.word	0x00000000


	//----- nvinfo : EIATTR_REGCOUNT
	.align		4
.L_62:
        /*006c*/ 	.byte	0x04, 0x2f
        /*006e*/ 	.short	(.L_64 - .L_63)
	.align		4
.L_63:
        /*0070*/ 	.word	index@(_ZN6thrust24THRUST_300001_SM_1000_NS8cuda_cub4core6detail13_kernel_agentINS1_8__reduce10DrainAgentIiEEJN3cub18CUB_300001_SM_10009GridQueueIjEEiEEEvDpT0_)
        /*0074*/ 	.word	0x00000008


	//----- nvinfo : EIATTR_FRAME_SIZE
	.align		4
.L_64:
        /*0078*/ 	.byte	0x04, 0x11
        /*007a*/ 	.short	(.L_66 - .L_65)
	.align		4
.L_65:
        /*007c*/ 	.word	index@(_ZN6thrust24THRUST_300001_SM_1000_NS8cuda_cub4core6detail13_kernel_agentINS1_8__reduce10DrainAgentIiEEJN3cub18CUB_300001_SM_10009GridQueueIjEEiEEEvDpT0_)
        /*0080*/ 	.word	0x00000000


	//----- nvinfo : EIATTR_REGCOUNT
	.align		4
.L_66:
        /*0084*/ 	.byte	0x04, 0x2f
        /*0086*/ 	.short	(.L_68 - .L_67)
	.align		4
.L_67:
        /*0088*/ 	.word	index@(_ZN6thrust24THRUST_300001_SM_1000_NS8cuda_cub4core6detail13_kernel_agentINS1_8__reduce11ReduceAgentIPN4cuda3std3__45tupleIJdlEEESC_SB_iNS1_9__extrema9arg_max_fIdl10comparatorEEEEJSC_SC_iSG_EEEvDpT0_)
        /*008c*/ 	.word	0x00000020


	//----- nvinfo : EIATTR_FRAME_SIZE
	.align		4
.L_68:
        /*0090*/ 	.byte	0x04, 0x11
        /*0092*/ 	.short	(.L_70 - .L_69)
	.align		4
.L_69:
        /*0094*/ 	.word	index@(_ZN6thrust24THRUST_300001_SM_1000_NS8cuda_cub4core6detail13_kernel_agentINS1_8__reduce11ReduceAgentIPN4cuda3std3__45tupleIJdlEEESC_SB_iNS1_9__extrema9arg_max_fIdl10comparatorEEEEJSC_SC_iSG_EEEvDpT0_)
        /*0098*/ 	.word	0x00000000


	//----- nvinfo : EIATTR_REGCOUNT
	.align		4
.L_70:
        /*009c*/ 	.byte	0x04, 0x2f
        /*009e*/ 	.short	(.L_72 - .L_71)
	.align		4
.L_71:
        /*00a0*/ 	.word	index@(_ZN6thrust24THRUST_300001_SM_1000_NS8cuda_cub4core6detail13_kernel_agentINS1_8__reduce11ReduceAgentINS0_12zip_iteratorIN4cuda3std3__45tupleIJNS0_10device_ptrIdEENS0_17counting_iteratorIlNS0_11use_defaultESF_SF_EEEEEEEPNSB_IJdlEEESJ_lNS1_9__extrema9arg_max_fIdl10comparatorEEEEJSI_SK_lSO_EEEvDpT0_)
        /*00a4*/ 	.word	0x00000020


	//----- nvinfo : EIATTR_FRAME_SIZE
	.align		4
.L_72:
        /*00a8*/ 	.byte	0x04, 0x11
        /*00aa*/ 	.short	(.L_74 - .L_73)
	.align		4
.L_73:
        /*00ac*/ 	.word	index@(_ZN6thrust24THRUST_300001_SM_1000_NS8cuda_cub4core6detail13_kernel_agentINS1_8__reduce11ReduceAgentINS0_12zip_iteratorIN4cuda3std3__45tupleIJNS0_10device_ptrIdEENS0_17counting_iteratorIlNS0_11use_defaultESF_SF_EEEEEEEPNSB_IJdlEEESJ_lNS1_9__extrema9arg_max_fIdl10comparatorEEEEJSI_SK_lSO_EEEvDpT0_)
        /*00b0*/ 	.word	0x00000000


	//----- nvinfo : EIATTR_REGCOUNT
	.align		4
.L_74:
        /*00b4*/ 	.byte	0x04, 0x2f
        /*00b6*/ 	.short	(.L_76 - .L_75)
	.align		4
.L_75:
        /*00b8*/ 	.word	index@(_ZN6thrust24THRUST_300001_SM_1000_NS8cuda_cub4core6detail13_kernel_agentINS1_8__reduce11ReduceAgentINS0_12zip_iteratorIN4cuda3std3__45tupleIJNS0_10device_ptrIdEENS0_17counting_iteratorIlNS0_11use_defaultESF_SF_EEEEEEEPNSB_IJdlEEESJ_lNS1_9__extrema9arg_max_fIdl10comparatorEEEEJSI_SK_lN3cub18CUB_300001_SM_100013GridEvenShareIlEENSR_9GridQueueIyEESO_EEEvDpT0_)
        /*00bc*/ 	.word	0x00000020


	//----- nvinfo : EIATTR_FRAME_SIZE
	.align		4
.L_76:
        /*00c0*/ 	.byte	0x04, 0x11
        /*00c2*/ 	.short	(.L_78 - .L_77)
	.align		4
.L_77:
        /*00c4*/ 	.word	index@(_ZN6thrust24THRUST_300001_SM_1000_NS8cuda_cub4core6detail13_kernel_agentINS1_8__reduce11ReduceAgentINS0_12zip_iteratorIN4cuda3std3__45tupleIJNS0_10device_ptrIdEENS0_17counting_iteratorIlNS0_11use_defaultESF_SF_EEEEEEEPNSB_IJdlEEESJ_lNS1_9__extrema9arg_max_fIdl10comparatorEEEEJSI_SK_lN3cub18CUB_300001_SM_100013GridEvenShareIlEENSR_9GridQueueIyEESO_EEEvDpT0_)
        /*00c8*/ 	.word	0x00000000


	//----- nvinfo : EIATTR_REGCOUNT
	.align		4
.L_78:
        /*00cc*/ 	.byte	0x04, 0x2f
        /*00ce*/ 	.short	(.L_80 - .L_79)
	.align		4
.L_79:
        /*00d0*/ 	.word	index@(_ZN6thrust24THRUST_300001_SM_1000_NS8cuda_cub4core6detail13_kernel_agentINS1_8__reduce10DrainAgentIlEEJN3cub18CUB_300001_SM_10009GridQueueIyEElEEEvDpT0_)
        /*00d4*/ 	.word	0x00000008


	//----- nvinfo : EIATTR_FRAME_SIZE
	.align		4
.L_80:
        /*00d8*/ 	.byte	0x04, 0x11
        /*00da*/ 	.short	(.L_82 - .L_81)
	.align		4
.L_81:
        /*00dc*/ 	.word	index@(_ZN6thrust24THRUST_300001_SM_1000_NS8cuda_cub4core6detail13_kernel_agentINS1_8__reduce10DrainAgentIlEEJN3cub18CUB_300001_SM_10009GridQueueIyEElEEEvDpT0_)
        /*00e0*/ 	.word	0x00000000


	//----- nvinfo : EIATTR_REGCOUNT
	.align		4
.L_82:
        /*00e4*/ 	.byte	0x04, 0x2f
        /*00e6*/ 	.short	(.L_84 - .L_83)
	.align		4
.L_83:
        /*00e8*/ 	.word	index@(_ZN6thrust24THRUST_300001_SM_1000_NS8cuda_cub4core6detail13_kernel_agentINS1_8__reduce11ReduceAgentIPN4cuda3std3__45tupleIJdlEEESC_SB_lNS1_9__extrema9arg_max_fIdl10comparatorEEEEJSC_SC_iSG_EEEvDpT0_)
        /*00ec*/ 	.word	0x00000020


	//----- nvinfo : EIATTR_FRAME_SIZE
	.align		4
.L_84:
        /*00f0*/ 	.byte	0x04, 0x11
        /*00f2*/ 	.short	(.L_86 - .L_85)
	.align		4
.L_85:
        /*00f4*/ 	.word	index@(_ZN6thrust24THRUST_300001_SM_1000_NS8cuda_cub4core6detail13_kernel_agentINS1_8__reduce11ReduceAgentIPN4cuda3std3__45tupleIJdlEEESC_SB_lNS1_9__extrema9arg_max_fIdl10comparatorEEEEJSC_SC_iSG_EEEvDpT0_)
        /*00f8*/ 	.word	0x00000000


	//----- nvinfo : EIATTR_REGCOUNT
	.align		4
.L_86:
        /*00fc*/ 	.byte	0x04, 0x2f
        /*00fe*/ 	.short	(.L_88 - .L_87)
	.align		4
.L_87:
        /*0100*/ 	.word	index@(_ZN3cub18CUB_300001_SM_10006detail11EmptyKernelIvEEvv)
        /*0104*/ 	.word	0x00000004


	//----- nvinfo : EIATTR_FRAME_SIZE
	.align		4
.L_88:
        /*0108*/ 	.byte	0x04, 0x11
        /*010a*/ 	.short	(.L_90 - .L_89)
	.align		4
.L_89:
        /*010c*/ 	.word	index@(_ZN3cub18CUB_300001_SM_10006detail11EmptyKernelIvEEvv)
        /*0110*/ 	.word	0x00000000


	//----- nvinfo : EIATTR_MIN_STACK_SIZE
	.align		4
.L_90:
        /*0114*/ 	.byte	0x04, 0x12
        /*0116*/ 	.short	(.L_92 - .L_91)
	.align		4
.L_91:
        /*0118*/ 	.word	index@(_ZN3cub18CUB_300001_SM_10006detail11EmptyKernelIvEEvv)
        /*011c*/ 	.word	0x00000000


	//----- nvinfo : EIATTR_MIN_STACK_SIZE
	.align		4
.L_92:
        /*0120*/ 	.byte	0x04, 0x12
        /*0122*/ 	.short	(.L_94 - .L_93)
	.align		4
.L_93:
        /*0124*/ 	.word	index@(_ZN6thrust24THRUST_300001_SM_1000_NS8cuda_cub4core6detail13_kernel_agentINS1_8__reduce11ReduceAgentIPN4cuda3std3__45tupleIJdlEEESC_SB_lNS1_9__extrema9arg_max_fIdl10comparatorEEEEJSC_SC_iSG_EEEvDpT0_)
        /*0128*/ 	.word	0x00000000


	//----- nvinfo : EIATTR_MIN_STACK_SIZE
	.align		4
.L_94:
        /*012c*/ 	.byte	0x04, 0x12
        /*012e*/ 	.short	(.L_96 - .L_95)
	.align		4
.L_95:
        /*0130*/ 	.word	index@(_ZN6thrust24THRUST_300001_SM_1000_NS8cuda_cub4core6detail13_kernel_agentINS1_8__reduce10DrainAgentIlEEJN3cub18CUB_300001_SM_10009GridQueueIyEElEEEvDpT0_)
        /*0134*/ 	.word	0x00000000


	//----- nvinfo : EIATTR_MIN_STACK_SIZE
	.align		4
.L_96:
        /*0138*/ 	.byte	0x04, 0x12
        /*013a*/ 	.short	(.L_98 - .L_97)
	.align		4
.L_97:
        /*013c*/ 	.word	index@(_ZN6thrust24THRUST_300001_SM_1000_NS8cuda_cub4core6detail13_kernel_agentINS1_8__reduce11ReduceAgentINS0_12zip_iteratorIN4cuda3std3__45tupleIJNS0_10device_ptrIdEENS0_17counting_iteratorIlNS0_11use_defaultESF_SF_EEEEEEEPNSB_IJdlEEESJ_lNS1_9__extrema9arg_max_fIdl10comparatorEEEEJSI_SK_lN3cub18CUB_300001_SM_100013GridEvenShareIlEENSR_9GridQueueIyEESO_EEEvDpT0_)
        /*0140*/ 	.word	0x00000000


	//----- nvinfo : EIATTR_MIN_STACK_SIZE
	.align		4
.L_98:
        /*0144*/ 	.byte	0x04, 0x12
        /*0146*/ 	.short	(.L_100 - .L_99)
	.align		4
.L_99:
        /*0148*/ 	.word	index@(_ZN6thrust24THRUST_300001_SM_1000_NS8cuda_cub4core6detail13_kernel_agentINS1_8__reduce11ReduceAgentINS0_12zip_iteratorIN4cuda3std3__45tupleIJNS0_10device_ptrIdEENS0_17counting_iteratorIlNS0_11use_defaultESF_SF_EEEEEEEPNSB_IJdlEEESJ_lNS1_9__extrema9arg_max_fIdl10comparatorEEEEJSI_SK_lSO_EEEvDpT0_)
        /*014c*/ 	.word	0x00000000


	//----- nvinfo : EIATTR_MIN_STACK_SIZE
	.align		4
.L_100:
        /*0150*/ 	.byte	0x04, 0x12
        /*0152*/ 	.short	(.L_102 - .L_101)
	.align		4
.L_101:
        /*0154*/ 	.word	index@(_ZN6thrust24THRUST_300001_SM_1000_NS8cuda_cub4core6detail13_kernel_agentINS1_8__reduce11ReduceAgentIPN4cuda3std3__45tupleIJdlEEESC_SB_iNS1_9__extrema9arg_max_fIdl10comparatorEEEEJSC_SC_iSG_EEEvDpT0_)
        /*0158*/ 	.word	0x00000000


	//----- nvinfo : EIATTR_MIN_STACK_SIZE
	.align		4
.L_102:
        /*015c*/ 	.byte	0x04, 0x12
        /*015e*/ 	.short	(.L_104 - .L_103)
	.align		4
.L_103:
        /*0160*/ 	.word	index@(_ZN6thrust24THRUST_300001_SM_1000_NS8cuda_cub4core6detail13_kernel_agentINS1_8__reduce10DrainAgentIiEEJN3cub18CUB_300001_SM_10009GridQueueIjEEiEEEvDpT0_)
        /*0164*/ 	.word	0x00000000


	//----- nvinfo : EIATTR_MIN_STACK_SIZE
	.align		4
.L_104:
        /*0168*/ 	.byte	0x04, 0x12
        /*016a*/ 	.short	(.L_106 - .L_105)
	.align		4
.L_105:
        /*016c*/ 	.word	index@(_ZN6thrust24THRUST_300001_SM_1000_NS8cuda_cub4core6detail13_kernel_agentINS1_8__reduce11ReduceAgentINS0_12zip_iteratorIN4cuda3std3__45tupleIJNS0_10device_ptrIdEENS0_17counting_iteratorIlNS0_11use_defaultESF_SF_EEEEEEEPNSB_IJdlEEESJ_iNS1_9__extrema9arg_max_fIdl10comparatorEEEEJSI_SK_iN3cub18CUB_300001_SM_100013GridEvenShareIiEENSR_9GridQueueIjEESO_EEEvDpT0_)
        /*0170*/ 	.word	0x00000000


	//----- nvinfo : EIATTR_MIN_STACK_SIZE
	.align		4
.L_106:
        /*0174*/ 	.byte	0x04, 0x12
        /*0176*/ 	.short	(.L_108 - .L_107)
	.align		4
.L_107:
        /*0178*/ 	.word	index@(_ZN6thrust24THRUST_300001_SM_1000_NS8cuda_cub4core6detail13_kernel_agentINS1_8__reduce11ReduceAgentINS0_12zip_iteratorIN4cuda3std3__45tupleIJNS0_10device_ptrIdEENS0_17counting_iteratorIlNS0_11use_defaultESF_SF_EEEEEEEPNSB_IJdlEEESJ_iNS1_9__extrema9arg_max_fIdl10comparatorEEEEJSI_SK_iSO_EEEvDpT0_)
        /*017c*/ 	.word	0x00000000


	//----- nvinfo : EIATTR_MIN_STACK_SIZE
	.align		4
.L_108:
        /*0180*/ 	.byte	0x04, 0x12
        /*0182*/ 	.short	(.L_110 - .L_109)
	.align		4
.L_109:
        /*0184*/ 	.word	index@(_Z4swapPdiii)
        /*0188*/ 	.word	0x00000000


	//----- nvinfo : EIATTR_MIN_STACK_SIZE
	.align		4
.L_110:
        /*018c*/ 	.byte	0x04, 0x12
        /*018e*/ 	.short	(.L_112 - .L_111)
	.align		4
.L_111:
        /*0190*/ 	.word	index@(_Z12gauss_methodPdii)
        /*0194*/ 	.word	0x00000000
.L_112:


//--------------------- .nv.compat                --------------------------
	.section	.nv.compat,"",@"SHT_CUDA_COMPAT_INFO"
	.align	4
        /*0000*/ 	.byte	0x02, 0x09, 0x00, 0x00, 0x02, 0x02, 0x01, 0x00, 0x02, 0x05, 0x05, 0x00, 0x03, 0x07, 0x01, 0x01
        /*0010*/ 	.byte	0x02, 0x03, 0x00, 0x00, 0x02, 0x06, 0x01, 0x00, 0x04, 0x0b, 0x08, 0x00, 0x01, 0x00, 0x00, 0x00
        /*0020*/ 	.byte	0x00, 0x00, 0x00, 0x00


//--------------------- .nv.info._ZN3cub18CUB_300001_SM_10006detail11EmptyKernelIvEEvv --------------------------
	.section	.nv.info._ZN3cub18CUB_300001_SM_10006detail11EmptyKernelIvEEvv,"",@"SHT_CUDA_INFO"
	.sectionflags	@""
	.align	4


	//----- nvinfo : EIATTR_CUDA_API_VERSION
	.align		4
        /*0000*/ 	.byte	0x04, 0x37
        /*0002*/ 	.short	(.L_114 - .L_113)
.L_113:
        /*0004*/ 	.word	0x00000082


	//----- nvinfo : EIATTR_SPARSE_MMA_MASK
	.align		4
.L_114:
        /*0008*/ 	.byte	0x03, 0x50
        /*000a*/ 	.short	0x0000


	//----- nvinfo : EIATTR_MAXREG_COUNT
	.align		4
        /*000c*/ 	.byte	0x03, 0x1b
        /*000e*/ 	.short	0x00ff


	//----- nvinfo : EIATTR_MERCURY_ISA_VERSION
	.align		4
        /*0010*/ 	.byte	0x03, 0x5f
        /*0012*/ 	.short	0x0101


	//----- nvinfo : EIATTR_VRC_CTA_INIT_COUNT
	.align		4
        /*0014*/ 	.byte	0x02, 0x4a
	.zero		1
	.zero		1


	//----- nvinfo : EIATTR_EXIT_INSTR_OFFSETS
	.align		4
        /*0018*/ 	.byte	0x04, 0x1c
        /*001a*/ 	.short	(.L_116 - .L_115)


	//   ....[0]....
.L_115:
        /*001c*/ 	.word	0x00000010


	//----- nvinfo : EIATTR_SW_WAR
	.align		4
.L_116:
        /*0020*/ 	.byte	0x04, 0x36
        /*0022*/ 	.short	(.L_118 - .L_117)
.L_117:
        /*0024*/ 	.word	0x00000008
.L_118:


//--------------------- .nv.info._ZN6thrust24THRUST_300001_SM_1000_NS8cuda_cub4core6detail13_kernel_agentINS1_8__reduce11ReduceAgentIPN4cuda3std3__45tupleIJdlEEESC_SB_lNS1_9__extrema9arg_max_fIdl10comparatorEEEEJSC_SC_iSG_EEEvDpT0_ --------------------------
	.section	.nv.info._ZN6thrust24THRUST_300001_SM_1000_NS8cuda_cub4core6detail13_kernel_agentINS1_8__reduce11ReduceAgentIPN4cuda3std3__45tupleIJdlEEESC_SB_lNS1_9__extrema9arg_max_fIdl10comparatorEEEEJSC_SC_iSG_EEEvDpT0_,"",@"SHT_CUDA_INFO"
	.sectionflags	@""
	.align	4


	//----- nvinfo : EIATTR_CUDA_API_VERSION
	.align		4
        /*0000*/ 	.byte	0x04, 0x37
        /*0002*/ 	.short	(.L_120 - .L_119)
.L_119:
        /*0004*/ 	.word	0x00000082


	//----- nvinfo : EIATTR_KPARAM_INFO
	.align		4
.L_120:
        /*0008*/ 	.byte	0x04, 0x17
        /*000a*/ 	.short	(.L_122 - .L_121)
.L_121:
        /*000c*/ 	.word	0x00000000
        /*0010*/ 	.short	0x0003
        /*0012*/ 	.short	0x0014
        /*0014*/ 	.byte	0x00, 0xf0, 0x05, 0x00


	//----- nvinfo : EIATTR_KPARAM_INFO
	.align		4
.L_122:
        /*0018*/ 	.byte	0x04, 0x17
        /*001a*/ 	.short	(.L_124 - .L_123)
.L_123:
        /*001c*/ 	.word	0x00000000
        /*0020*/ 	.short	0x0002
        /*0022*/ 	.short	0x0010
        /*0024*/ 	.byte	0x00, 0xf0, 0x11, 0x00


	//----- nvinfo : EIATTR_KPARAM_INFO
	.align		4
.L_124:
        /*0028*/ 	.byte	0x04, 0x17
        /*002a*/ 	.short	(.L_126 - .L_125)
.L_125:
        /*002c*/ 	.word	0x00000000
        /*0030*/ 	.short	0x0001
        /*0032*/ 	.short	0x0008
        /*0034*/ 	.byte	0x00, 0xf5, 0x21, 0x00


	//----- nvinfo : EIATTR_KPARAM_INFO
	.align		4
.L_126:
        /*0038*/ 	.byte	0x04, 0x17
        /*003a*/ 	.short	(.L_128 - .L_127)
.L_127:
        /*003c*/ 	.word	0x00000000
        /*0040*/ 	.short	0x0000
        /*0042*/ 	.short	0x0000
        /*0044*/ 	.byte	0x00, 0xf5, 0x21, 0x00


	//----- nvinfo : EIATTR_SPARSE_MMA_MASK
	.align		4
.L_128:
        /*0048*/ 	.byte	0x03, 0x50
        /*004a*/ 	.short	0x0000


	//----- nvinfo : EIATTR_MAXREG_COUNT
	.align		4
        /*004c*/ 	.byte	0x03, 0x1b
        /*004e*/ 	.short	0x00ff


	//----- nvinfo : EIATTR_NUM_BARRIERS
	.align		4
        /*0050*/ 	.byte	0x02, 0x4c
        /*0052*/ 	.byte	0x01
	.zero		1


	//----- nvinfo : EIATTR_MERCURY_ISA_VERSION
	.align		4
        /*0054*/ 	.byte	0x03, 0x5f
        /*0056*/ 	.short	0x0101


	//----- nvinfo : EIATTR_COOP_GROUP_MASK_REGIDS
	.align		4
        /*0058*/ 	.byte	0x04, 0x29
        /*005a*/ 	.short	(.L_130 - .L_129)


	//   ....[0]....
.L_129:
        /*005c*/ 	.word	0xffffffff


	//   ....[1]....
        /*0060*/ 	.word	0xffffffff


	//   ....[2]....
        /*0064*/ 	.word	0xffffffff


	//   ....[3]....
        /*0068*/ 	.word	0xffffffff


	//   ....[4]....
        /*006c*/ 	.word	0xffffffff


	//   ....[5]....
        /*0070*/ 	.word	0xffffffff


	//   ....[6]....
        /*0074*/ 	.word	0xffffffff


	//   ....[7]....
        /*0078*/ 	.word	0xffffffff


	//   ....[8]....
        /*007c*/ 	.word	0xffffffff


	//   ....[9]....
        /*0080*/ 	.word	0xffffffff


	//   ....[10]....
        /*0084*/ 	.word	0xffffffff


	//   ....[11]....
        /*0088*/ 	.word	0xffffffff


	//   ....[12]....
        /*008c*/ 	.word	0xffffffff


	//   ....[13]....
        /*0090*/ 	.word	0xffffffff


	//   ....[14]....
        /*0094*/ 	.word	0xffffffff


	//   ....[15]....
        /*0098*/ 	.word	0xffffffff


	//   ....[16]....
        /*009c*/ 	.word	0xffffffff


	//   ....[17]....
        /*00a0*/ 	.word	0xffffffff


	//   ....[18]....
        /*00a4*/ 	.word	0xffffffff


	//   ....[19]....
        /*00a8*/ 	.word	0xffffffff


	//   ....[20]....
        /*00ac*/ 	.word	0xffffffff


	//   ....[21]....
        /*00b0*/ 	.word	0xffffffff


	//   ....[22]....
        /*00b4*/ 	.word	0xffffffff


	//   ....[23]....
        /*00b8*/ 	.word	0xffffffff


	//   ....[24]....
        /*00bc*/ 	.word	0xffffffff


	//   ....[25]....
        /*00c0*/ 	.word	0xffffffff


	//   ....[26]....
        /*00c4*/ 	.word	0xffffffff


	//   ....[27]....
        /*00c8*/ 	.word	0xffffffff


	//   ....[28]....
        /*00cc*/ 	.word	0xffffffff


	//   ....[29]....
        /*00d0*/ 	.word	0xffffffff


	//   ....[30]....
        /*00d4*/ 	.word	0xffffffff


	//   ....[31]....
        /*00d8*/ 	.word	0xffffffff


	//   ....[32]....
        /*00dc*/ 	.word	0xffffffff


	//   ....[33]....
        /*00e0*/ 	.word	0xffffffff


	//   ....[34]....
        /*00e4*/ 	.word	0xffffffff


	//   ....[35]....
        /*00e8*/ 	.word	0xffffffff


	//   ....[36]....
        /*00ec*/ 	.word	0xffffffff


	//   ....[37]....
        /*00f0*/ 	.word	0xffffffff


	//   ....[38]....
        /*00f4*/ 	.word	0xffffffff


	//   ....[39]....
        /*00f8*/ 	.word	0xffffffff


	//   ....[40]....
        /*00fc*/ 	.word	0xffffffff


	//   ....[41]....
        /*0100*/ 	.word	0xffffffff


	//   ....[42]....
        /*0104*/ 	.word	0xffffffff


	//   ....[43]....
        /*0108*/ 	.word	0xffffffff


	//   ....[44]....
        /*010c*/ 	.word	0xffffffff


	//   ....[45]....
        /*0110*/ 	.word	0xffffffff


	//   ....[46]....
        /*0114*/ 	.word	0xffffffff


	//   ....[47]....
        /*0118*/ 	.word	0xffffffff


	//   ....[48]....
        /*011c*/ 	.word	0xffffffff


	//   ....[49]....
        /*0120*/ 	.word	0xffffffff


	//   ....[50]....
        /*0124*/ 	.word	0xffffffff


	//   ....[51]....
        /*0128*/ 	.word	0xffffffff


	//   ....[52]....
        /*012c*/ 	.word	0xffffffff


	//   ....[53]....
        /*0130*/ 	.word	0xffffffff


	//   ....[54]....
        /*0134*/ 	.word	0xffffffff


	//   ....[55]....
        /*0138*/ 	.word	0xffffffff


	//   ....[56]....
        /*013c*/ 	.word	0xffffffff


	//   ....[57]....
        /*0140*/ 	.word	0xffffffff


	//   ....[58]....
        /*0144*/ 	.word	0xffffffff


	//   ....[59]....
        /*0148*/ 	.word	0xffffffff


	//----- nvinfo : EIATTR_COOP_GROUP_INSTR_OFFSETS
	.align		4
.L_130:
        /*014c*/ 	.byte	0x04, 0x28
        /*014e*/ 	.short	(.L_132 - .L_131)


	//   ....[0]....
.L_131:
        /*0150*/ 	.word	0x00000b70


	//   ....[1]....
        /*0154*/ 	.word	0x00000ba0


	//   ....[2]....
        /*0158*/ 	.word	0x00000bc0


	//   ....[3]....
        /*015c*/ 	.word	0x00000bd0


	//   ....[4]....
        /*0160*/ 	.word	0x00000d60


	//   ....[5]....
        /*0164*/ 	.word	0x00000d90


	//   ....[6]....
        /*0168*/ 	.word	0x00000dc0


	//   ....[7]....
        /*016c*/ 	.word	0x00000de0


	//   ....[8]....
        /*0170*/ 	.word	0x00000f60


	//   ....[9]....
        /*0174*/ 	.word	0x00000f90


	//   ....[10]....
        /*0178*/ 	.word	0x00000fc0


	//   ....[11]....
        /*017c*/ 	.word	0x00000fe0


	//   ....[12]....
        /*0180*/ 	.word	0x00001160


	//   ....[13]....
        /*0184*/ 	.word	0x00001190


	//   ....[14]....
        /*0188*/ 	.word	0x000011c0


	//   ....[15]....
        /*018c*/ 	.word	0x000011e0


	//   ....[16]....
        /*0190*/ 	.word	0x00001360


	//   ....[17]....
        /*0194*/ 	.word	0x00001390


	//   ....[18]....
        /*0198*/ 	.word	0x000013c0


	//   ....[19]....
        /*019c*/ 	.word	0x000013e0


	//   ....[20]....
        /*01a0*/ 	.word	0x00002140


	//   ....[21]....
        /*01a4*/ 	.word	0x00002150


	//   ....[22]....
        /*01a8*/ 	.word	0x00002160


	//   ....[23]....
        /*01ac*/ 	.word	0x00002180


	//   ....[24]....
        /*01b0*/ 	.word	0x00002300


	//   ....[25]....
        /*01b4*/ 	.word	0x00002340


	//   ....[26]....
        /*01b8*/ 	.word	0x00002370


	//   ....[27]....
        /*01bc*/ 	.word	0x00002390


	//   ....[28]....
        /*01c0*/ 	.word	0x00002510


	//   ....[29]....
        /*01c4*/ 	.word	0x00002550


	//   ....[30]....
        /*01c8*/ 	.word	0x00002580


	//   ....[31]....
        /*01cc*/ 	.word	0x000025a0


	//   ....[32]....
        /*01d0*/ 	.word	0x00002720


	//   ....[33]....
        /*01d4*/ 	.word	0x00002760


	//   ....[34]....
        /*01d8*/ 	.word	0x00002790


	//   ....[35]....
        /*01dc*/ 	.word	0x000027b0


	//   ....[36]....
        /*01e0*/ 	.word	0x00002930


	//   ....[37]....
        /*01e4*/ 	.word	0x00002970


	//   ....[38]....
        /*01e8*/ 	.word	0x000029a0


	//   ....[39]....
        /*01ec*/ 	.word	0x000029c0


	//   ....[40]....
        /*01f0*/ 	.word	0x00005760


	//   ....[41]....
        /*01f4*/ 	.word	0x00005790


	//   ....[42]....
        /*01f8*/ 	.word	0x000057b0


	//   ....[43]....
        /*01fc*/ 	.word	0x000057c0


	//   ....[44]....
        /*0200*/ 	.word	0x00005950


	//   ....[45]....
        /*0204*/ 	.word	0x00005980


	//   ....[46]....
        /*0208*/ 	.word	0x000059b0


	//   ....[47]....
        /*020c*/ 	.word	0x000059d0


	//   ....[48]....
        /*0210*/ 	.word	0x00005b50


	//   ....[49]....
        /*0214*/ 	.word	0x00005b80


	//   ....[50]....
        /*0218*/ 	.word	0x00005bb0


	//   ....[51]....
        /*021c*/ 	.word	0x00005bd0


	//   ....[52]....
        /*0220*/ 	.word	0x00005d50


	//   ....[53]....
        /*0224*/ 	.word	0x00005d80


	//   ....[54]....
        /*0228*/ 	.word	0x00005db0


	//   ....[55]....
        /*022c*/ 	.word	0x00005dd0


	//   ....[56]....
        /*0230*/ 	.word	0x00005f50


	//   ....[57]....
        /*0234*/ 	.word	0x00005f80


	//   ....[58]....
        /*0238*/ 	.word	0x00005fb0


	//   ....[59]....
        /*023c*/ 	.word	0x00005fd0


	//----- nvinfo : EIATTR_VRC_CTA_INIT_COUNT
	.align		4
.L_132:
        /*0240*/ 	.byte	0x02, 0x4a
	.zero		1
	.zero		1


	//----- nvinfo : EIATTR_EXIT_INSTR_OFFSETS
	.align		4
        /*0244*/ 	.byte	0x04, 0x1c
        /*0246*/ 	.short	(.L_134 - .L_133)


	//   ....[0]....
.L_133:
        /*0248*/ 	.word	0x00000030


	//   ....[1]....
        /*024c*/ 	.word	0x00006c70


	//   ....[2]....
        /*0250*/ 	.word	0x00006cb0


	//----- nvinfo : EIATTR_MAX_THREADS
	.align		4
.L_134:
        /*0254*/ 	.byte	0x04, 0x05
        /*0256*/ 	.short	(.L_136 - .L_135)
.L_135:
        /*0258*/ 	.word	0x00000100
        /*025c*/ 	.word	0x00000001
        /*0260*/ 	.word	0x00000001


	//----- nvinfo : EIATTR_CRS_STACK_SIZE
	.align		4
.L_136:
        /*0264*/ 	.byte	0x04, 0x1e
        /*0266*/ 	.short	(.L_138 - .L_137)
.L_137:
        /*0268*/ 	.word	0x00000000


	//----- nvinfo : EIATTR_CBANK_PARAM_SIZE
	.align		4
.L_138:
        /*026c*/ 	.byte	0x03, 0x19
        /*026e*/ 	.short	0x0015


	//----- nvinfo : EIATTR_PARAM_CBANK
	.align		4
        /*0270*/ 	.byte	0x04, 0x0a
        /*0272*/ 	.short	(.L_140 - .L_139)
	.align		4
.L_139:
        /*0274*/ 	.word	index@(.nv.constant0._ZN6thrust24THRUST_300001_SM_1000_NS8cuda_cub4core6detail13_kernel_agentINS1_8__reduce11ReduceAgentIPN4cuda3std3__45tupleIJdlEEESC_SB_lNS1_9__extrema9arg_max_fIdl10comparatorEEEEJSC_SC_iSG_EEEvDpT0_)
        /*0278*/ 	.short	0x0380
        /*027a*/ 	.short	0x0015


	//----- nvinfo : EIATTR_SW_WAR
	.align		4
.L_140:
        /*027c*/ 	.byte	0x04, 0x36
        /*027e*/ 	.short	(.L_142 - .L_141)
.L_141:
        /*0280*/ 	.word	0x00000008
.L_142:


//--------------------- .nv.info._ZN6thrust24THRUST_300001_SM_1000_NS8cuda_cub4core6detail13_kernel_agentINS1_8__reduce10DrainAgentIlEEJN3cub18CUB_300001_SM_10009GridQueueIyEElEEEvDpT0_ --------------------------
	.section	.nv.info._ZN6thrust24THRUST_300001_SM_1000_NS8cuda_cub4core6detail13_kernel_agentINS1_8__reduce10DrainAgentIlEEJN3cub18CUB_300001_SM_10009GridQueueIyEElEEEvDpT0_,"",@"SHT_CUDA_INFO"
	.sectionflags	@""
	.align	4


	//----- nvinfo : EIATTR_CUDA_API_VERSION
	.align		4
        /*0000*/ 	.byte	0x04, 0x37
        /*0002*/ 	.short	(.L_144 - .L_143)
.L_143:
        /*0004*/ 	.word	0x00000082


	//----- nvinfo : EIATTR_KPARAM_INFO
	.align		4
.L_144:
        /*0008*/ 	.byte	0x04, 0x17
        /*000a*/ 	.short	(.L_146 - .L_145)
.L_145:
        /*000c*/ 	.word	0x00000000
        /*0010*/ 	.short	0x0001
        /*0012*/ 	.short	0x0008
        /*0014*/ 	.byte	0x00, 0xf0, 0x21, 0x00


	//----- nvinfo : EIATTR_KPARAM_INFO
	.align		4
.L_146:
        /*0018*/ 	.byte	0x04, 0x17
        /*001a*/ 	.short	(.L_148 - .L_147)
.L_147:
        /*001c*/ 	.word	0x00000000
        /*0020*/ 	.short	0x0000
        /*0022*/ 	.short	0x0000
        /*0024*/ 	.byte	0x00, 0xf0, 0x21, 0x00


	//----- nvinfo : EIATTR_SPARSE_MMA_MASK
	.align		4
.L_148:
        /*0028*/ 	.byte	0x03, 0x50
        /*002a*/ 	.short	0x0000


	//----- nvinfo : EIATTR_MAXREG_COUNT
	.align		4
        /*002c*/ 	.byte	0x03, 0x1b
        /*002e*/ 	.short	0x00ff


	//----- nvinfo : EIATTR_MERCURY_ISA_VERSION
	.align		4
        /*0030*/ 	.byte	0x03, 0x5f
        /*0032*/ 	.short	0x0101


	//----- nvinfo : EIATTR_VRC_CTA_INIT_COUNT
	.align		4
        /*0034*/ 	.byte	0x02, 0x4a
	.zero		1
	.zero		1


	//----- nvinfo : EIATTR_EXIT_INSTR_OFFSETS
	.align		4
        /*0038*/ 	.byte	0x04, 0x1c
        /*003a*/ 	.short	(.L_150 - .L_149)


	//   ....[0]....
.L_149:
        /*003c*/ 	.word	0x00000060


	//----- nvinfo : EIATTR_MAX_THREADS
	.align		4
.L_150:
        /*0040*/ 	.byte	0x04, 0x05
        /*0042*/ 	.short	(.L_152 - .L_151)
.L_151:
        /*0044*/ 	.word	0x00000001
        /*0048*/ 	.word	0x00000001
        /*004c*/ 	.word	0x00000001


	//----- nvinfo : EIATTR_CBANK_PARAM_SIZE
	.align		4
.L_152:
        /*0050*/ 	.byte	0x03, 0x19
        /*0052*/ 	.short	0x0010


	//----- nvinfo : EIATTR_PARAM_CBANK
	.align		4
        /*0054*/ 	.byte	0x04, 0x0a
        /*0056*/ 	.short	(.L_154 - .L_153)
	.align		4
.L_153:
        /*0058*/ 	.word	index@(.nv.constant0._ZN6thrust24THRUST_300001_SM_1000_NS8cuda_cub4core6detail13_kernel_agentINS1_8__reduce10DrainAgentIlEEJN3cub18CUB_300001_SM_10009GridQueueIyEElEEEvDpT0_)
        /*005c*/ 	.short	0x0380
        /*005e*/ 	.short	0x0010


	//----- nvinfo : EIATTR_SW_WAR
	.align		4
.L_154:
        /*0060*/ 	.byte	0x04, 0x36
        /*0062*/ 	.short	(.L_156 - .L_155)
.L_155:
        /*0064*/ 	.word	0x00000008
.L_156:


//--------------------- .nv.info._ZN6thrust24THRUST_300001_SM_1000_NS8cuda_cub4core6detail13_kernel_agentINS1_8__reduce11ReduceAgentINS0_12zip_iteratorIN4cuda3std3__45tupleIJNS0_10device_ptrIdEENS0_17counting_iteratorIlNS0_11use_defaultESF_SF_EEEEEEEPNSB_IJdlEEESJ_lNS1_9__extrema9arg_max_fIdl10comparatorEEEEJSI_SK_lN3cub18CUB_300001_SM_100013GridEvenShareIlEENSR_9GridQueueIyEESO_EEEvDpT0_ --------------------------
	.section	.nv.info._ZN6thrust24THRUST_300001_SM_1000_NS8cuda_cub4core6detail13_kernel_agentINS1_8__reduce11ReduceAgentINS0_12zip_iteratorIN4cuda3std3__45tupleIJNS0_10device_ptrIdEENS0_17counting_iteratorIlNS0_11use_defaultESF_SF_EEEEEEEPNSB_IJdlEEESJ_lNS1_9__extrema9arg_max_fIdl10comparatorEEEEJSI_SK_lN3cub18CUB_300001_SM_100013GridEvenShareIlEENSR_9GridQueueIyEESO_EEEvDpT0_,"",@"SHT_CUDA_INFO"
	.sectionflags	@""
	.align	4


	//----- nvinfo : EIATTR_CUDA_API_VERSION
	.align		4
        /*0000*/ 	.byte	0x04, 0x37
        /*0002*/ 	.short	(.L_158 - .L_157)
.L_157:
        /*0004*/ 	.word	0x00000082


	//----- nvinfo : EIATTR_KPARAM_INFO
	.align		4
.L_158:
        /*0008*/ 	.byte	0x04, 0x17
        /*000a*/ 	.short	(.L_160 - .L_159)
.L_159:
        /*000c*/ 	.word	0x00000000
        /*0010*/ 	.short	0x0005
        /*0012*/ 	.short	0x0070
        /*0014*/ 	.byte	0x00, 0xf0, 0x05, 0x00


	//----- nvinfo : EIATTR_KPARAM_INFO
	.align		4
.L_160:
        /*0018*/ 	.byte	0x04, 0x17
        /*001a*/ 	.short	(.L_162 - .L_161)
.L_161:
        /*001c*/ 	.word	0x00000000
        /*0020*/ 	.short	0x0004
        /*0022*/ 	.short	0x0068
        /*0024*/ 	.byte	0x00, 0xf0, 0x21, 0x00


	//----- nvinfo : EIATTR_KPARAM_INFO
	.align		4
.L_162:
        /*0028*/ 	.byte	0x04, 0x17
        /*002a*/ 	.short	(.L_164 - .L_163)
.L_163:
        /*002c*/ 	.word	0x00000000
        /*0030*/ 	.short	0x0003
        /*0032*/ 	.short	0x0020
        /*0034*/ 	.byte	0x00, 0xf0, 0x21, 0x01


	//----- nvinfo : EIATTR_KPARAM_INFO
	.align		4
.L_164:
        /*0038*/ 	.byte	0x04, 0x17
        /*003a*/ 	.short	(.L_166 - .L_165)
.L_165:
        /*003c*/ 	.word	0x00000000
        /*0040*/ 	.short	0x0002
        /*0042*/ 	.short	0x0018
        /*0044*/ 	.byte	0x00, 0xf0, 0x21, 0x00


	//----- nvinfo : EIATTR_KPARAM_INFO
	.align		4
.L_166:
        /*0048*/ 	.byte	0x04, 0x17
        /*004a*/ 	.short	(.L_168 - .L_167)
.L_167:
        /*004c*/ 	.word	0x00000000
        /*0050*/ 	.short	0x0001
        /*0052*/ 	.short	0x0010
        /*0054*/ 	.byte	0x00, 0xf5, 0x21, 0x00


	//----- nvinfo : EIATTR_KPARAM_INFO
	.align		4
.L_168:
        /*0058*/ 	.byte	0x04, 0x17
        /*005a*/ 	.short	(.L_170 - .L_169)
.L_169:
        /*005c*/ 	.word	0x00000000
        /*0060*/ 	.short	0x0000
        /*0062*/ 	.short	0x0000
        /*0064*/ 	.byte	0x00, 0xf0, 0x41, 0x00


	//----- nvinfo : EIATTR_SPARSE_MMA_MASK
	.align		4
.L_170:
        /*0068*/ 	.byte	0x03, 0x50
        /*006a*/ 	.short	0x0000


	//----- nvinfo : EIATTR_MAXREG_COUNT
	.align		4
        /*006c*/ 	.byte	0x03, 0x1b
        /*006e*/ 	.short	0x00ff


	//----- nvinfo : EIATTR_NUM_BARRIERS
	.align		4
        /*0070*/ 	.byte	0x02, 0x4c
        /*0072*/ 	.byte	0x01
	.zero		1


	//----- nvinfo : EIATTR_MERCURY_ISA_VERSION
	.align		4
        /*0074*/ 	.byte	0x03, 0x5f
        /*0076*/ 	.short	0x0101


	//----- nvinfo : EIATTR_COOP_GROUP_MASK_REGIDS
	.align		4
        /*0078*/ 	.byte	0x04, 0x29
        /*007a*/ 	.short	(.L_172 - .L_171)


	//   ....[0]....
.L_171:
        /*007c*/ 	.word	0xffffffff


	//   ....[1]....
        /*0080*/ 	.word	0xffffffff


	//   ....[2]....
        /*0084*/ 	.word	0xffffffff


	//   ....[3]....
        /*0088*/ 	.word	0xffffffff


	//   ....[4]....
        /*008c*/ 	.word	0xffffffff


	//   ....[5]....
        /*0090*/ 	.word	0xffffffff


	//   ....[6]....
        /*0094*/ 	.word	0xffffffff


	//   ....[7]....
        /*0098*/ 	.word	0xffffffff


	//   ....[8]....
        /*009c*/ 	.word	0xffffffff


	//   ....[9]....
        /*00a0*/ 	.word	0xffffffff


	//   ....[10]....
        /*00a4*/ 	.word	0xffffffff


	//   ....[11]....
        /*00a8*/ 	.word	0xffffffff


	//   ....[12]....
        /*00ac*/ 	.word	0xffffffff


	//   ....[13]....
        /*00b0*/ 	.word	0xffffffff


	//   ....[14]....
        /*00b4*/ 	.word	0xffffffff


	//   ....[15]....
        /*00b8*/ 	.word	0xffffffff


	//   ....[16]....
        /*00bc*/ 	.word	0xffffffff


	//   ....[17]....
        /*00c0*/ 	.word	0xffffffff


	//   ....[18]....
        /*00c4*/ 	.word	0xffffffff


	//   ....[19]....
        /*00c8*/ 	.word	0xffffffff


	//   ....[20]....
        /*00cc*/ 	.word	0xffffffff


	//   ....[21]....
        /*00d0*/ 	.word	0xffffffff


	//   ....[22]....
        /*00d4*/ 	.word	0xffffffff


	//   ....[23]....
        /*00d8*/ 	.word	0xffffffff


	//   ....[24]....
        /*00dc*/ 	.word	0xffffffff


	//   ....[25]....
        /*00e0*/ 	.word	0xffffffff


	//   ....[26]....
        /*00e4*/ 	.word	0xffffffff


	//   ....[27]....
        /*00e8*/ 	.word	0xffffffff


	//   ....[28]....
        /*00ec*/ 	.word	0xffffffff


	//   ....[29]....
        /*00f0*/ 	.word	0xffffffff


	//   ....[30]....
        /*00f4*/ 	.word	0xffffffff


	//   ....[31]....
        /*00f8*/ 	.word	0xffffffff


	//   ....[32]....
        /*00fc*/ 	.word	0xffffffff


	//   ....[33]....
        /*0100*/ 	.word	0xffffffff


	//   ....[34]....
        /*0104*/ 	.word	0xffffffff


	//   ....[35]....
        /*0108*/ 	.word	0xffffffff


	//   ....[36]....
        /*010c*/ 	.word	0xffffffff


	//   ....[37]....
        /*0110*/ 	.word	0xffffffff


	//   ....[38]....
        /*0114*/ 	.word	0xffffffff


	//   ....[39]....
        /*0118*/ 	.word	0xffffffff


	//   ....[40]....
        /*011c*/ 	.word	0xffffffff


	//   ....[41]....
        /*0120*/ 	.word	0xffffffff


	//   ....[42]....
        /*0124*/ 	.word	0xffffffff


	//   ....[43]....
        /*0128*/ 	.word	0xffffffff


	//   ....[44]....
        /*012c*/ 	.word	0xffffffff


	//   ....[45]....
        /*0130*/ 	.word	0xffffffff


	//   ....[46]....
        /*0134*/ 	.word	0xffffffff


	//   ....[47]....
        /*0138*/ 	.word	0xffffffff


	//   ....[48]....
        /*013c*/ 	.word	0xffffffff


	//   ....[49]....
        /*0140*/ 	.word	0xffffffff


	//   ....[50]....
        /*0144*/ 	.word	0xffffffff


	//   ....[51]....
        /*0148*/ 	.word	0xffffffff


	//   ....[52]....
        /*014c*/ 	.word	0xffffffff


	//   ....[53]....
        /*0150*/ 	.word	0xffffffff


	//   ....[54]....
        /*0154*/ 	.word	0xffffffff


	//   ....[55]....
        /*0158*/ 	.word	0xffffffff


	//   ....[56]....
        /*015c*/ 	.word	0xffffffff


	//   ....[57]....
        /*0160*/ 	.word	0xffffffff


	//   ....[58]....
        /*0164*/ 	.word	0xffffffff


	//   ....[59]....
        /*0168*/ 	.word	0xffffffff


	//----- nvinfo : EIATTR_COOP_GROUP_INSTR_OFFSETS
	.align		4
.L_172:
        /*016c*/ 	.byte	0x04, 0x28
        /*016e*/ 	.short	(.L_174 - .L_173)


	//   ....[0]....
.L_173:
        /*0170*/ 	.word	0x00000d70


	//   ....[1]....
        /*0174*/ 	.word	0x00000da0


	//   ....[2]....
        /*0178*/ 	.word	0x00000dc0


	//   ....[3]....
        /*017c*/ 	.word	0x00000dd0


	//   ....[4]....
        /*0180*/ 	.word	0x00000f60


	//   ....[5]....
        /*0184*/ 	.word	0x00000f90


	//   ....[6]....
        /*0188*/ 	.word	0x00000fc0


	//   ....[7]....
        /*018c*/ 	.word	0x00000fe0


	//   ....[8]....
        /*0190*/ 	.word	0x00001160


	//   ....[9]....
        /*0194*/ 	.word	0x00001190


	//   ....[10]....
        /*0198*/ 	.word	0x000011c0


	//   ....[11]....
        /*019c*/ 	.word	0x000011e0


	//   ....[12]....
        /*01a0*/ 	.word	0x00001360


	//   ....[13]....
        /*01a4*/ 	.word	0x00001390


	//   ....[14]....
        /*01a8*/ 	.word	0x000013c0


	//   ....[15]....
        /*01ac*/ 	.word	0x000013e0


	//   ....[16]....
        /*01b0*/ 	.word	0x00001560


	//   ....[17]....
        /*01b4*/ 	.word	0x00001590


	//   ....[18]....
        /*01b8*/ 	.word	0x000015c0


	//   ....[19]....
        /*01bc*/ 	.word	0x000015e0


	//   ....[20]....
        /*01c0*/ 	.word	0x00002340


	//   ....[21]....
        /*01c4*/ 	.word	0x00002350


	//   ....[22]....
        /*01c8*/ 	.word	0x00002360


	//   ....[23]....
        /*01cc*/ 	.word	0x00002380


	//   ....[24]....
        /*01d0*/ 	.word	0x00002500


	//   ....[25]....
        /*01d4*/ 	.word	0x00002540


	//   ....[26]....
        /*01d8*/ 	.word	0x00002570


	//   ....[27]....
        /*01dc*/ 	.word	0x00002590


	//   ....[28]....
        /*01e0*/ 	.word	0x00002710


	//   ....[29]....
        /*01e4*/ 	.word	0x00002750


	//   ....[30]....
        /*01e8*/ 	.word	0x00002780


	//   ....[31]....
        /*01ec*/ 	.word	0x000027a0


	//   ....[32]....
        /*01f0*/ 	.word	0x00002920


	//   ....[33]....
        /*01f4*/ 	.word	0x00002960


	//   ....[34]....
        /*01f8*/ 	.word	0x00002990


	//   ....[35]....
        /*01fc*/ 	.word	0x000029b0


	//   ....[36]....
        /*0200*/ 	.word	0x00002b30


	//   ....[37]....
        /*0204*/ 	.word	0x00002b70


	//   ....[38]....
        /*0208*/ 	.word	0x00002ba0


	//   ....[39]....
        /*020c*/ 	.word	0x00002bc0


	//   ....[40]....
        /*0210*/ 	.word	0x000053c0


	//   ....[41]....
        /*0214*/ 	.word	0x000053f0


	//   ....[42]....
        /*0218*/ 	.word	0x00005410


	//   ....[43]....
        /*021c*/ 	.word	0x00005420


	//   ....[44]....
        /*0220*/ 	.word	0x000055b0


	//   ....[45]....
        /*0224*/ 	.word	0x000055e0


	//   ....[46]....
        /*0228*/ 	.word	0x00005610


	//   ....[47]....
        /*022c*/ 	.word	0x00005630


	//   ....[48]....
        /*0230*/ 	.word	0x000057b0


	//   ....[49]....
        /*0234*/ 	.word	0x000057e0


	//   ....[50]....
        /*0238*/ 	.word	0x00005810


	//   ....[51]....
        /*023c*/ 	.word	0x00005830


	//   ....[52]....
        /*0240*/ 	.word	0x000059b0


	//   ....[53]....
        /*0244*/ 	.word	0x000059e0


	//   ....[54]....
        /*0248*/ 	.word	0x00005a10


	//   ....[55]....
        /*024c*/ 	.word	0x00005a30


	//   ....[56]....
        /*0250*/ 	.word	0x00005bb0


	//   ....[57]....
        /*0254*/ 	.word	0x00005be0


	//   ....[58]....
        /*0258*/ 	.word	0x00005c10


	//   ....[59]....
        /*025c*/ 	.word	0x00005c30


	//----- nvinfo : EIATTR_VRC_CTA_INIT_COUNT
	.align		4
.L_174:
        /*0260*/ 	.byte	0x02, 0x4a
	.zero		1
	.zero		1


	//----- nvinfo : EIATTR_EXIT_INSTR_OFFSETS
	.align		4
        /*0264*/ 	.byte	0x04, 0x1c
        /*0266*/ 	.short	(.L_176 - .L_175)


	//   ....[0]....
.L_175:
        /*0268*/ 	.word	0x000068d0


	//   ....[1]....
        /*026c*/ 	.word	0x00006920


	//----- nvinfo : EIATTR_MAX_THREADS
	.align		4
.L_176:
        /*0270*/ 	.byte	0x04, 0x05
        /*0272*/ 	.short	(.L_178 - .L_177)
.L_177:
        /*0274*/ 	.word	0x00000100
        /*0278*/ 	.word	0x00000001
        /*027c*/ 	.word	0x00000001


	//----- nvinfo : EIATTR_CRS_STACK_SIZE
	.align		4
.L_178:
        /*0280*/ 	.byte	0x04, 0x1e
        /*0282*/ 	.short	(.L_180 - .L_179)
.L_179:
        /*0284*/ 	.word	0x00000000


	//----- nvinfo : EIATTR_CBANK_PARAM_SIZE
	.align		4
.L_180:
        /*0288*/ 	.byte	0x03, 0x19
        /*028a*/ 	.short	0x0071


	//----- nvinfo : EIATTR_PARAM_CBANK
	.align		4
        /*028c*/ 	.byte	0x04, 0x0a
        /*028e*/ 	.short	(.L_182 - .L_181)
	.align		4
.L_181:
        /*0290*/ 	.word	index@(.nv.constant0._ZN6thrust24THRUST_300001_SM_1000_NS8cuda_cub4core6detail13_kernel_agentINS1_8__reduce11ReduceAgentINS0_12zip_iteratorIN4cuda3std3__45tupleIJNS0_10device_ptrIdEENS0_17counting_iteratorIlNS0_11use_defaultESF_SF_EEEEEEEPNSB_IJdlEEESJ_lNS1_9__extrema9arg_max_fIdl10comparatorEEEEJSI_SK_lN3cub18CUB_300001_SM_100013GridEvenShareIlEENSR_9GridQueueIyEESO_EEEvDpT0_)
        /*0294*/ 	.short	0x0380
        /*0296*/ 	.short	0x0071


	//----- nvinfo : EIATTR_SW_WAR
	.align		4
.L_182:
        /*0298*/ 	.byte	0x04, 0x36
        /*029a*/ 	.short	(.L_184 - .L_183)
.L_183:
        /*029c*/ 	.word	0x00000008
.L_184:


//--------------------- .nv.info._ZN6thrust24THRUST_300001_SM_1000_NS8cuda_cub4core6detail13_kernel_agentINS1_8__reduce11ReduceAgentINS0_12zip_iteratorIN4cuda3std3__45tupleIJNS0_10device_ptrIdEENS0_17counting_iteratorIlNS0_11use_defaultESF_SF_EEEEEEEPNSB_IJdlEEESJ_lNS1_9__extrema9arg_max_fIdl10comparatorEEEEJSI_SK_lSO_EEEvDpT0_ --------------------------
	.section	.nv.info._ZN6thrust24THRUST_300001_SM_1000_NS8cuda_cub4core6detail13_kernel_agentINS1_8__reduce11ReduceAgentINS0_12zip_iteratorIN4cuda3std3__45tupleIJNS0_10device_ptrIdEENS0_17counting_iteratorIlNS0_11use_defaultESF_SF_EEEEEEEPNSB_IJdlEEESJ_lNS1_9__extrema9arg_max_fIdl10comparatorEEEEJSI_SK_lSO_EEEvDpT0_,"",@"SHT_CUDA_INFO"
	.sectionflags	@""
	.align	4


	//----- nvinfo : EIATTR_CUDA_API_VERSION
	.align		4
        /*0000*/ 	.byte	0x04, 0x37
        /*0002*/ 	.short	(.L_186 - .L_185)
.L_185:
        /*0004*/ 	.word	0x00000082


	//----- nvinfo : EIATTR_KPARAM_INFO
	.align		4
.L_186:
        /*0008*/ 	.byte	0x04, 0x17
        /*000a*/ 	.short	(.L_188 - .L_187)
.L_187:
        /*000c*/ 	.word	0x00000000
        /*0010*/ 	.short	0x0003
        /*0012*/ 	.short	0x0020
        /*0014*/ 	.byte	0x00, 0xf0, 0x05, 0x00


	//----- nvinfo : EIATTR_KPARAM_INFO
	.align		4
.L_188:
        /*0018*/ 	.byte	0x04, 0x17
        /*001a*/ 	.short	(.L_190 - .L_189)
.L_189:
        /*001c*/ 	.word	0x00000000
        /*0020*/ 	.short	0x0002
        /*0022*/ 	.short	0x0018
        /*0024*/ 	.byte	0x00, 0xf0, 0x21, 0x00


	//----- nvinfo : EIATTR_KPARAM_INFO
	.align		4
.L_190:
        /*0028*/ 	.byte	0x04, 0x17
        /*002a*/ 	.short	(.L_192 - .L_191)
.L_191:
        /*002c*/ 	.word	0x00000000
        /*0030*/ 	.short	0x0001
        /*0032*/ 	.short	0x0010
        /*0034*/ 	.byte	0x00, 0xf5, 0x21, 0x00


	//----- nvinfo : EIATTR_KPARAM_INFO
	.align		4
.L_192:
        /*0038*/ 	.byte	0x04, 0x17
        /*003a*/ 	.short	(.L_194 - .L_193)
.L_193:
        /*003c*/ 	.word	0x00000000
        /*0040*/ 	.short	0x0000
        /*0042*/ 	.short	0x0000
        /*0044*/ 	.byte	0x00, 0xf0, 0x41, 0x00


	//----- nvinfo : EIATTR_SPARSE_MMA_MASK
	.align		4
.L_194:
        /*0048*/ 	.byte	0x03, 0x50
        /*004a*/ 	.short	0x0000


	//----- nvinfo : EIATTR_MAXREG_COUNT
	.align		4
        /*004c*/ 	.byte	0x03, 0x1b
        /*004e*/ 	.short	0x00ff


	//----- nvinfo : EIATTR_NUM_BARRIERS
	.align		4
        /*0050*/ 	.byte	0x02, 0x4c
        /*0052*/ 	.byte	0x01
	.zero		1


	//----- nvinfo : EIATTR_MERCURY_ISA_VERSION
	.align		4
        /*0054*/ 	.byte	0x03, 0x5f
        /*0056*/ 	.short	0x0101


	//----- nvinfo : EIATTR_COOP_GROUP_MASK_REGIDS
	.align		4
        /*0058*/ 	.byte	0x04, 0x29
        /*005a*/ 	.short	(.L_196 - .L_195)


	//   ....[0]....
.L_195:
        /*005c*/ 	.word	0xffffffff


	//   ....[1]....
        /*0060*/ 	.word	0xffffffff


	//   ....[2]....
        /*0064*/ 	.word	0xffffffff


	//   ....[3]....
        /*0068*/ 	.word	0xffffffff


	//   ....[4]....
        /*006c*/ 	.word	0xffffffff


	//   ....[5]....
        /*0070*/ 	.word	0xffffffff


	//   ....[6]....
        /*0074*/ 	.word	0xffffffff


	//   ....[7]....
        /*0078*/ 	.word	0xffffffff


	//   ....[8]....
        /*007c*/ 	.word	0xffffffff


	//   ....[9]....
        /*0080*/ 	.word	0xffffffff


	//   ....[10]....
        /*0084*/ 	.word	0xffffffff


	//   ....[11]....
        /*0088*/ 	.word	0xffffffff


	//   ....[12]....
        /*008c*/ 	.word	0xffffffff


	//   ....[13]....
        /*0090*/ 	.word	0xffffffff


	//   ....[14]....
        /*0094*/ 	.word	0xffffffff


	//   ....[15]....
        /*0098*/ 	.word	0xffffffff


	//   ....[16]....
        /*009c*/ 	.word	0xffffffff


	//   ....[17]....
        /*00a0*/ 	.word	0xffffffff


	//   ....[18]....
        /*00a4*/ 	.word	0xffffffff


	//   ....[19]....
        /*00a8*/ 	.word	0xffffffff


	//   ....[20]....
        /*00ac*/ 	.word	0xffffffff


	//   ....[21]....
        /*00b0*/ 	.word	0xffffffff


	//   ....[22]....
        /*00b4*/ 	.word	0xffffffff


	//   ....[23]....
        /*00b8*/ 	.word	0xffffffff


	//   ....[24]....
        /*00bc*/ 	.word	0xffffffff


	//   ....[25]....
        /*00c0*/ 	.word	0xffffffff


	//   ....[26]....
        /*00c4*/ 	.word	0xffffffff


	//   ....[27]....
        /*00c8*/ 	.word	0xffffffff


	//   ....[28]....
        /*00cc*/ 	.word	0xffffffff


	//   ....[29]....
        /*00d0*/ 	.word	0xffffffff


	//   ....[30]....
        /*00d4*/ 	.word	0xffffffff


	//   ....[31]....
        /*00d8*/ 	.word	0xffffffff


	//   ....[32]....
        /*00dc*/ 	.word	0xffffffff


	//   ....[33]....
        /*00e0*/ 	.word	0xffffffff


	//   ....[34]....
        /*00e4*/ 	.word	0xffffffff


	//   ....[35]....
        /*00e8*/ 	.word	0xffffffff


	//   ....[36]....
        /*00ec*/ 	.word	0xffffffff


	//   ....[37]....
        /*00f0*/ 	.word	0xffffffff


	//   ....[38]....
        /*00f4*/ 	.word	0xffffffff


	//   ....[39]....
        /*00f8*/ 	.word	0xffffffff


	//   ....[40]....
        /*00fc*/ 	.word	0xffffffff


	//   ....[41]....
        /*0100*/ 	.word	0xffffffff


	//   ....[42]....
        /*0104*/ 	.word	0xffffffff


	//   ....[43]....
        /*0108*/ 	.word	0xffffffff


	//   ....[44]....
        /*010c*/ 	.word	0xffffffff


	//   ....[45]....
        /*0110*/ 	.word	0xffffffff


	//   ....[46]....
        /*0114*/ 	.word	0xffffffff


	//   ....[47]....
        /*0118*/ 	.word	0xffffffff


	//   ....[48]....
        /*011c*/ 	.word	0xffffffff


	//   ....[49]....
        /*0120*/ 	.word	0xffffffff


	//   ....[50]....
        /*0124*/ 	.word	0xffffffff


	//   ....[51]....
        /*0128*/ 	.word	0xffffffff


	//   ....[52]....
        /*012c*/ 	.word	0xffffffff


	//   ....[53]....
        /*0130*/ 	.word	0xffffffff


	//   ....[54]....
        /*0134*/ 	.word	0xffffffff


	//   ....[55]....
        /*0138*/ 	.word	0xffffffff


	//   ....[56]....
        /*013c*/ 	.word	0xffffffff


	//   ....[57]....
        /*0140*/ 	.word	0xffffffff


	//   ....[58]....
        /*0144*/ 	.word	0xffffffff


	//   ....[59]....
        /*0148*/ 	.word	0xffffffff


	//----- nvinfo : EIATTR_COOP_GROUP_INSTR_OFFSETS
	.align		4
.L_196:
        /*014c*/ 	.byte	0x04, 0x28
        /*014e*/ 	.short	(.L_198 - .L_197)


	//   ....[0]....
.L_197:
        /*0150*/ 	.word	0x00000cb0


	//   ....[1]....
        /*0154*/ 	.word	0x00000ce0


	//   ....[2]....
        /*0158*/ 	.word	0x00000d00


	//   ....[3]....
        /*015c*/ 	.word	0x00000d10


	//   ....[4]....
        /*0160*/ 	.word	0x00000ea0


	//   ....[5]....
        /*0164*/ 	.word	0x00000ed0


	//   ....[6]....
        /*0168*/ 	.word	0x00000f00


	//   ....[7]....
        /*016c*/ 	.word	0x00000f20


	//   ....[8]....
        /*0170*/ 	.word	0x000010a0


	//   ....[9]....
        /*0174*/ 	.word	0x000010d0


	//   ....[10]....
        /*0178*/ 	.word	0x00001100


	//   ....[11]....
        /*017c*/ 	.word	0x00001120


	//   ....[12]....
        /*0180*/ 	.word	0x000012a0


	//   ....[13]....
        /*0184*/ 	.word	0x000012d0


	//   ....[14]....
        /*0188*/ 	.word	0x00001300


	//   ....[15]....
        /*018c*/ 	.word	0x00001320


	//   ....[16]....
        /*0190*/ 	.word	0x000014a0


	//   ....[17]....
        /*0194*/ 	.word	0x000014e0


	//   ....[18]....
        /*0198*/ 	.word	0x00001510


	//   ....[19]....
        /*019c*/ 	.word	0x00001520


	//   ....[20]....
        /*01a0*/ 	.word	0x00002280


	//   ....[21]....
        /*01a4*/ 	.word	0x00002290


	//   ....[22]....
        /*01a8*/ 	.word	0x000022a0


	//   ....[23]....
        /*01ac*/ 	.word	0x000022c0


	//   ....[24]....
        /*01b0*/ 	.word	0x00002440


	//   ....[25]....
        /*01b4*/ 	.word	0x00002480


	//   ....[26]....
        /*01b8*/ 	.word	0x000024b0


	//   ....[27]....
        /*01bc*/ 	.word	0x000024d0


	//   ....[28]....
        /*01c0*/ 	.word	0x00002650


	//   ....[29]....
        /*01c4*/ 	.word	0x00002690


	//   ....[30]....
        /*01c8*/ 	.word	0x000026c0


	//   ....[31]....
        /*01cc*/ 	.word	0x000026e0


	//   ....[32]....
        /*01d0*/ 	.word	0x00002860


	//   ....[33]....
        /*01d4*/ 	.word	0x000028a0


	//   ....[34]....
        /*01d8*/ 	.word	0x000028d0


	//   ....[35]....
        /*01dc*/ 	.word	0x000028f0


	//   ....[36]....
        /*01e0*/ 	.word	0x00002a70


	//   ....[37]....
        /*01e4*/ 	.word	0x00002ab0


	//   ....[38]....
        /*01e8*/ 	.word	0x00002ae0


	//   ....[39]....
        /*01ec*/ 	.word	0x00002b00


	//   ....[40]....
        /*01f0*/ 	.word	0x00004f40


	//   ....[41]....
        /*01f4*/ 	.word	0x00004f70


	//   ....[42]....
        /*01f8*/ 	.word	0x00004f90


	//   ....[43]....
        /*01fc*/ 	.word	0x00004fa0


	//   ....[44]....
        /*0200*/ 	.word	0x00005130


	//   ....[45]....
        /*0204*/ 	.word	0x00005160


	//   ....[46]....
        /*0208*/ 	.word	0x00005190


	//   ....[47]....
        /*020c*/ 	.word	0x000051b0


	//   ....[48]....
        /*0210*/ 	.word	0x00005330


	//   ....[49]....
        /*0214*/ 	.word	0x00005360


	//   ....[50]....
        /*0218*/ 	.word	0x00005390


	//   ....[51]....
        /*021c*/ 	.word	0x000053b0


	//   ....[52]....
        /*0220*/ 	.word	0x00005530


	//   ....[53]....
        /*0224*/ 	.word	0x00005560


	//   ....[54]....
        /*0228*/ 	.word	0x00005590


	//   ....[55]....
        /*022c*/ 	.word	0x000055b0


	//   ....[56]....
        /*0230*/ 	.word	0x00005730


	//   ....[57]....
        /*0234*/ 	.word	0x00005760


	//   ....[58]....
        /*0238*/ 	.word	0x00005790


	//   ....[59]....
        /*023c*/ 	.word	0x000057b0


	//----- nvinfo : EIATTR_VRC_CTA_INIT_COUNT
	.align		4
.L_198:
        /*0240*/ 	.byte	0x02, 0x4a
	.zero		1
	.zero		1


	//----- nvinfo : EIATTR_EXIT_INSTR_OFFSETS
	.align		4
        /*0244*/ 	.byte	0x04, 0x1c
        /*0246*/ 	.short	(.L_200 - .L_199)


	//   ....[0]....
.L_199:
        /*0248*/ 	.word	0x00000040


	//   ....[1]....
        /*024c*/ 	.word	0x00006450


	//   ....[2]....
        /*0250*/ 	.word	0x00006490


	//----- nvinfo : EIATTR_MAX_THREADS
	.align		4
.L_200:
        /*0254*/ 	.byte	0x04, 0x05
        /*0256*/ 	.short	(.L_202 - .L_201)
.L_201:
        /*0258*/ 	.word	0x00000100
        /*025c*/ 	.word	0x00000001
        /*0260*/ 	.word	0x00000001


	//----- nvinfo : EIATTR_CRS_STACK_SIZE
	.align		4
.L_202:
        /*0264*/ 	.byte	0x04, 0x1e
        /*0266*/ 	.short	(.L_204 - .L_203)
.L_203:
        /*0268*/ 	.word	0x00000000


	//----- nvinfo : EIATTR_CBANK_PARAM_SIZE
	.align		4
.L_204:
        /*026c*/ 	.byte	0x03, 0x19
        /*026e*/ 	.short	0x0021


	//----- nvinfo : EIATTR_PARAM_CBANK
	.align		4
        /*0270*/ 	.byte	0x04, 0x0a
        /*0272*/ 	.short	(.L_206 - .L_205)
	.align		4
.L_205:
        /*0274*/ 	.word	index@(.nv.constant0._ZN6thrust24THRUST_300001_SM_1000_NS8cuda_cub4core6detail13_kernel_agentINS1_8__reduce11ReduceAgentINS0_12zip_iteratorIN4cuda3std3__45tupleIJNS0_10device_ptrIdEENS0_17counting_iteratorIlNS0_11use_defaultESF_SF_EEEEEEEPNSB_IJdlEEESJ_lNS1_9__extrema9arg_max_fIdl10comparatorEEEEJSI_SK_lSO_EEEvDpT0_)
        /*0278*/ 	.short	0x0380
        /*027a*/ 	.short	0x0021


	//----- nvinfo : EIATTR_SW_WAR
	.align		4
.L_206:
        /*027c*/ 	.byte	0x04, 0x36
        /*027e*/ 	.short	(.L_208 - .L_207)
.L_207:
        /*0280*/ 	.word	0x00000008
.L_208:


//--------------------- .nv.info._ZN6thrust24THRUST_300001_SM_1000_NS8cuda_cub4core6detail13_kernel_agentINS1_8__reduce11ReduceAgentIPN4cuda3std3__45tupleIJdlEEESC_SB_iNS1_9__extrema9arg_max_fIdl10comparatorEEEEJSC_SC_iSG_EEEvDpT0_ --------------------------
	.section	.nv.info._ZN6thrust24THRUST_300001_SM_1000_NS8cuda_cub4core6detail13_kernel_agentINS1_8__reduce11ReduceAgentIPN4cuda3std3__45tupleIJdlEEESC_SB_iNS1_9__extrema9arg_max_fIdl10comparatorEEEEJSC_SC_iSG_EEEvDpT0_,"",@"SHT_CUDA_INFO"
	.sectionflags	@""
	.align	4


	//----- nvinfo : EIATTR_CUDA_API_VERSION
	.align		4
        /*0000*/ 	.byte	0x04, 0x37
        /*0002*/ 	.short	(.L_210 - .L_209)
.L_209:
        /*0004*/ 	.word	0x00000082


	//----- nvinfo : EIATTR_KPARAM_INFO
	.align		4
.L_210:
        /*0008*/ 	.byte	0x04, 0x17
        /*000a*/ 	.short	(.L_212 - .L_211)
.L_211:
        /*000c*/ 	.word	0x00000000
        /*0010*/ 	.short	0x0003
        /*0012*/ 	.short	0x0014
        /*0014*/ 	.byte	0x00, 0xf0, 0x05, 0x00


	//----- nvinfo : EIATTR_KPARAM_INFO
	.align		4
.L_212:
        /*0018*/ 	.byte	0x04, 0x17
        /*001a*/ 	.short	(.L_214 - .L_213)
.L_213:
        /*001c*/ 	.word	0x00000000
        /*0020*/ 	.short	0x0002
        /*0022*/ 	.short	0x0010
        /*0024*/ 	.byte	0x00, 0xf0, 0x11, 0x00


	//----- nvinfo : EIATTR_KPARAM_INFO
	.align		4
.L_214:
        /*0028*/ 	.byte	0x04, 0x17
        /*002a*/ 	.short	(.L_216 - .L_215)
.L_215:
        /*002c*/ 	.word	0x00000000
        /*0030*/ 	.short	0x0001
        /*0032*/ 	.short	0x0008
        /*0034*/ 	.byte	0x00, 0xf5, 0x21, 0x00


	//----- nvinfo : EIATTR_KPARAM_INFO
	.align		4
.L_216:
        /*0038*/ 	.byte	0x04, 0x17
        /*003a*/ 	.short	(.L_218 - .L_217)
.L_217:
        /*003c*/ 	.word	0x00000000
        /*0040*/ 	.short	0x0000
        /*0042*/ 	.short	0x0000
        /*0044*/ 	.byte	0x00, 0xf5, 0x21, 0x00


	//----- nvinfo : EIATTR_SPARSE_MMA_MASK
	.align		4
.L_218:
        /*0048*/ 	.byte	0x03, 0x50
        /*004a*/ 	.short	0x0000


	//----- nvinfo : EIATTR_MAXREG_COUNT
	.align		4
        /*004c*/ 	.byte	0x03, 0x1b
        /*004e*/ 	.short	0x00ff


	//----- nvinfo : EIATTR_NUM_BARRIERS
	.align		4
        /*0050*/ 	.byte	0x02, 0x4c
        /*0052*/ 	.byte	0x01
	.zero		1


	//----- nvinfo : EIATTR_MERCURY_ISA_VERSION
	.align		4
        /*0054*/ 	.byte	0x03, 0x5f
        /*0056*/ 	.short	0x0101


	//----- nvinfo : EIATTR_COOP_GROUP_MASK_REGIDS
	.align		4
        /*0058*/ 	.byte	0x04, 0x29
        /*005a*/ 	.short	(.L_220 - .L_219)


	//   ....[0]....
.L_219:
        /*005c*/ 	.word	0xffffffff


	//   ....[1]....
        /*0060*/ 	.word	0xffffffff


	//   ....[2]....
        /*0064*/ 	.word	0xffffffff


	//   ....[3]....
        /*0068*/ 	.word	0xffffffff


	//   ....[4]....
        /*006c*/ 	.word	0xffffffff


	//   ....[5]....
        /*0070*/ 	.word	0xffffffff


	//   ....[6]....
        /*0074*/ 	.word	0xffffffff


	//   ....[7]....
        /*0078*/ 	.word	0xffffffff


	//   ....[8]....
        /*007c*/ 	.word	0xffffffff


	//   ....[9]....
        /*0080*/ 	.word	0xffffffff


	//   ....[10]....
        /*0084*/ 	.word	0xffffffff


	//   ....[11]....
        /*0088*/ 	.word	0xffffffff


	//   ....[12]....
        /*008c*/ 	.word	0xffffffff


	//   ....[13]....
        /*0090*/ 	.word	0xffffffff


	//   ....[14]....
        /*0094*/ 	.word	0xffffffff


	//   ....[15]....
        /*0098*/ 	.word	0xffffffff


	//   ....[16]....
        /*009c*/ 	.word	0xffffffff


	//   ....[17]....
        /*00a0*/ 	.word	0xffffffff


	//   ....[18]....
        /*00a4*/ 	.word	0xffffffff


	//   ....[19]....
        /*00a8*/ 	.word	0xffffffff


	//   ....[20]....
        /*00ac*/ 	.word	0xffffffff


	//   ....[21]....
        /*00b0*/ 	.word	0xffffffff


	//   ....[22]....
        /*00b4*/ 	.word	0xffffffff


	//   ....[23]....
        /*00b8*/ 	.word	0xffffffff


	//   ....[24]....
        /*00bc*/ 	.word	0xffffffff


	//   ....[25]....
        /*00c0*/ 	.word	0xffffffff


	//   ....[26]....
        /*00c4*/ 	.word	0xffffffff


	//   ....[27]....
        /*00c8*/ 	.word	0xffffffff


	//   ....[28]....
        /*00cc*/ 	.word	0xffffffff


	//   ....[29]....
        /*00d0*/ 	.word	0xffffffff


	//   ....[30]....
        /*00d4*/ 	.word	0xffffffff


	//   ....[31]....
        /*00d8*/ 	.word	0xffffffff


	//   ....[32]....
        /*00dc*/ 	.word	0xffffffff


	//   ....[33]....
        /*00e0*/ 	.word	0xffffffff


	//   ....[34]....
        /*00e4*/ 	.word	0xffffffff


	//   ....[35]....
        /*00e8*/ 	.word	0xffffffff


	//   ....[36]....
        /*00ec*/ 	.word	0xffffffff


	//   ....[37]....
        /*00f0*/ 	.word	0xffffffff


	//   ....[38]....
        /*00f4*/ 	.word	0xffffffff


	//   ....[39]....
        /*00f8*/ 	.word	0xffffffff


	//   ....[40]....
        /*00fc*/ 	.word	0xffffffff


	//   ....[41]....
        /*0100*/ 	.word	0xffffffff


	//   ....[42]....
        /*0104*/ 	.word	0xffffffff


	//   ....[43]....
        /*0108*/ 	.word	0xffffffff


	//   ....[44]....
        /*010c*/ 	.word	0xffffffff


	//   ....[45]....
        /*0110*/ 	.word	0xffffffff


	//   ....[46]....
        /*0114*/ 	.word	0xffffffff


	//   ....[47]....
        /*0118*/ 	.word	0xffffffff


	//   ....[48]....
        /*011c*/ 	.word	0xffffffff


	//   ....[49]....
        /*0120*/ 	.word	0xffffffff


	//   ....[50]....
        /*0124*/ 	.word	0xffffffff


	//   ....[51]....
        /*0128*/ 	.word	0xffffffff


	//   ....[52]....
        /*012c*/ 	.word	0xffffffff


	//   ....[53]....
        /*0130*/ 	.word	0xffffffff


	//   ....[54]....
        /*0134*/ 	.word	0xffffffff


	//   ....[55]....
        /*0138*/ 	.word	0xffffffff


	//   ....[56]....
        /*013c*/ 	.word	0xffffffff


	//   ....[57]....
        /*0140*/ 	.word	0xffffffff


	//   ....[58]....
        /*0144*/ 	.word	0xffffffff


	//   ....[59]....
        /*0148*/ 	.word	0xffffffff


	//----- nvinfo : EIATTR_COOP_GROUP_INSTR_OFFSETS
	.align		4
.L_220:
        /*014c*/ 	.byte	0x04, 0x28
        /*014e*/ 	.short	(.L_222 - .L_221)


	//   ....[0]....
.L_221:
        /*0150*/ 	.word	0x00000b70


	//   ....[1]....
        /*0154*/ 	.word	0x00000ba0


	//   ....[2]....
        /*0158*/ 	.word	0x00000bc0


	//   ....[3]....
        /*015c*/ 	.word	0x00000bd0


	//   ....[4]....
        /*0160*/ 	.word	0x00000d60


	//   ....[5]....
        /*0164*/ 	.word	0x00000d90


	//   ....[6]....
        /*0168*/ 	.word	0x00000dc0


	//   ....[7]....
        /*016c*/ 	.word	0x00000de0


	//   ....[8]....
        /*0170*/ 	.word	0x00000f60


	//   ....[9]....
        /*0174*/ 	.word	0x00000f90


	//   ....[10]....
        /*0178*/ 	.word	0x00000fc0


	//   ....[11]....
        /*017c*/ 	.word	0x00000fe0


	//   ....[12]....
        /*0180*/ 	.word	0x00001160


	//   ....[13]....
        /*0184*/ 	.word	0x00001190


	//   ....[14]....
        /*0188*/ 	.word	0x000011c0


	//   ....[15]....
        /*018c*/ 	.word	0x000011e0


	//   ....[16]....
        /*0190*/ 	.word	0x00001360


	//   ....[17]....
        /*0194*/ 	.word	0x000013a0


	//   ....[18]....
        /*0198*/ 	.word	0x000013d0


	//   ....[19]....
        /*019c*/ 	.word	0x000013e0


	//   ....[20]....
        /*01a0*/ 	.word	0x00002140


	//   ....[21]....
        /*01a4*/ 	.word	0x00002150


	//   ....[22]....
        /*01a8*/ 	.word	0x00002160


	//   ....[23]....
        /*01ac*/ 	.word	0x00002180


	//   ....[24]....
        /*01b0*/ 	.word	0x00002300


	//   ....[25]....
        /*01b4*/ 	.word	0x00002340


	//   ....[26]....
        /*01b8*/ 	.word	0x00002370


	//   ....[27]....
        /*01bc*/ 	.word	0x00002390


	//   ....[28]....
        /*01c0*/ 	.word	0x00002510


	//   ....[29]....
        /*01c4*/ 	.word	0x00002550


	//   ....[30]....
        /*01c8*/ 	.word	0x00002580


	//   ....[31]....
        /*01cc*/ 	.word	0x000025a0


	//   ....[32]....
        /*01d0*/ 	.word	0x00002720


	//   ....[33]....
        /*01d4*/ 	.word	0x00002760


	//   ....[34]....
        /*01d8*/ 	.word	0x00002790


	//   ....[35]....
        /*01dc*/ 	.word	0x000027b0


	//   ....[36]....
        /*01e0*/ 	.word	0x00002930


	//   ....[37]....
        /*01e4*/ 	.word	0x00002970


	//   ....[38]....
        /*01e8*/ 	.word	0x000029b0


	//   ....[39]....
        /*01ec*/ 	.word	0x000029c0


	//   ....[40]....
        /*01f0*/ 	.word	0x00004d80


	//   ....[41]....
        /*01f4*/ 	.word	0x00004db0


	//   ....[42]....
        /*01f8*/ 	.word	0x00004dd0


	//   ....[43]....
        /*01fc*/ 	.word	0x00004de0


	//   ....[44]....
        /*0200*/ 	.word	0x00004f70


	//   ....[45]....
        /*0204*/ 	.word	0x00004fa0


	//   ....[46]....
        /*0208*/ 	.word	0x00004fd0


	//   ....[47]....
        /*020c*/ 	.word	0x00004ff0


	//   ....[48]....
        /*0210*/ 	.word	0x00005170


	//   ....[49]....
        /*0214*/ 	.word	0x000051a0


	//   ....[50]....
        /*0218*/ 	.word	0x000051d0


	//   ....[51]....
        /*021c*/ 	.word	0x000051f0


	//   ....[52]....
        /*0220*/ 	.word	0x00005370


	//   ....[53]....
        /*0224*/ 	.word	0x000053a0


	//   ....[54]....
        /*0228*/ 	.word	0x000053d0


	//   ....[55]....
        /*022c*/ 	.word	0x000053f0


	//   ....[56]....
        /*0230*/ 	.word	0x00005570


	//   ....[57]....
        /*0234*/ 	.word	0x000055a0


	//   ....[58]....
        /*0238*/ 	.word	0x000055d0


	//   ....[59]....
        /*023c*/ 	.word	0x000055f0


	//----- nvinfo : EIATTR_VRC_CTA_INIT_COUNT
	.align		4
.L_222:
        /*0240*/ 	.byte	0x02, 0x4a
	.zero		1
	.zero		1


	//----- nvinfo : EIATTR_EXIT_INSTR_OFFSETS
	.align		4
        /*0244*/ 	.byte	0x04, 0x1c
        /*0246*/ 	.short	(.L_224 - .L_223)


	//   ....[0]....
.L_223:
        /*0248*/ 	.word	0x00000030


	//   ....[1]....
        /*024c*/ 	.word	0x00006290


	//   ....[2]....
        /*0250*/ 	.word	0x000062d0


	//----- nvinfo : EIATTR_MAX_THREADS
	.align		4
.L_224:
        /*0254*/ 	.byte	0x04, 0x05
        /*0256*/ 	.short	(.L_226 - .L_225)
.L_225:
        /*0258*/ 	.word	0x00000100
        /*025c*/ 	.word	0x00000001
        /*0260*/ 	.word	0x00000001


	//----- nvinfo : EIATTR_CRS_STACK_SIZE
	.align		4
.L_226:
        /*0264*/ 	.byte	0x04, 0x1e
        /*0266*/ 	.short	(.L_228 - .L_227)
.L_227:
        /*0268*/ 	.word	0x00000000


	//----- nvinfo : EIATTR_CBANK_PARAM_SIZE
	.align		4
.L_228:
        /*026c*/ 	.byte	0x03, 0x19
        /*026e*/ 	.short	0x0015


	//----- nvinfo : EIATTR_PARAM_CBANK
	.align		4
        /*0270*/ 	.byte	0x04, 0x0a
        /*0272*/ 	.short	(.L_230 - .L_229)
	.align		4
.L_229:
        /*0274*/ 	.word	index@(.nv.constant0._ZN6thrust24THRUST_300001_SM_1000_NS8cuda_cub4core6detail13_kernel_agentINS1_8__reduce11ReduceAgentIPN4cuda3std3__45tupleIJdlEEESC_SB_iNS1_9__extrema9arg_max_fIdl10comparatorEEEEJSC_SC_iSG_EEEvDpT0_)
        /*0278*/ 	.short	0x0380
        /*027a*/ 	.short	0x0015


	//----- nvinfo : EIATTR_SW_WAR
	.align		4
.L_230:
        /*027c*/ 	.byte	0x04, 0x36
        /*027e*/ 	.short	(.L_232 - .L_231)
.L_231:
        /*0280*/ 	.word	0x00000008
.L_232:


//--------------------- .nv.info._ZN6thrust24THRUST_300001_SM_1000_NS8cuda_cub4core6detail13_kernel_agentINS1_8__reduce10DrainAgentIiEEJN3cub18CUB_300001_SM_10009GridQueueIjEEiEEEvDpT0_ --------------------------
	.section	.nv.info._ZN6thrust24THRUST_300001_SM_1000_NS8cuda_cub4core6detail13_kernel_agentINS1_8__reduce10DrainAgentIiEEJN3cub18CUB_300001_SM_10009GridQueueIjEEiEEEvDpT0_,"",@"SHT_CUDA_INFO"
	.sectionflags	@""
	.align	4


	//----- nvinfo : EIATTR_CUDA_API_VERSION
	.align		4
        /*0000*/ 	.byte	0x04, 0x37
        /*0002*/ 	.short	(.L_234 - .L_233)
.L_233:
        /*0004*/ 	.word	0x00000082


	//----- nvinfo : EIATTR_KPARAM_INFO
	.align		4
.L_234:
        /*0008*/ 	.byte	0x04, 0x17
        /*000a*/ 	.short	(.L_236 - .L_235)
.L_235:
        /*000c*/ 	.word	0x00000000
        /*0010*/ 	.short	0x0001
        /*0012*/ 	.short	0x0008
        /*0014*/ 	.byte	0x00, 0xf0, 0x11, 0x00


	//----- nvinfo : EIATTR_KPARAM_INFO
	.align		4
.L_236:
        /*0018*/ 	.byte	0x04, 0x17
        /*001a*/ 	.short	(.L_238 - .L_237)
.L_237:
        /*001c*/ 	.word	0x00000000
        /*0020*/ 	.short	0x0000
        /*0022*/ 	.short	0x0000
        /*0024*/ 	.byte	0x00, 0xf0, 0x21, 0x00


	//----- nvinfo : EIATTR_SPARSE_MMA_MASK
	.align		4
.L_238:
        /*0028*/ 	.byte	0x03, 0x50
        /*002a*/ 	.short	0x0000


	//----- nvinfo : EIATTR_MAXREG_COUNT
	.align		4
        /*002c*/ 	.byte	0x03, 0x1b
        /*002e*/ 	.short	0x00ff


	//----- nvinfo : EIATTR_MERCURY_ISA_VERSION
	.align		4
        /*0030*/ 	.byte	0x03, 0x5f
        /*0032*/ 	.short	0x0101


	//----- nvinfo : EIATTR_VRC_CTA_INIT_COUNT
	.align		4
        /*0034*/ 	.byte	0x02, 0x4a
	.zero		1
	.zero		1


	//----- nvinfo : EIATTR_EXIT_INSTR_OFFSETS
	.align		4
        /*0038*/ 	.byte	0x04, 0x1c
        /*003a*/ 	.short	(.L_240 - .L_239)


	//   ....[0]....
.L_239:
        /*003c*/ 	.word	0x00000060


	//----- nvinfo : EIATTR_MAX_THREADS
	.align		4
.L_240:
        /*0040*/ 	.byte	0x04, 0x05
        /*0042*/ 	.short	(.L_242 - .L_241)
.L_241:
        /*0044*/ 	.word	0x00000001
        /*0048*/ 	.word	0x00000001
        /*004c*/ 	.word	0x00000001


	//----- nvinfo : EIATTR_CBANK_PARAM_SIZE
	.align		4
.L_242:
        /*0050*/ 	.byte	0x03, 0x19
        /*0052*/ 	.short	0x000c


	//----- nvinfo : EIATTR_PARAM_CBANK
	.align		4
        /*0054*/ 	.byte	0x04, 0x0a
        /*0056*/ 	.short	(.L_244 - .L_243)
	.align		4
.L_243:
        /*0058*/ 	.word	index@(.nv.constant0._ZN6thrust24THRUST_300001_SM_1000_NS8cuda_cub4core6detail13_kernel_agentINS1_8__reduce10DrainAgentIiEEJN3cub18CUB_300001_SM_10009GridQueueIjEEiEEEvDpT0_)
        /*005c*/ 	.short	0x0380
        /*005e*/ 	.short	0x000c


	//----- nvinfo : EIATTR_SW_WAR
	.align		4
.L_244:
        /*0060*/ 	.byte	0x04, 0x36
        /*0062*/ 	.short	(.L_246 - .L_245)
.L_245:
        /*0064*/ 	.word	0x00000008
.L_246:


//--------------------- .nv.info._ZN6thrust24THRUST_300001_SM_1000_NS8cuda_cub4core6detail13_kernel_agentINS1_8__reduce11ReduceAgentINS0_12zip_iteratorIN4cuda3std3__45tupleIJNS0_10device_ptrIdEENS0_17counting_iteratorIlNS0_11use_defaultESF_SF_EEEEEEEPNSB_IJdlEEESJ_iNS1_9__extrema9arg_max_fIdl10comparatorEEEEJSI_SK_iN3cub18CUB_300001_SM_100013GridEvenShareIiEENSR_9GridQueueIjEESO_EEEvDpT0_ --------------------------
	.section	.nv.info._ZN6thrust24THRUST_300001_SM_1000_NS8cuda_cub4core6detail13_kernel_agentINS1_8__reduce11ReduceAgentINS0_12zip_iteratorIN4cuda3std3__45tupleIJNS0_10device_ptrIdEENS0_17counting_iteratorIlNS0_11use_defaultESF_SF_EEEEEEEPNSB_IJdlEEESJ_iNS1_9__extrema9arg_max_fIdl10comparatorEEEEJSI_SK_iN3cub18CUB_300001_SM_100013GridEvenShareIiEENSR_9GridQueueIjEESO_EEEvDpT0_,"",@"SHT_CUDA_INFO"
	.sectionflags	@""
	.align	4


	//----- nvinfo : EIATTR_CUDA_API_VERSION
	.align		4
        /*0000*/ 	.byte	0x04, 0x37
        /*0002*/ 	.short	(.L_248 - .L_247)
.L_247:
        /*0004*/ 	.word	0x00000082


	//----- nvinfo : EIATTR_KPARAM_INFO
	.align		4
.L_248:
        /*0008*/ 	.byte	0x04, 0x17
        /*000a*/ 	.short	(.L_250 - .L_249)
.L_249:
        /*000c*/ 	.word	0x00000000
        /*0010*/ 	.short	0x0005
        /*0012*/ 	.short	0x0050
        /*0014*/ 	.byte	0x00, 0xf0, 0x05, 0x00


	//----- nvinfo : EIATTR_KPARAM_INFO
	.align		4
.L_250:
        /*0018*/ 	.byte	0x04, 0x17
        /*001a*/ 	.short	(.L_252 - .L_251)
.L_251:
        /*001c*/ 	.word	0x00000000
        /*0020*/ 	.short	0x0004
        /*0022*/ 	.short	0x0048
        /*0024*/ 	.byte	0x00, 0xf0, 0x21, 0x00


	//----- nvinfo : EIATTR_KPARAM_INFO
	.align		4
.L_252:
        /*0028*/ 	.byte	0x04, 0x17
        /*002a*/ 	.short	(.L_254 - .L_253)
.L_253:
        /*002c*/ 	.word	0x00000000
        /*0030*/ 	.short	0x0003
        /*0032*/ 	.short	0x001c
        /*0034*/ 	.byte	0x00, 0xf0, 0xa1, 0x00


	//----- nvinfo : EIATTR_KPARAM_INFO
	.align		4
.L_254:
        /*0038*/ 	.byte	0x04, 0x17
        /*003a*/ 	.short	(.L_256 - .L_255)
.L_255:
        /*003c*/ 	.word	0x00000000
        /*0040*/ 	.short	0x0002
        /*0042*/ 	.short	0x0018
        /*0044*/ 	.byte	0x00, 0xf0, 0x11, 0x00


	//----- nvinfo : EIATTR_KPARAM_INFO
	.align		4
.L_256:
        /*0048*/ 	.byte	0x04, 0x17
        /*004a*/ 	.short	(.L_258 - .L_257)
.L_257:
        /*004c*/ 	.word	0x00000000
        /*0050*/ 	.short	0x0001
        /*0052*/ 	.short	0x0010
        /*0054*/ 	.byte	0x00, 0xf5, 0x21, 0x00


	//----- nvinfo : EIATTR_KPARAM_INFO
	.align		4
.L_258:
        /*0058*/ 	.byte	0x04, 0x17
        /*005a*/ 	.short	(.L_260 - .L_259)
.L_259:
        /*005c*/ 	.word	0x00000000
        /*0060*/ 	.short	0x0000
        /*0062*/ 	.short	0x0000
        /*0064*/ 	.byte	0x00, 0xf0, 0x41, 0x00


	//----- nvinfo : EIATTR_SPARSE_MMA_MASK
	.align		4
.L_260:
        /*0068*/ 	.byte	0x03, 0x50
        /*006a*/ 	.short	0x0000


	//----- nvinfo : EIATTR_MAXREG_COUNT
	.align		4
        /*006c*/ 	.byte	0x03, 0x1b
        /*006e*/ 	.short	0x00ff


	//----- nvinfo : EIATTR_NUM_BARRIERS
	.align		4
        /*0070*/ 	.byte	0x02, 0x4c
        /*0072*/ 	.byte	0x01
	.zero		1


	//----- nvinfo : EIATTR_MERCURY_ISA_VERSION
	.align		4
        /*0074*/ 	.byte	0x03, 0x5f
        /*0076*/ 	.short	0x0101


	//----- nvinfo : EIATTR_COOP_GROUP_MASK_REGIDS
	.align		4
        /*0078*/ 	.byte	0x04, 0x29
        /*007a*/ 	.short	(.L_262 - .L_261)


	//   ....[0]....
.L_261:
        /*007c*/ 	.word	0xffffffff


	//   ....[1]....
        /*0080*/ 	.word	0xffffffff


	//   ....[2]....
        /*0084*/ 	.word	0xffffffff


	//   ....[3]....
        /*0088*/ 	.word	0xffffffff


	//   ....[4]....
        /*008c*/ 	.word	0xffffffff


	//   ....[5]....
        /*0090*/ 	.word	0xffffffff


	//   ....[6]....
        /*0094*/ 	.word	0xffffffff


	//   ....[7]....
        /*0098*/ 	.word	0xffffffff


	//   ....[8]....
        /*009c*/ 	.word	0xffffffff


	//   ....[9]....
        /*00a0*/ 	.word	0xffffffff


	//   ....[10]....
        /*00a4*/ 	.word	0xffffffff


	//   ....[11]....
        /*00a8*/ 	.word	0xffffffff


	//   ....[12]....
        /*00ac*/ 	.word	0xffffffff


	//   ....[13]....
        /*00b0*/ 	.word	0xffffffff


	//   ....[14]....
        /*00b4*/ 	.word	0xffffffff


	//   ....[15]....
        /*00b8*/ 	.word	0xffffffff


	//   ....[16]....
        /*00bc*/ 	.word	0xffffffff


	//   ....[17]....
        /*00c0*/ 	.word	0xffffffff


	//   ....[18]....
        /*00c4*/ 	.word	0xffffffff


	//   ....[19]....
        /*00c8*/ 	.word	0xffffffff


	//   ....[20]....
        /*00cc*/ 	.word	0xffffffff


	//   ....[21]....
        /*00d0*/ 	.word	0xffffffff


	//   ....[22]....
        /*00d4*/ 	.word	0xffffffff


	//   ....[23]....
        /*00d8*/ 	.word	0xffffffff


	//   ....[24]....
        /*00dc*/ 	.word	0xffffffff


	//   ....[25]....
        /*00e0*/ 	.word	0xffffffff


	//   ....[26]....
        /*00e4*/ 	.word	0xffffffff


	//   ....[27]....
        /*00e8*/ 	.word	0xffffffff


	//   ....[28]....
        /*00ec*/ 	.word	0xffffffff


	//   ....[29]....
        /*00f0*/ 	.word	0xffffffff


	//   ....[30]....
        /*00f4*/ 	.word	0xffffffff


	//   ....[31]....
        /*00f8*/ 	.word	0xffffffff


	//   ....[32]....
        /*00fc*/ 	.word	0xffffffff


	//   ....[33]....
        /*0100*/ 	.word	0xffffffff


	//   ....[34]....
        /*0104*/ 	.word	0xffffffff


	//   ....[35]....
        /*0108*/ 	.word	0xffffffff


	//   ....[36]....
        /*010c*/ 	.word	0xffffffff


	//   ....[37]....
        /*0110*/ 	.word	0xffffffff


	//   ....[38]....
        /*0114*/ 	.word	0xffffffff


	//   ....[39]....
        /*0118*/ 	.word	0xffffffff


	//   ....[40]....
        /*011c*/ 	.word	0xffffffff


	//   ....[41]....
        /*0120*/ 	.word	0xffffffff


	//   ....[42]....
        /*0124*/ 	.word	0xffffffff


	//   ....[43]....
        /*0128*/ 	.word	0xffffffff


	//   ....[44]....
        /*012c*/ 	.word	0xffffffff


	//   ....[45]....
        /*0130*/ 	.word	0xffffffff


	//   ....[46]....
        /*0134*/ 	.word	0xffffffff


	//   ....[47]....
        /*0138*/ 	.word	0xffffffff


	//   ....[48]....
        /*013c*/ 	.word	0xffffffff


	//   ....[49]....
        /*0140*/ 	.word	0xffffffff


	//   ....[50]....
        /*0144*/ 	.word	0xffffffff


	//   ....[51]....
        /*0148*/ 	.word	0xffffffff


	//   ....[52]....
        /*014c*/ 	.word	0xffffffff


	//   ....[53]....
        /*0150*/ 	.word	0xffffffff


	//   ....[54]....
        /*0154*/ 	.word	0xffffffff


	//   ....[55]....
        /*0158*/ 	.word	0xffffffff


	//   ....[56]....
        /*015c*/ 	.word	0xffffffff


	//   ....[57]....
        /*0160*/ 	.word	0xffffffff


	//   ....[58]....
        /*0164*/ 	.word	0xffffffff


	//   ....[59]....
        /*0168*/ 	.word	0xffffffff


	//----- nvinfo : EIATTR_COOP_GROUP_INSTR_OFFSETS
	.align		4
.L_262:
        /*016c*/ 	.byte	0x04, 0x28
        /*016e*/ 	.short	(.L_264 - .L_263)


	//   ....[0]....
.L_263:
        /*0170*/ 	.word	0x00000cd0


	//   ....[1]....
        /*0174*/ 	.word	0x00000d00


	//   ....[2]....
        /*0178*/ 	.word	0x00000d20


	//   ....[3]....
        /*017c*/ 	.word	0x00000d30


	//   ....[4]....
        /*0180*/ 	.word	0x00000ec0


	//   ....[5]....
        /*0184*/ 	.word	0x00000ef0


	//   ....[6]....
        /*0188*/ 	.word	0x00000f20


	//   ....[7]....
        /*018c*/ 	.word	0x00000f40


	//   ....[8]....
        /*0190*/ 	.word	0x000010c0


	//   ....[9]....
        /*0194*/ 	.word	0x00001100


	//   ....[10]....
        /*0198*/ 	.word	0x00001130


	//   ....[11]....
        /*019c*/ 	.word	0x00001140


	//   ....[12]....
        /*01a0*/ 	.word	0x000012c0


	//   ....[13]....
        /*01a4*/ 	.word	0x000012f0


	//   ....[14]....
        /*01a8*/ 	.word	0x00001320


	//   ....[15]....
        /*01ac*/ 	.word	0x00001340


	//   ....[16]....
        /*01b0*/ 	.word	0x000014c0


	//   ....[17]....
        /*01b4*/ 	.word	0x000014f0


	//   ....[18]....
        /*01b8*/ 	.word	0x00001520


	//   ....[19]....
        /*01bc*/ 	.word	0x00001540


	//   ....[20]....
        /*01c0*/ 	.word	0x000022b0


	//   ....[21]....
        /*01c4*/ 	.word	0x000022c0


	//   ....[22]....
        /*01c8*/ 	.word	0x000022d0


	//   ....[23]....
        /*01cc*/ 	.word	0x000022f0


	//   ....[24]....
        /*01d0*/ 	.word	0x00002470


	//   ....[25]....
        /*01d4*/ 	.word	0x000024b0


	//   ....[26]....
        /*01d8*/ 	.word	0x000024e0


	//   ....[27]....
        /*01dc*/ 	.word	0x00002500


	//   ....[28]....
        /*01e0*/ 	.word	0x00002680


	//   ....[29]....
        /*01e4*/ 	.word	0x000026c0


	//   ....[30]....
        /*01e8*/ 	.word	0x000026f0


	//   ....[31]....
        /*01ec*/ 	.word	0x00002710


	//   ....[32]....
        /*01f0*/ 	.word	0x00002890


	//   ....[33]....
        /*01f4*/ 	.word	0x000028d0


	//   ....[34]....
        /*01f8*/ 	.word	0x00002900


	//   ....[35]....
        /*01fc*/ 	.word	0x00002920


	//   ....[36]....
        /*0200*/ 	.word	0x00002aa0


	//   ....[37]....
        /*0204*/ 	.word	0x00002ae0


	//   ....[38]....
        /*0208*/ 	.word	0x00002b10


	//   ....[39]....
        /*020c*/ 	.word	0x00002b30


	//   ....[40]....
        /*0210*/ 	.word	0x000051f0


	//   ....[41]....
        /*0214*/ 	.word	0x00005220


	//   ....[42]....
        /*0218*/ 	.word	0x00005240


	//   ....[43]....
        /*021c*/ 	.word	0x00005250


	//   ....[44]....
        /*0220*/ 	.word	0x000053e0


	//   ....[45]....
        /*0224*/ 	.word	0x00005410


	//   ....[46]....
        /*0228*/ 	.word	0x00005440


	//   ....[47]....
        /*022c*/ 	.word	0x00005460


	//   ....[48]....
        /*0230*/ 	.word	0x000055e0


	//   ....[49]....
        /*0234*/ 	.word	0x00005610


	//   ....[50]....
        /*0238*/ 	.word	0x00005640


	//   ....[51]....
        /*023c*/ 	.word	0x00005660


	//   ....[52]....
        /*0240*/ 	.word	0x000057e0


	//   ....[53]....
        /*0244*/ 	.word	0x00005810


	//   ....[54]....
        /*0248*/ 	.word	0x00005840


	//   ....[55]....
        /*024c*/ 	.word	0x00005860


	//   ....[56]....
        /*0250*/ 	.word	0x000059e0


	//   ....[57]....
        /*0254*/ 	.word	0x00005a10


	//   ....[58]....
        /*0258*/ 	.word	0x00005a40


	//   ....[59]....
        /*025c*/ 	.word	0x00005a60


	//----- nvinfo : EIATTR_VRC_CTA_INIT_COUNT
	.align		4
.L_264:
        /*0260*/ 	.byte	0x02, 0x4a
	.zero		1
	.zero		1


	//----- nvinfo : EIATTR_EXIT_INSTR_OFFSETS
	.align		4
        /*0264*/ 	.byte	0x04, 0x1c
        /*0266*/ 	.short	(.L_266 - .L_265)


	//   ....[0]....
.L_265:
        /*0268*/ 	.word	0x00006710


	//   ....[1]....
        /*026c*/ 	.word	0x00006770


	//----- nvinfo : EIATTR_MAX_THREADS
	.align		4
.L_266:
        /*0270*/ 	.byte	0x04, 0x05
        /*0272*/ 	.short	(.L_268 - .L_267)
.L_267:
        /*0274*/ 	.word	0x00000100
        /*0278*/ 	.word	0x00000001
        /*027c*/ 	.word	0x00000001


	//----- nvinfo : EIATTR_CRS_STACK_SIZE
	.align		4
.L_268:
        /*0280*/ 	.byte	0x04, 0x1e
        /*0282*/ 	.short	(.L_270 - .L_269)
.L_269:
        /*0284*/ 	.word	0x00000000


	//----- nvinfo : EIATTR_CBANK_PARAM_SIZE
	.align		4
.L_270:
        /*0288*/ 	.byte	0x03, 0x19
        /*028a*/ 	.short	0x0051


	//----- nvinfo : EIATTR_PARAM_CBANK
	.align		4
        /*028c*/ 	.byte	0x04, 0x0a
        /*028e*/ 	.short	(.L_272 - .L_271)
	.align		4
.L_271:
        /*0290*/ 	.word	index@(.nv.constant0._ZN6thrust24THRUST_300001_SM_1000_NS8cuda_cub4core6detail13_kernel_agentINS1_8__reduce11ReduceAgentINS0_12zip_iteratorIN4cuda3std3__45tupleIJNS0_10device_ptrIdEENS0_17counting_iteratorIlNS0_11use_defaultESF_SF_EEEEEEEPNSB_IJdlEEESJ_iNS1_9__extrema9arg_max_fIdl10comparatorEEEEJSI_SK_iN3cub18CUB_300001_SM_100013GridEvenShareIiEENSR_9GridQueueIjEESO_EEEvDpT0_)
        /*0294*/ 	.short	0x0380
        /*0296*/ 	.short	0x0051


	//----- nvinfo : EIATTR_SW_WAR
	.align		4
.L_272:
        /*0298*/ 	.byte	0x04, 0x36
        /*029a*/ 	.short	(.L_274 - .L_273)
.L_273:
        /*029c*/ 	.word	0x00000008
.L_274:


//--------------------- .nv.info._ZN6thrust24THRUST_300001_SM_1000_NS8cuda_cub4core6detail13_kernel_agentINS1_8__reduce11ReduceAgentINS0_12zip_iteratorIN4cuda3std3__45tupleIJNS0_10device_ptrIdEENS0_17counting_iteratorIlNS0_11use_defaultESF_SF_EEEEEEEPNSB_IJdlEEESJ_iNS1_9__extrema9arg_max_fIdl10comparatorEEEEJSI_SK_iSO_EEEvDpT0_ --------------------------
	.section	.nv.info._ZN6thrust24THRUST_300001_SM_1000_NS8cuda_cub4core6detail13_kernel_agentINS1_8__reduce11ReduceAgentINS0_12zip_iteratorIN4cuda3std3__45tupleIJNS0_10device_ptrIdEENS0_17counting_iteratorIlNS0_11use_defaultESF_SF_EEEEEEEPNSB_IJdlEEESJ_iNS1_9__extrema9arg_max_fIdl10comparatorEEEEJSI_SK_iSO_EEEvDpT0_,"",@"SHT_CUDA_INFO"
	.sectionflags	@""
	.align	4


	//----- nvinfo : EIATTR_CUDA_API_VERSION
	.align		4
        /*0000*/ 	.byte	0x04, 0x37
        /*0002*/ 	.short	(.L_276 - .L_275)
.L_275:
        /*0004*/ 	.word	0x00000082


	//----- nvinfo : EIATTR_KPARAM_INFO
	.align		4
.L_276:
        /*0008*/ 	.byte	0x04, 0x17
        /*000a*/ 	.short	(.L_278 - .L_277)
.L_277:
        /*000c*/ 	.word	0x00000000
        /*0010*/ 	.short	0x0003
        /*0012*/ 	.short	0x001c
        /*0014*/ 	.byte	0x00, 0xf0, 0x05, 0x00


	//----- nvinfo : EIATTR_KPARAM_INFO
	.align		4
.L_278:
        /*0018*/ 	.byte	0x04, 0x17
        /*001a*/ 	.short	(.L_280 - .L_279)
.L_279:
        /*001c*/ 	.word	0x00000000
        /*0020*/ 	.short	0x0002
        /*0022*/ 	.short	0x0018
        /*0024*/ 	.byte	0x00, 0xf0, 0x11, 0x00


	//----- nvinfo : EIATTR_KPARAM_INFO
	.align		4
.L_280:
        /*0028*/ 	.byte	0x04, 0x17
        /*002a*/ 	.short	(.L_282 - .L_281)
.L_281:
        /*002c*/ 	.word	0x00000000
        /*0030*/ 	.short	0x0001
        /*0032*/ 	.short	0x0010
        /*0034*/ 	.byte	0x00, 0xf5, 0x21, 0x00


	//----- nvinfo : EIATTR_KPARAM_INFO
	.align		4
.L_282:
        /*0038*/ 	.byte	0x04, 0x17
        /*003a*/ 	.short	(.L_284 - .L_283)
.L_283:
        /*003c*/ 	.word	0x00000000
        /*0040*/ 	.short	0x0000
        /*0042*/ 	.short	0x0000
        /*0044*/ 	.byte	0x00, 0xf0, 0x41, 0x00


	//----- nvinfo : EIATTR_SPARSE_MMA_MASK
	.align		4
.L_284:
        /*0048*/ 	.byte	0x03, 0x50
        /*004a*/ 	.short	0x0000


	//----- nvinfo : EIATTR_MAXREG_COUNT
	.align		4
        /*004c*/ 	.byte	0x03, 0x1b
        /*004e*/ 	.short	0x00ff


	//----- nvinfo : EIATTR_NUM_BARRIERS
	.align		4
        /*0050*/ 	.byte	0x02, 0x4c
        /*0052*/ 	.byte	0x01
	.zero		1


	//----- nvinfo : EIATTR_MERCURY_ISA_VERSION
	.align		4
        /*0054*/ 	.byte	0x03, 0x5f
        /*0056*/ 	.short	0x0101


	//----- nvinfo : EIATTR_COOP_GROUP_MASK_REGIDS
	.align		4
        /*0058*/ 	.byte	0x04, 0x29
        /*005a*/ 	.short	(.L_286 - .L_285)


	//   ....[0]....
.L_285:
        /*005c*/ 	.word	0xffffffff


	//   ....[1]....
        /*0060*/ 	.word	0xffffffff


	//   ....[2]....
        /*0064*/ 	.word	0xffffffff


	//   ....[3]....
        /*0068*/ 	.word	0xffffffff


	//   ....[4]....
        /*006c*/ 	.word	0xffffffff


	//   ....[5]....
        /*0070*/ 	.word	0xffffffff


	//   ....[6]....
        /*0074*/ 	.word	0xffffffff


	//   ....[7]....
        /*0078*/ 	.word	0xffffffff


	//   ....[8]....
        /*007c*/ 	.word	0xffffffff


	//   ....[9]....
        /*0080*/ 	.word	0xffffffff


	//   ....[10]....
        /*0084*/ 	.word	0xffffffff


	//   ....[11]....
        /*0088*/ 	.word	0xffffffff


	//   ....[12]....
        /*008c*/ 	.word	0xffffffff


	//   ....[13]....
        /*0090*/ 	.word	0xffffffff


	//   ....[14]....
        /*0094*/ 	.word	0xffffffff


	//   ....[15]....
        /*0098*/ 	.word	0xffffffff


	//   ....[16]....
        /*009c*/ 	.word	0xffffffff


	//   ....[17]....
        /*00a0*/ 	.word	0xffffffff


	//   ....[18]....
        /*00a4*/ 	.word	0xffffffff


	//   ....[19]....
        /*00a8*/ 	.word	0xffffffff


	//   ....[20]....
        /*00ac*/ 	.word	0xffffffff


	//   ....[21]....
        /*00b0*/ 	.word	0xffffffff


	//   ....[22]....
        /*00b4*/ 	.word	0xffffffff


	//   ....[23]....
        /*00b8*/ 	.word	0xffffffff


	//   ....[24]....
        /*00bc*/ 	.word	0xffffffff


	//   ....[25]....
        /*00c0*/ 	.word	0xffffffff


	//   ....[26]....
        /*00c4*/ 	.word	0xffffffff


	//   ....[27]....
        /*00c8*/ 	.word	0xffffffff


	//   ....[28]....
        /*00cc*/ 	.word	0xffffffff


	//   ....[29]....
        /*00d0*/ 	.word	0xffffffff


	//   ....[30]....
        /*00d4*/ 	.word	0xffffffff


	//   ....[31]....
        /*00d8*/ 	.word	0xffffffff


	//   ....[32]....
        /*00dc*/ 	.word	0xffffffff


	//   ....[33]....
        /*00e0*/ 	.word	0xffffffff


	//   ....[34]....
        /*00e4*/ 	.word	0xffffffff


	//   ....[35]....
        /*00e8*/ 	.word	0xffffffff


	//   ....[36]....
        /*00ec*/ 	.word	0xffffffff


	//   ....[37]....
        /*00f0*/ 	.word	0xffffffff


	//   ....[38]....
        /*00f4*/ 	.word	0xffffffff


	//   ....[39]....
        /*00f8*/ 	.word	0xffffffff


	//   ....[40]....
        /*00fc*/ 	.word	0xffffffff


	//   ....[41]....
        /*0100*/ 	.word	0xffffffff


	//   ....[42]....
        /*0104*/ 	.word	0xffffffff


	//   ....[43]....
        /*0108*/ 	.word	0xffffffff


	//   ....[44]....
        /*010c*/ 	.word	0xffffffff


	//   ....[45]....
        /*0110*/ 	.word	0xffffffff


	//   ....[46]....
        /*0114*/ 	.word	0xffffffff


	//   ....[47]....
        /*0118*/ 	.word	0xffffffff


	//   ....[48]....
        /*011c*/ 	.word	0xffffffff


	//   ....[49]....
        /*0120*/ 	.word	0xffffffff


	//   ....[50]....
        /*0124*/ 	.word	0xffffffff


	//   ....[51]....
        /*0128*/ 	.word	0xffffffff


	//   ....[52]....
        /*012c*/ 	.word	0xffffffff


	//   ....[53]....
        /*0130*/ 	.word	0xffffffff


	//   ....[54]....
        /*0134*/ 	.word	0xffffffff


	//   ....[55]....
        /*0138*/ 	.word	0xffffffff


	//   ....[56]....
        /*013c*/ 	.word	0xffffffff


	//   ....[57]....
        /*0140*/ 	.word	0xffffffff


	//   ....[58]....
        /*0144*/ 	.word	0xffffffff


	//   ....[59]....
        /*0148*/ 	.word	0xffffffff


	//----- nvinfo : EIATTR_COOP_GROUP_INSTR_OFFSETS
	.align		4
.L_286:
        /*014c*/ 	.byte	0x04, 0x28
        /*014e*/ 	.short	(.L_288 - .L_287)


	//   ....[0]....
.L_287:
        /*0150*/ 	.word	0x00000c90


	//   ....[1]....
        /*0154*/ 	.word	0x00000cc0


	//   ....[2]....
        /*0158*/ 	.word	0x00000ce0


	//   ....[3]....
        /*015c*/ 	.word	0x00000cf0


	//   ....[4]....
        /*0160*/ 	.word	0x00000e80


	//   ....[5]....
        /*0164*/ 	.word	0x00000eb0


	//   ....[6]....
        /*0168*/ 	.word	0x00000ee0


	//   ....[7]....
        /*016c*/ 	.word	0x00000f00


	//   ....[8]....
        /*0170*/ 	.word	0x00001080


	//   ....[9]....
        /*0174*/ 	.word	0x000010b0


	//   ....[10]....
        /*0178*/ 	.word	0x000010e0


	//   ....[11]....
        /*017c*/ 	.word	0x00001100


	//   ....[12]....
        /*0180*/ 	.word	0x00001280


	//   ....[13]....
        /*0184*/ 	.word	0x000012b0


	//   ....[14]....
        /*0188*/ 	.word	0x000012e0


	//   ....[15]....
        /*018c*/ 	.word	0x00001300


	//   ....[16]....
        /*0190*/ 	.word	0x00001480


	//   ....[17]....
        /*0194*/ 	.word	0x000014b0


	//   ....[18]....
        /*0198*/ 	.word	0x000014e0


	//   ....[19]....
        /*019c*/ 	.word	0x00001500


	//   ....[20]....
        /*01a0*/ 	.word	0x00002260


	//   ....[21]....
        /*01a4*/ 	.word	0x00002270


	//   ....[22]....
        /*01a8*/ 	.word	0x00002280


	//   ....[23]....
        /*01ac*/ 	.word	0x000022a0


	//   ....[24]....
        /*01b0*/ 	.word	0x00002420


	//   ....[25]....
        /*01b4*/ 	.word	0x00002460


	//   ....[26]....
        /*01b8*/ 	.word	0x00002490


	//   ....[27]....
        /*01bc*/ 	.word	0x000024b0


	//   ....[28]....
        /*01c0*/ 	.word	0x00002630


	//   ....[29]....
        /*01c4*/ 	.word	0x00002670


	//   ....[30]....
        /*01c8*/ 	.word	0x000026a0


	//   ....[31]....
        /*01cc*/ 	.word	0x000026c0


	//   ....[32]....
        /*01d0*/ 	.word	0x00002840


	//   ....[33]....
        /*01d4*/ 	.word	0x00002880


	//   ....[34]....
        /*01d8*/ 	.word	0x000028b0


	//   ....[35]....
        /*01dc*/ 	.word	0x000028d0


	//   ....[36]....
        /*01e0*/ 	.word	0x00002a50


	//   ....[37]....
        /*01e4*/ 	.word	0x00002a90


	//   ....[38]....
        /*01e8*/ 	.word	0x00002ac0


	//   ....[39]....
        /*01ec*/ 	.word	0x00002ae0


	//   ....[40]....
        /*01f0*/ 	.word	0x00004f90


	//   ....[41]....
        /*01f4*/ 	.word	0x00004fc0


	//   ....[42]....
        /*01f8*/ 	.word	0x00004fe0


	//   ....[43]....
        /*01fc*/ 	.word	0x00004ff0


	//   ....[44]....
        /*0200*/ 	.word	0x00005180


	//   ....[45]....
        /*0204*/ 	.word	0x000051b0


	//   ....[46]....
        /*0208*/ 	.word	0x000051e0


	//   ....[47]....
        /*020c*/ 	.word	0x00005200


	//   ....[48]....
        /*0210*/ 	.word	0x00005380


	//   ....[49]....
        /*0214*/ 	.word	0x000053b0


	//   ....[50]....
        /*0218*/ 	.word	0x000053e0


	//   ....[51]....
        /*021c*/ 	.word	0x00005400


	//   ....[52]....
        /*0220*/ 	.word	0x00005580


	//   ....[53]....
        /*0224*/ 	.word	0x000055c0


	//   ....[54]....
        /*0228*/ 	.word	0x000055f0


	//   ....[55]....
        /*022c*/ 	.word	0x00005600


	//   ....[56]....
        /*0230*/ 	.word	0x00005780


	//   ....[57]....
        /*0234*/ 	.word	0x000057b0


	//   ....[58]....
        /*0238*/ 	.word	0x000057e0


	//   ....[59]....
        /*023c*/ 	.word	0x00005800


	//----- nvinfo : EIATTR_VRC_CTA_INIT_COUNT
	.align		4
.L_288:
        /*0240*/ 	.byte	0x02, 0x4a
	.zero		1
	.zero		1


	//----- nvinfo : EIATTR_EXIT_INSTR_OFFSETS
	.align		4
        /*0244*/ 	.byte	0x04, 0x1c
        /*0246*/ 	.short	(.L_290 - .L_289)


	//   ....[0]....
.L_289:
        /*0248*/ 	.word	0x00000030


	//   ....[1]....
        /*024c*/ 	.word	0x000064a0


	//   ....[2]....
        /*0250*/ 	.word	0x000064e0


	//----- nvinfo : EIATTR_MAX_THREADS
	.align		4
.L_290:
        /*0254*/ 	.byte	0x04, 0x05
        /*0256*/ 	.short	(.L_292 - .L_291)
.L_291:
        /*0258*/ 	.word	0x00000100
        /*025c*/ 	.word	0x00000001
        /*0260*/ 	.word	0x00000001


	//----- nvinfo : EIATTR_CRS_STACK_SIZE
	.align		4
.L_292:
        /*0264*/ 	.byte	0x04, 0x1e
        /*0266*/ 	.short	(.L_294 - .L_293)
.L_293:
        /*0268*/ 	.word	0x00000000


	//----- nvinfo : EIATTR_CBANK_PARAM_SIZE
	.align		4
.L_294:
        /*026c*/ 	.byte	0x03, 0x19
        /*026e*/ 	.short	0x001d


	//----- nvinfo : EIATTR_PARAM_CBANK
	.align		4
        /*0270*/ 	.byte	0x04, 0x0a
        /*0272*/ 	.short	(.L_296 - .L_295)
	.align		4
.L_295:
        /*0274*/ 	.word	index@(.nv.constant0._ZN6thrust24THRUST_300001_SM_1000_NS8cuda_cub4core6detail13_kernel_agentINS1_8__reduce11ReduceAgentINS0_12zip_iteratorIN4cuda3std3__45tupleIJNS0_10device_ptrIdEENS0_17counting_iteratorIlNS0_11use_defaultESF_SF_EEEEEEEPNSB_IJdlEEESJ_iNS1_9__extrema9arg_max_fIdl10comparatorEEEEJSI_SK_iSO_EEEvDpT0_)
        /*0278*/ 	.short	0x0380
        /*027a*/ 	.short	0x001d


	//----- nvinfo : EIATTR_SW_WAR
	.align		4
.L_296:
        /*027c*/ 	.byte	0x04, 0x36
        /*027e*/ 	.short	(.L_298 - .L_297)
.L_297:
        /*0280*/ 	.word	0x00000008
.L_298:


//--------------------- .nv.info._Z4swapPdiii     --------------------------
	.section	.nv.info._Z4swapPdiii,"",@"SHT_CUDA_INFO"
	.sectionflags	@""
	.align	4


	//----- nvinfo : EIATTR_CUDA_API_VERSION
	.align		4
        /*0000*/ 	.byte	0x04, 0x37
        /*0002*/ 	.short	(.L_300 - .L_299)
.L_299:
        /*0004*/ 	.word	0x00000082


	//----- nvinfo : EIATTR_KPARAM_INFO
	.align		4
.L_300:
        /*0008*/ 	.byte	0x04, 0x17
        /*000a*/ 	.short	(.L_302 - .L_301)
.L_301:
        /*000c*/ 	.word	0x00000000
        /*0010*/ 	.short	0x0003
        /*0012*/ 	.short	0x0010
        /*0014*/ 	.byte	0x00, 0xf0, 0x11, 0x00


	//----- nvinfo : EIATTR_KPARAM_INFO
	.align		4
.L_302:
        /*0018*/ 	.byte	0x04, 0x17
        /*001a*/ 	.short	(.L_304 - .L_303)
.L_303:
        /*001c*/ 	.word	0x00000000
        /*0020*/ 	.short	0x0002
        /*0022*/ 	.short	0x000c
        /*0024*/ 	.byte	0x00, 0xf0, 0x11, 0x00


	//----- nvinfo : EIATTR_KPARAM_INFO
	.align		4
.L_304:
        /*0028*/ 	.byte	0x04, 0x17
        /*002a*/ 	.short	(.L_306 - .L_305)
.L_305:
        /*002c*/ 	.word	0x00000000
        /*0030*/ 	.short	0x0001
        /*0032*/ 	.short	0x0008
        /*0034*/ 	.byte	0x00, 0xf0, 0x11, 0x00


	//----- nvinfo : EIATTR_KPARAM_INFO
	.align		4
.L_306:
        /*0038*/ 	.byte	0x04, 0x17
        /*003a*/ 	.short	(.L_308 - .L_307)
.L_307:
        /*003c*/ 	.word	0x00000000
        /*0040*/ 	.short	0x0000
        /*0042*/ 	.short	0x0000
        /*0044*/ 	.byte	0x00, 0xf5, 0x21, 0x00


	//----- nvinfo : EIATTR_SPARSE_MMA_MASK
	.align		4
.L_308:
        /*0048*/ 	.byte	0x03, 0x50
        /*004a*/ 	.short	0x0000


	//----- nvinfo : EIATTR_MAXREG_COUNT
	.align		4
        /*004c*/ 	.byte	0x03, 0x1b
        /*004e*/ 	.short	0x00ff


	//----- nvinfo : EIATTR_MERCURY_ISA_VERSION
	.align		4
        /*0050*/ 	.byte	0x03, 0x5f
        /*0052*/ 	.short	0x0101


	//----- nvinfo : EIATTR_VRC_CTA_INIT_COUNT
	.align		4
        /*0054*/ 	.byte	0x02, 0x4a
	.zero		1
	.zero		1


	//----- nvinfo : EIATTR_EXIT_INSTR_OFFSETS
	.align		4
        /*0058*/ 	.byte	0x04, 0x1c
        /*005a*/ 	.short	(.L_310 - .L_309)


	//   ....[0]....
.L_309:
        /*005c*/ 	.word	0x00000080


	//   ....[1]....
        /*0060*/ 	.word	0x00000440


	//   ....[2]....
        /*0064*/ 	.word	0x000006b0


	//----- nvinfo : EIATTR_CRS_STACK_SIZE
	.align		4
.L_310:
        /*0068*/ 	.byte	0x04, 0x1e
        /*006a*/ 	.short	(.L_312 - .L_311)
.L_311:
        /*006c*/ 	.word	0x00000000


	//----- nvinfo : EIATTR_CBANK_PARAM_SIZE
	.align		4
.L_312:
        /*0070*/ 	.byte	0x03, 0x19
        /*0072*/ 	.short	0x0014


	//----- nvinfo : EIATTR_PARAM_CBANK
	.align		4
        /*0074*/ 	.byte	0x04, 0x0a
        /*0076*/ 	.short	(.L_314 - .L_313)
	.align		4
.L_313:
        /*0078*/ 	.word	index@(.nv.constant0._Z4swapPdiii)
        /*007c*/ 	.short	0x0380
        /*007e*/ 	.short	0x0014


	//----- nvinfo : EIATTR_SW_WAR
	.align		4
.L_314:
        /*0080*/ 	.byte	0x04, 0x36
        /*0082*/ 	.short	(.L_316 - .L_315)
.L_315:
        /*0084*/ 	.word	0x00000008
.L_316:


//--------------------- .nv.info._Z12gauss_methodPdii --------------------------
	.section	.nv.info._Z12gauss_methodPdii,"",@"SHT_CUDA_INFO"
	.sectionflags	@""
	.align	4


	//----- nvinfo : EIATTR_CUDA_API_VERSION
	.align		4
        /*0000*/ 	.byte	0x04, 0x37
        /*0002*/ 	.short	(.L_318 - .L_317)
.L_317:
        /*0004*/ 	.word	0x00000082


	//----- nvinfo : EIATTR_KPARAM_INFO
	.align		4
.L_318:
        /*0008*/ 	.byte	0x04, 0x17
        /*000a*/ 	.short	(.L_320 - .L_319)
.L_319:
        /*000c*/ 	.word	0x00000000
        /*0010*/ 	.short	0x0002
        /*0012*/ 	.short	0x000c
        /*0014*/ 	.byte	0x00, 0xf0, 0x11, 0x00


	//----- nvinfo : EIATTR_KPARAM_INFO
	.align		4
.L_320:
        /*0018*/ 	.byte	0x04, 0x17
        /*001a*/ 	.short	(.L_322 - .L_321)
.L_321:
        /*001c*/ 	.word	0x00000000
        /*0020*/ 	.short	0x0001
        /*0022*/ 	.short	0x0008
        /*0024*/ 	.byte	0x00, 0xf0, 0x11, 0x00


	//----- nvinfo : EIATTR_KPARAM_INFO
	.align		4
.L_322:
        /*0028*/ 	.byte	0x04, 0x17
        /*002a*/ 	.short	(.L_324 - .L_323)
.L_323:
        /*002c*/ 	.word	0x00000000
        /*0030*/ 	.short	0x0000
        /*0032*/ 	.short	0x0000
        /*0034*/ 	.byte	0x00, 0xf5, 0x21, 0x00


	//----- nvinfo : EIATTR_SPARSE_MMA_MASK
	.align		4
.L_324:
        /*0038*/ 	.byte	0x03, 0x50
        /*003a*/ 	.short	0x0000


	//----- nvinfo : EIATTR_MAXREG_COUNT
	.align		4
        /*003c*/ 	.byte	0x03, 0x1b
        /*003e*/ 	.short	0x00ff


	//----- nvinfo : EIATTR_MERCURY_ISA_VERSION
	.align		4
        /*0040*/ 	.byte	0x03, 0x5f
        /*0042*/ 	.short	0x0101


	//----- nvinfo : EIATTR_VRC_CTA_INIT_COUNT
	.align		4
        /*0044*/ 	.byte	0x02, 0x4a
	.zero		1
	.zero		1


	//----- nvinfo : EIATTR_EXIT_INSTR_OFFSETS
	.align		4
        /*0048*/ 	.byte	0x04, 0x1c
        /*004a*/ 	.short	(.L_326 - .L_325)


	//   ....[0]....
.L_325:
        /*004c*/ 	.word	0x000000d0


	//   ....[1]....
        /*0050*/ 	.word	0x000014d0


	//----- nvinfo : EIATTR_CRS_STACK_SIZE
	.align		4
.L_326:
        /*0054*/ 	.byte	0x04, 0x1e
        /*0056*/ 	.short	(.L_328 - .L_327)
.L_327:
        /*0058*/ 	.word	0x00000000


	//----- nvinfo : EIATTR_CBANK_PARAM_SIZE
	.align		4
.L_328:
        /*005c*/ 	.byte	0x03, 0x19
        /*005e*/ 	.short	0x0010


	//----- nvinfo : EIATTR_PARAM_CBANK
	.align		4
        /*0060*/ 	.byte	0x04, 0x0a
        /*0062*/ 	.short	(.L_330 - .L_329)
	.align		4
.L_329:
        /*0064*/ 	.word	index@(.nv.constant0._Z12gauss_methodPdii)
        /*0068*/ 	.short	0x0380
        /*006a*/ 	.short	0x0010


	//----- nvinfo : EIATTR_SW_WAR
	.align		4
.L_330:
        /*006c*/ 	.byte	0x04, 0x36
        /*006e*/ 	.short	(.L_332 - .L_331)
.L_331:
        /*0070*/ 	.word	0x00000008
.L_332:


//--------------------- .nv.callgraph             --------------------------
	.section	.nv.callgraph,"",@"SHT_CUDA_CALLGRAPH"
	.align	4
	.sectionentsize	8
	.align		4
        /*0000*/ 	.word	0x00000000
	.align		4
        /*0004*/ 	.word	0xffffffff
	.align		4
        /*0008*/ 	.word	0x00000000
	.align		4
        /*000c*/ 	.word	0xfffffffe
	.align		4
        /*0010*/ 	.word	0x00000000
	.align		4
        /*0014*/ 	.word	0xfffffffd
	.align		4
        /*0018*/ 	.word	0x00000000
	.align		4
        /*001c*/ 	.word	0xfffffffc


//--------------------- .nv.constant4             --------------------------
	.section	.nv.constant4,"a",@progbits
	.align	8
	.align		8
.nv.constant4:
        /*0000*/ 	.dword	_ZN34_INTERNAL_029d1fd4_4_k_cu_2973c6b04cuda3std3__45__cpo5beginE
	.align		8
        /*0008*/ 	.dword	_ZN34_INTERNAL_029d1fd4_4_k_cu_2973c6b04cuda3std3__45__cpo3endE
	.align		8
        /*0010*/ 	.dword	_ZN34_INTERNAL_029d1fd4_4_k_cu_2973c6b04cuda3std3__45__cpo6cbeginE
	.align		8
        /*0018*/ 	.dword	_ZN34_INTERNAL_029d1fd4_4_k_cu_2973c6b04cuda3std3__45__cpo4cendE
	.align		8
        /*0020*/ 	.dword	_ZN34_INTERNAL_029d1fd4_4_k_cu_2973c6b04cuda3std3__45__cpo6rbeginE
	.align		8
        /*0028*/ 	.dword	_ZN34_INTERNAL_029d1fd4_4_k_cu_2973c6b04cuda3std3__45__cpo4rendE
	.align		8
        /*0030*/ 	.dword	_ZN34_INTERNAL_029d1fd4_4_k_cu_2973c6b04cuda3std3__45__cpo7crbeginE
	.align		8
        /*0038*/ 	.dword	_ZN34_INTERNAL_029d1fd4_4_k_cu_2973c6b04cuda3std3__45__cpo5crendE
	.align		8
        /*0040*/ 	.dword	_ZN34_INTERNAL_029d1fd4_4_k_cu_2973c6b04cuda3std3__436_GLOBAL__N__029d1fd4_4_k_cu_2973c6b06ignoreE
	.align		8
        /*0048*/ 	.dword	_ZN34_INTERNAL_029d1fd4_4_k_cu_2973c6b04cuda3std3__419piecewise_constructE
	.align		8
        /*0050*/ 	.dword	_ZN34_INTERNAL_029d1fd4_4_k_cu_2973c6b04cuda3std3__48in_placeE
	.align		8
        /*0058*/ 	.dword	_ZN34_INTERNAL_029d1fd4_4_k_cu_2973c6b04cuda3std3__420unreachable_sentinelE
	.align		8
        /*0060*/ 	.dword	_ZN34_INTERNAL_029d1fd4_4_k_cu_2973c6b04cuda3std3__47nulloptE
	.align		8
        /*0068*/ 	.dword	_ZN34_INTERNAL_029d1fd4_4_k_cu_2973c6b04cuda3std3__48unexpectE
	.align		8
        /*0070*/ 	.dword	_ZN34_INTERNAL_029d1fd4_4_k_cu_2973c6b04cuda3std6ranges3__45__cpo4swapE
	.align		8
        /*0078*/ 	.dword	_ZN34_INTERNAL_029d1fd4_4_k_cu_2973c6b04cuda3std6ranges3__45__cpo9iter_moveE
	.align		8
        /*0080*/ 	.dword	_ZN34_INTERNAL_029d1fd4_4_k_cu_2973c6b04cuda3std6ranges3__45__cpo5beginE
	.align		8
        /*0088*/ 	.dword	_ZN34_INTERNAL_029d1fd4_4_k_cu_2973c6b04cuda3std6ranges3__45__cpo3endE
	.align		8
        /*0090*/ 	.dword	_ZN34_INTERNAL_029d1fd4_4_k_cu_2973c6b04cuda3std6ranges3__45__cpo6cbeginE
	.align		8
        /*0098*/ 	.dword	_ZN34_INTERNAL_029d1fd4_4_k_cu_2973c6b04cuda3std6ranges3__45__cpo4cendE
	.align		8
        /*00a0*/ 	.dword	_ZN34_INTERNAL_029d1fd4_4_k_cu_2973c6b04cuda3std6ranges3__45__cpo7advanceE
	.align		8
        /*00a8*/ 	.dword	_ZN34_INTERNAL_029d1fd4_4_k_cu_2973c6b04cuda3std6ranges3__45__cpo9iter_swapE
	.align		8
        /*00b0*/ 	.dword	_ZN34_INTERNAL_029d1fd4_4_k_cu_2973c6b04cuda3std6ranges3__45__cpo4nextE
	.align		8
        /*00b8*/ 	.dword	_ZN34_INTERNAL_029d1fd4_4_k_cu_2973c6b04cuda3std6ranges3__45__cpo4prevE
	.align		8
        /*00c0*/ 	.dword	_ZN34_INTERNAL_029d1fd4_4_k_cu_2973c6b04cuda3std6ranges3__45__cpo4dataE
	.align		8
        /*00c8*/ 	.dword	_ZN34_INTERNAL_029d1fd4_4_k_cu_2973c6b04cuda3std6ranges3__45__cpo5cdataE
	.align		8
        /*00d0*/ 	.dword	_ZN34_INTERNAL_029d1fd4_4_k_cu_2973c6b04cuda3std6ranges3__45__cpo4sizeE
	.align		8
        /*00d8*/ 	.dword	_ZN34_INTERNAL_029d1fd4_4_k_cu_2973c6b04cuda3std6ranges3__45__cpo5ssizeE
	.align		8
        /*00e0*/ 	.dword	_ZN34_INTERNAL_029d1fd4_4_k_cu_2973c6b04cuda3std6ranges3__45__cpo8distanceE
	.align		8
        /*00e8*/ 	.dword	_ZN34_INTERNAL_029d1fd4_4_k_cu_2973c6b06thrust24THRUST_300001_SM_1000_NS8cuda_cub3parE
	.align		8
        /*00f0*/ 	.dword	_ZN34_INTERNAL_029d1fd4_4_k_cu_2973c6b06thrust24THRUST_300001_SM_1000_NS8cuda_cub10par_nosyncE
	.align		8
        /*00f8*/ 	.dword	_ZN34_INTERNAL_029d1fd4_4_k_cu_2973c6b06thrust24THRUST_300001_SM_1000_NS6system6detail10sequential3seqE
	.align		8
        /*0100*/ 	.dword	_ZN34_INTERNAL_029d1fd4_4_k_cu_2973c6b06thrust24THRUST_300001_SM_1000_NS6system3cpp3parE
	.align		8
        /*0108*/ 	.dword	_ZN34_INTERNAL_029d1fd4_4_k_cu_2973c6b06thrust24THRUST_300001_SM_1000_NS12placeholders2_1E
	.align		8
        /*0110*/ 	.dword	_ZN34_INTERNAL_029d1fd4_4_k_cu_2973c6b06thrust24THRUST_300001_SM_1000_NS12placeholders2_2E
	.align		8
        /*0118*/ 	.dword	_ZN34_INTERNAL_029d1fd4_4_k_cu_2973c6b06thrust24THRUST_300001_SM_1000_NS12placeholders2_3E
	.align		8
        /*0120*/ 	.dword	_ZN34_INTERNAL_029d1fd4_4_k_cu_2973c6b06thrust24THRUST_300001_SM_1000_NS12placeholders2_4E
	.align		8
        /*0128*/ 	.dword	_ZN34_INTERNAL_029d1fd4_4_k_cu_2973c6b06thrust24THRUST_300001_SM_1000_NS12placeholders2_5E
	.align		8
        /*0130*/ 	.dword	_ZN34_INTERNAL_029d1fd4_4_k_cu_2973c6b06thrust24THRUST_300001_SM_1000_NS12placeholders2_6E
	.align		8
        /*0138*/ 	.dword	_ZN34_INTERNAL_029d1fd4_4_k_cu_2973c6b06thrust24THRUST_300001_SM_1000_NS12placeholders2_7E
	.align		8
        /*0140*/ 	.dword	_ZN34_INTERNAL_029d1fd4_4_k_cu_2973c6b06thrust24THRUST_300001_SM_1000_NS12placeholders2_8E
	.align		8
        /*0148*/ 	.dword	_ZN34_INTERNAL_029d1fd4_4_k_cu_2973c6b06thrust24THRUST_300001_SM_1000_NS12placeholders2_9E
	.align		8
        /*0150*/ 	.dword	_ZN34_INTERNAL_029d1fd4_4_k_cu_2973c6b06thrust24THRUST_300001_SM_1000_NS12placeholders3_10E
	.align		8
        /*0158*/ 	.dword	_ZN34_INTERNAL_029d1fd4_4_k_cu_2973c6b06thrust24THRUST_300001_SM_1000_NS3seqE
	.align		8
        /*0160*/ 	.dword	_ZN34_INTERNAL_029d1fd4_4_k_cu_2973c6b06thrust24THRUST_300001_SM_1000_NS6deviceE


//--------------------- .text._ZN3cub18CUB_300001_SM_10006detail11EmptyKernelIvEEvv --------------------------
	.section	.text._ZN3cub18CUB_300001_SM_10006detail11EmptyKernelIvEEvv,"ax",@progbits
	.align	128
        .global         _ZN3cub18CUB_300001_SM_10006detail11EmptyKernelIvEEvv
        .type           _ZN3cub18CUB_300001_SM_10006detail11EmptyKernelIvEEvv,@function
        .size           _ZN3cub18CUB_300001_SM_10006detail11EmptyKernelIvEEvv,(.L_x_730 - _ZN3cub18CUB_300001_SM_10006detail11EmptyKernelIvEEvv)
        .other          _ZN3cub18CUB_300001_SM_10006detail11EmptyKernelIvEEvv,@"STO_CUDA_ENTRY STV_DEFAULT"
_ZN3cub18CUB_300001_SM_10006detail11EmptyKernelIvEEvv:
.text._ZN3cub18CUB_300001_SM_10006detail11EmptyKernelIvEEvv:
[----:B------:R-:W-:Y:S01]  /*0000*/  LDC R1, c[0x0][0x37c] ;  /* 0x0000df00ff017b82 */ /* 0x000fe20000000800 */
[----:B------:R-:W-:Y:S05]  /*0010*/  EXIT ;  /* 0x000000000000794d */ /* 0x000fea0003800000 */
.L_x_0:
[----:B------:R-:W-:-:S00]  /*0020*/  BRA `(.L_x_0) ;  /* 0xfffffffc00fc7947 */ /* 0x000fc0000383ffff */
[----:B------:R-:W-:-:S00]  /*0030*/  NOP ;  /* 0x0000000000007918 */ /* 0x000fc00000000000 */
        /* <DEDUP_REMOVED lines=12> */
.L_x_730:


//--------------------- .text._ZN6thrust24THRUST_300001_SM_1000_NS8cuda_cub4core6detail13_kernel_agentINS1_8__reduce11ReduceAgentIPN4cuda3std3__45tupleIJdlEEESC_SB_lNS1_9__extrema9arg_max_fIdl10comparatorEEEEJSC_SC_iSG_EEEvDpT0_ --------------------------
	.section	.text._ZN6thrust24THRUST_300001_SM_1000_NS8cuda_cub4core6detail13_kernel_agentINS1_8__reduce11ReduceAgentIPN4cuda3std3__45tupleIJdlEEESC_SB_lNS1_9__extrema9arg_max_fIdl10comparatorEEEEJSC_SC_iSG_EEEvDpT0_,"ax",@progbits
	.align	128
        .global         _ZN6thrust24THRUST_300001_SM_1000_NS8cuda_cub4core6detail13_kernel_agentINS1_8__reduce11ReduceAgentIPN4cuda3std3__45tupleIJdlEEESC_SB_lNS1_9__extrema9arg_max_fIdl10comparatorEEEEJSC_SC_iSG_EEEvDpT0_
        .type           _ZN6thrust24THRUST_300001_SM_1000_NS8cuda_cub4core6detail13_kernel_agentINS1_8__reduce11ReduceAgentIPN4cuda3std3__45tupleIJdlEEESC_SB_lNS1_9__extrema9arg_max_fIdl10comparatorEEEEJSC_SC_iSG_EEEvDpT0_,@function
        .size           _ZN6thrust24THRUST_300001_SM_1000_NS8cuda_cub4core6detail13_kernel_agentINS1_8__reduce11ReduceAgentIPN4cuda3std3__45tupleIJdlEEESC_SB_lNS1_9__extrema9arg_max_fIdl10comparatorEEEEJSC_SC_iSG_EEEvDpT0_,(.L_x_731 - _ZN6thrust24THRUST_300001_SM_1000_NS8cuda_cub4core6detail13_kernel_agentINS1_8__reduce11ReduceAgentIPN4cuda3std3__45tupleIJdlEEESC_SB_lNS1_9__extrema9arg_max_fIdl10comparatorEEEEJSC_SC_iSG_EEEvDpT0_)
        .other          _ZN6thrust24THRUST_300001_SM_1000_NS8cuda_cub4core6detail13_kernel_agentINS1_8__reduce11ReduceAgentIPN4cuda3std3__45tupleIJdlEEESC_SB_lNS1_9__extrema9arg_max_fIdl10comparatorEEEEJSC_SC_iSG_EEEvDpT0_,@"STO_CUDA_ENTRY STV_DEFAULT"
_ZN6thrust24THRUST_300001_SM_1000_NS8cuda_cub4core6detail13_kernel_agentINS1_8__reduce11ReduceAgentIPN4cuda3std3__45tupleIJdlEEESC_SB_lNS1_9__extrema9arg_max_fIdl10comparatorEEEEJSC_SC_iSG_EEEvDpT0_:
.text._ZN6thrust24THRUST_300001_SM_1000_NS8cuda_cub4core6detail13_kernel_agentINS1_8__reduce11ReduceAgentIPN4cuda3std3__45tupleIJdlEEESC_SB_lNS1_9__extrema9arg_max_fIdl10comparatorEEEEJSC_SC_iSG_EEEvDpT0_:
[----:B------:R-:W-:Y:S01]  /*0000*/  LDC R1, c[0x0][0x37c] ;  /* 0x0000df00ff017b82 */ /* 0x000fe20000000800 */
[----:B------:R-:W0:Y:S02]  /*0010*/  LDCU UR8, c[0x0][0x390] ;  /* 0x00007200ff0877ac */ /* 0x000e240008000800 */
[----:B0-----:R-:W-:-:S13]  /*0020*/  ISETP.NE.AND P0, PT, RZ, UR8, PT ;  /* 0x00000008ff007c0c */ /* 0x001fda000bf05270 */
[----:B------:R-:W-:Y:S05]  /*0030*/  @!P0 EXIT ;  /* 0x000000000000894d */ /* 0x000fea0003800000 */
[----:B------:R-:W-:Y:S01]  /*0040*/  UISETP.GT.AND UP0, UPT, UR8, 0x4ff, UPT ;  /* 0x000004ff0800788c */ /* 0x000fe2000bf04270 */
[----:B------:R-:W-:Y:S01]  /*0050*/  BSSY.RECONVERGENT B0, `(.L_x_1) ;  /* 0x00006c1000007945 */ /* 0x000fe20003800200 */
[----:B------:R-:W0:Y:S07]  /*0060*/  LDCU.64 UR10, c[0x0][0x358] ;  /* 0x00006b00ff0a77ac */ /* 0x000e2e0008000a00 */
[----:B------:R-:W-:Y:S05]  /*0070*/  BRA.U UP0, `(.L_x_2) ;  /* 0x0000003900807547 */ /* 0x000fea000b800000 */
[----:B------:R-:W1:Y:S01]  /*0080*/  S2R R0, SR_TID.X ;  /* 0x0000000000007919 */ /* 0x000e620000002100 */
[----:B------:R-:W2:Y:S01]  /*0090*/  LDCU UR4, c[0x0][0x390] ;  /* 0x00007200ff0477ac */ /* 0x000ea20008000800 */
[----:B------:R-:W-:Y:S01]  /*00a0*/  BSSY.RECONVERGENT B1, `(.L_x_3) ;  /* 0x000000b000017945 */ /* 0x000fe20003800200 */
[----:B------:R-:W-:Y:S02]  /*00b0*/  CS2R R14, SRZ ;  /* 0x00000000000e7805 */ /* 0x000fe4000001ff00 */
[----:B------:R-:W-:Y:S02]  /*00c0*/  CS2R R12, SRZ ;  /* 0x00000000000c7805 */ /* 0x000fe4000001ff00 */
[----:B-1----:R-:W-:Y:S01]  /*00d0*/  ISETP.GE.AND P0, PT, R0, UR8, PT ;  /* 0x0000000800007c0c */ /* 0x002fe2000bf06270 */
[----:B------:R-:W-:-:S12]  /*00e0*/  IMAD.MOV.U32 R19, RZ, RZ, R0 ;  /* 0x000000ffff137224 */ /* 0x000fd800078e0000 */
[----:B--2---:R-:W-:Y:S05]  /*00f0*/  @P0 BRA `(.L_x_4) ;  /* 0x0000000000140947 */ /* 0x004fea0003800000 */
[----:B------:R-:W1:Y:S02]  /*0100*/  LDC.64 R2, c[0x0][0x380] ;  /* 0x0000e000ff027b82 */ /* 0x000e640000000a00 */
[----:B-1----:R-:W-:-:S05]  /*0110*/  IMAD.WIDE.U32 R2, R0, 0x10, R2 ;  /* 0x0000001000027825 */ /* 0x002fca00078e0002 */
[----:B0-----:R1:W5:Y:S04]  /*0120*/  LDG.E.64.CONSTANT R14, desc[UR10][R2.64] ;  /* 0x0000000a020e7981 */ /* 0x001368000c1e9b00 */
[----:B------:R1:W5:Y:S01]  /*0130*/  LDG.E.64.CONSTANT R12, desc[UR10][R2.64+0x8] ;  /* 0x0000080a020c7981 */ /* 0x000362000c1e9b00 */
[----:B------:R-:W-:-:S07]  /*0140*/  VIADD R19, R0, 0x100 ;  /* 0x0000010000137836 */ /* 0x000fce0000000000 */
.L_x_4:
[----:B0-----:R-:W-:Y:S05]  /*0150*/  BSYNC.RECONVERGENT B1 ;  /* 0x0000000000017941 */ /* 0x001fea0003800200 */
.L_x_3:
[----:B------:R-:W-:Y:S01]  /*0160*/  ISETP.GE.AND P0, PT, R19, UR8, PT ;  /* 0x0000000813007c0c */ /* 0x000fe2000bf06270 */
[----:B------:R-:W-:-:S12]  /*0170*/  BSSY.RECONVERGENT B1, `(.L_x_5) ;  /* 0x0000099000017945 */ /* 0x000fd80003800200 */
[----:B------:R-:W-:Y:S05]  /*0180*/  @P0 BRA `(.L_x_6) ;  /* 0x00000008005c0947 */ /* 0x000fea0003800000 */
[----:B------:R-:W-:Y:S01]  /*0190*/  LOP3.LUT R4, RZ, R19, RZ, 0x33, !PT ;  /* 0x00000013ff047212 */ /* 0x000fe200078e33ff */
[----:B------:R-:W-:Y:S04]  /*01a0*/  BSSY.RECONVERGENT B2, `(.L_x_7) ;  /* 0x000002e000027945 */ /* 0x000fe80003800200 */
[----:B------:R-:W-:-:S05]  /*01b0*/  VIADD R4, R4, UR8 ;  /* 0x0000000804047c36 */ /* 0x000fca0008000000 */
[----:B-1----:R-:W-:-:S04]  /*01c0*/  LOP3.LUT R2, R4, 0x300, RZ, 0xc0, !PT ;  /* 0x0000030004027812 */ /* 0x002fc800078ec0ff */
[----:B------:R-:W-:-:S13]  /*01d0*/  ISETP.NE.AND P0, PT, R2, 0x300, PT ;  /* 0x000003000200780c */ /* 0x000fda0003f05270 */
[----:B------:R-:W-:Y:S05]  /*01e0*/  @!P0 BRA `(.L_x_8) ;  /* 0x0000000000a48947 */ /* 0x000fea0003800000 */
[----:B------:R-:W0:Y:S01]  /*01f0*/  LDC.64 R2, c[0x0][0x380] ;  /* 0x0000e000ff027b82 */ /* 0x000e220000000a00 */
[----:B------:R-:W-:-:S04]  /*0200*/  LEA.HI R5, R4, 0x1, RZ, 0x18 ;  /* 0x0000000104057811 */ /* 0x000fc800078fc0ff */
[----:B------:R-:W-:-:S05]  /*0210*/  LOP3.LUT R5, R5, 0x3, RZ, 0xc0, !PT ;  /* 0x0000000305057812 */ /* 0x000fca00078ec0ff */
[----:B------:R-:W-:Y:S02]  /*0220*/  IMAD.MOV R5, RZ, RZ, -R5 ;  /* 0x000000ffff057224 */ /* 0x000fe400078e0a05 */
[----:B0-----:R-:W-:-:S04]  /*0230*/  IMAD.WIDE.U32 R2, R19, 0x10, R2 ;  /* 0x0000001013027825 */ /* 0x001fc800078e0002 */
[----:B------:R-:W-:-:S07]  /*0240*/  IMAD.MOV.U32 R16, RZ, RZ, R2 ;  /* 0x000000ffff107224 */ /* 0x000fce00078e0002 */
.L_x_11:
[----:B------:R-:W-:-:S05]  /*0250*/  IMAD.MOV.U32 R2, RZ, RZ, R16 ;  /* 0x000000ffff027224 */ /* 0x000fca00078e0010 */
[----:B------:R-:W2:Y:S04]  /*0260*/  LDG.E.64.CONSTANT R8, desc[UR10][R2.64] ;  /* 0x0000000a02087981 */ /* 0x000ea8000c1e9b00 */
[----:B------:R-:W3:Y:S01]  /*0270*/  LDG.E.64.CONSTANT R10, desc[UR10][R2.64+0x8] ;  /* 0x0000080a020a7981 */ /* 0x000ee2000c1e9b00 */
[----:B------:R-:W-:Y:S01]  /*0280*/  VIADD R5, R5, 0x1 ;  /* 0x0000000105057836 */ /* 0x000fe20000000000 */
[----:B------:R-:W-:Y:S01]  /*0290*/  BSSY.RECONVERGENT B3, `(.L_x_9) ;  /* 0x000001b000037945 */ /* 0x000fe20003800200 */
[----:B-----5:R-:W-:Y:S01]  /*02a0*/  IMAD.MOV.U32 R21, RZ, RZ, R13 ;  /* 0x000000ffff157224 */ /* 0x020fe200078e000d */
[----:B------:R-:W-:Y:S01]  /*02b0*/  IADD3 R16, P3, PT, R2, 0x1000, RZ ;  /* 0x0000100002107810 */ /* 0x000fe20007f7e0ff */
[----:B------:R-:W-:Y:S01]  /*02c0*/  IMAD.MOV.U32 R17, RZ, RZ, R12 ;  /* 0x000000ffff117224 */ /* 0x000fe200078e000c */
[----:B------:R-:W-:Y:S01]  /*02d0*/  ISETP.NE.AND P2, PT, R5, RZ, PT ;  /* 0x000000ff0500720c */ /* 0x000fe20003f45270 */
[----:B------:R-:W-:-:S02]  /*02e0*/  IMAD.MOV.U32 R6, RZ, RZ, R14 ;  /* 0x000000ffff067224 */ /* 0x000fc400078e000e */
[----:B------:R-:W-:Y:S01]  /*02f0*/  IMAD.MOV.U32 R7, RZ, RZ, R15 ;  /* 0x000000ffff077224 */ /* 0x000fe200078e000f */
[----:B--2---:R-:W-:Y:S01]  /*0300*/  DSETP.GEU.AND P0, PT, |R14|, |R8|, PT ;  /* 0x400000080e00722a */ /* 0x004fe20003f0e200 */
[----:B------:R-:W-:Y:S02]  /*0310*/  IMAD.MOV.U32 R14, RZ, RZ, R8 ;  /* 0x000000ffff0e7224 */ /* 0x000fe400078e0008 */
[----:B---3--:R-:W-:Y:S02]  /*0320*/  IMAD.MOV.U32 R12, RZ, RZ, R10 ;  /* 0x000000ffff0c7224 */ /* 0x008fe400078e000a */
[----:B------:R-:W-:Y:S02]  /*0330*/  IMAD.MOV.U32 R13, RZ, RZ, R11 ;  /* 0x000000ffff0d7224 */ /* 0x000fe400078e000b */
[----:B------:R-:W-:-:S07]  /*0340*/  IMAD.MOV.U32 R15, RZ, RZ, R9 ;  /* 0x000000ffff0f7224 */ /* 0x000fce00078e0009 */
[----:B------:R-:W-:Y:S05]  /*0350*/  @!P0 BRA `(.L_x_10) ;  /* 0x0000000000388947 */ /* 0x000fea0003800000 */
[----:B------:R-:W-:Y:S01]  /*0360*/  DSETP.GEU.AND P0, PT, |R8|, |R6|, PT ;  /* 0x400000060800722a */ /* 0x000fe20003f0e200 */
[----:B------:R-:W-:Y:S02]  /*0370*/  IMAD.MOV.U32 R14, RZ, RZ, R6 ;  /* 0x000000ffff0e7224 */ /* 0x000fe400078e0006 */
[----:B------:R-:W-:Y:S02]  /*0380*/  IMAD.MOV.U32 R15, RZ, RZ, R7 ;  /* 0x000000ffff0f7224 */ /* 0x000fe400078e0007 */
[----:B------:R-:W-:Y:S02]  /*0390*/  IMAD.MOV.U32 R12, RZ, RZ, R17 ;  /* 0x000000ffff0c7224 */ /* 0x000fe400078e0011 */
[----:B------:R-:W-:-:S07]  /*03a0*/  IMAD.MOV.U32 R13, RZ, RZ, R21 ;  /* 0x000000ffff0d7224 */ /* 0x000fce00078e0015 */
[----:B------:R-:W-:Y:S05]  /*03b0*/  @!P0 BRA `(.L_x_10) ;  /* 0x0000000000208947 */ /* 0x000fea0003800000 */
[CC--:B------:R-:W-:Y:S02]  /*03c0*/  ISETP.GE.U32.AND P1, PT, R17.reuse, R10.reuse, PT ;  /* 0x0000000a1100720c */ /* 0x0c0fe40003f26070 */
[----:B------:R-:W-:Y:S02]  /*03d0*/  ISETP.LT.U32.AND P0, PT, R17, R10, PT ;  /* 0x0000000a1100720c */ /* 0x000fe40003f01070 */
[CC--:B------:R-:W-:Y:S02]  /*03e0*/  ISETP.GE.AND.EX P1, PT, R21.reuse, R11.reuse, PT, P1 ;  /* 0x0000000b1500720c */ /* 0x0c0fe40003f26310 */
[----:B------:R-:W-:Y:S02]  /*03f0*/  ISETP.LT.AND.EX P0, PT, R21, R11, PT, P0 ;  /* 0x0000000b1500720c */ /* 0x000fe40003f01300 */
[----:B------:R-:W-:Y:S02]  /*0400*/  FSEL R14, R6, R8, !P1 ;  /* 0x00000008060e7208 */ /* 0x000fe40004800000 */
[----:B------:R-:W-:-:S02]  /*0410*/  FSEL R15, R7, R9, !P1 ;  /* 0x00000009070f7208 */ /* 0x000fc40004800000 */
[----:B------:R-:W-:Y:S02]  /*0420*/  SEL R12, R17, R10, P0 ;  /* 0x0000000a110c7207 */ /* 0x000fe40000000000 */
[----:B------:R-:W-:-:S07]  /*0430*/  SEL R13, R21, R11, P0 ;  /* 0x0000000b150d7207 */ /* 0x000fce0000000000 */
.L_x_10:
[----:B------:R-:W-:Y:S05]  /*0440*/  BSYNC.RECONVERGENT B3 ;  /* 0x0000000000037941 */ /* 0x000fea0003800200 */
.L_x_9:
[----:B------:R-:W-:Y:S02]  /*0450*/  IMAD.X R3, RZ, RZ, R3, P3 ;  /* 0x000000ffff037224 */ /* 0x000fe400018e0603 */
[----:B------:R-:W-:Y:S01]  /*0460*/  VIADD R19, R19, 0x100 ;  /* 0x0000010013137836 */ /* 0x000fe20000000000 */
[----:B------:R-:W-:Y:S06]  /*0470*/  @P2 BRA `(.L_x_11) ;  /* 0xfffffffc00742947 */ /* 0x000fec000383ffff */
.L_x_8:
[----:B------:R-:W-:Y:S05]  /*0480*/  BSYNC.RECONVERGENT B2 ;  /* 0x0000000000027941 */ /* 0x000fea0003800200 */
.L_x_7:
[----:B------:R-:W0:Y:S01]  /*0490*/  LDC.64 R8, c[0x0][0x380] ;  /* 0x0000e000ff087b82 */ /* 0x000e220000000a00 */
[----:B------:R-:W-:-:S13]  /*04a0*/  ISETP.GE.U32.AND P0, PT, R4, 0x300, PT ;  /* 0x000003000400780c */ /* 0x000fda0003f06070 */
[----:B------:R-:W-:Y:S05]  /*04b0*/  @!P0 BRA `(.L_x_6) ;  /* 0x0000000400908947 */ /* 0x000fea0003800000 */
.L_x_20:
[----:B0-----:R-:W-:-:S05]  /*04c0*/  IMAD.WIDE R20, R19, 0x10, R8 ;  /* 0x0000001013147825 */ /* 0x001fca00078e0208 */
[----:B------:R-:W2:Y:S04]  /*04d0*/  LDG.E.64.CONSTANT R10, desc[UR10][R20.64] ;  /* 0x0000000a140a7981 */ /* 0x000ea8000c1e9b00 */
[----:B------:R-:W3:Y:S04]  /*04e0*/  LDG.E.64.CONSTANT R16, desc[UR10][R20.64+0x8] ;  /* 0x0000080a14107981 */ /* 0x000ee8000c1e9b00 */
[----:B-----5:R0:W5:Y:S04]  /*04f0*/  LDG.E.64.CONSTANT R6, desc[UR10][R20.64+0x1000] ;  /* 0x0010000a14067981 */ /* 0x020168000c1e9b00 */
[----:B------:R0:W5:Y:S01]  /*0500*/  LDG.E.64.CONSTANT R4, desc[UR10][R20.64+0x1008] ;  /* 0x0010080a14047981 */ /* 0x000162000c1e9b00 */
[----:B------:R-:W-:Y:S01]  /*0510*/  BSSY.RECONVERGENT B2, `(.L_x_12) ;  /* 0x0000015000027945 */ /* 0x000fe20003800200 */
[----:B--2---:R-:W-:Y:S01]  /*0520*/  DSETP.GEU.AND P0, PT, |R14|, |R10|, PT ;  /* 0x4000000a0e00722a */ /* 0x004fe20003f0e200 */
[----:B------:R-:W-:-:S02]  /*0530*/  IMAD.MOV.U32 R2, RZ, RZ, R10 ;  /* 0x000000ffff027224 */ /* 0x000fc400078e000a */
[----:B------:R-:W-:Y:S02]  /*0540*/  IMAD.MOV.U32 R3, RZ, RZ, R11 ;  /* 0x000000ffff037224 */ /* 0x000fe400078e000b */
[----:B---3--:R-:W-:Y:S02]  /*0550*/  IMAD.MOV.U32 R23, RZ, RZ, R16 ;  /* 0x000000ffff177224 */ /* 0x008fe400078e0010 */
[----:B------:R-:W-:-:S07]  /*0560*/  IMAD.MOV.U32 R25, RZ, RZ, R17 ;  /* 0x000000ffff197224 */ /* 0x000fce00078e0011 */
[----:B0-----:R-:W-:Y:S05]  /*0570*/  @!P0 BRA `(.L_x_13) ;  /* 0x0000000000388947 */ /* 0x001fea0003800000 */
[----:B------:R-:W-:Y:S01]  /*0580*/  DSETP.GEU.AND P0, PT, |R10|, |R14|, PT ;  /* 0x4000000e0a00722a */ /* 0x000fe20003f0e200 */
[----:B------:R-:W-:Y:S02]  /*0590*/  IMAD.MOV.U32 R23, RZ, RZ, R12 ;  /* 0x000000ffff177224 */ /* 0x000fe400078e000c */
[----:B------:R-:W-:Y:S02]  /*05a0*/  IMAD.MOV.U32 R25, RZ, RZ, R13 ;  /* 0x000000ffff197224 */ /* 0x000fe400078e000d */
[----:B------:R-:W-:Y:S02]  /*05b0*/  IMAD.MOV.U32 R2, RZ, RZ, R14 ;  /* 0x000000ffff027224 */ /* 0x000fe400078e000e */
[----:B------:R-:W-:-:S07]  /*05c0*/  IMAD.MOV.U32 R3, RZ, RZ, R15 ;  /* 0x000000ffff037224 */ /* 0x000fce00078e000f */
[----:B------:R-:W-:Y:S05]  /*05d0*/  @!P0 BRA `(.L_x_13) ;  /* 0x0000000000208947 */ /* 0x000fea0003800000 */
[CC--:B------:R-:W-:Y:S02]  /*05e0*/  ISETP.LT.U32.AND P1, PT, R12.reuse, R16.reuse, PT ;  /* 0x000000100c00720c */ /* 0x0c0fe40003f21070 */
[CC--:B------:R-:W-:Y:S02]  /*05f0*/  ISETP.GE.U32.AND P0, PT, R12.reuse, R16.reuse, PT ;  /* 0x000000100c00720c */ /* 0x0c0fe40003f06070 */
[CC--:B------:R-:W-:Y:S02]  /*0600*/  ISETP.LT.AND.EX P1, PT, R13.reuse, R17.reuse, PT, P1 ;  /* 0x000000110d00720c */ /* 0x0c0fe40003f21310 */
[CC--:B------:R-:W-:Y:S02]  /*0610*/  ISETP.GE.AND.EX P0, PT, R13.reuse, R17.reuse, PT, P0 ;  /* 0x000000110d00720c */ /* 0x0c0fe40003f06300 */
[----:B------:R-:W-:Y:S02]  /*0620*/  SEL R23, R12, R16, P1 ;  /* 0x000000100c177207 */ /* 0x000fe40000800000 */
[----:B------:R-:W-:-:S02]  /*0630*/  SEL R25, R13, R17, P1 ;  /* 0x000000110d197207 */ /* 0x000fc40000800000 */
[----:B------:R-:W-:Y:S02]  /*0640*/  FSEL R2, R14, R10, !P0 ;  /* 0x0000000a0e027208 */ /* 0x000fe40004000000 */
[----:B------:R-:W-:-:S07]  /*0650*/  FSEL R3, R15, R11, !P0 ;  /* 0x0000000b0f037208 */ /* 0x000fce0004000000 */
.L_x_13:
[----:B------:R-:W-:Y:S05]  /*0660*/  BSYNC.RECONVERGENT B2 ;  /* 0x0000000000027941 */ /* 0x000fea0003800200 */
.L_x_12:
[----:B------:R0:W5:Y:S04]  /*0670*/  LDG.E.64.CONSTANT R14, desc[UR10][R20.64+0x2000] ;  /* 0x0020000a140e7981 */ /* 0x000168000c1e9b00 */
[----:B------:R0:W5:Y:S04]  /*0680*/  LDG.E.64.CONSTANT R12, desc[UR10][R20.64+0x2008] ;  /* 0x0020080a140c7981 */ /* 0x000168000c1e9b00 */
[----:B------:R0:W5:Y:S04]  /*0690*/  LDG.E.64.CONSTANT R10, desc[UR10][R20.64+0x3000] ;  /* 0x0030000a140a7981 */ /* 0x000168000c1e9b00 */
[----:B------:R0:W5:Y:S02]  /*06a0*/  LDG.E.64.CONSTANT R16, desc[UR10][R20.64+0x3008] ;  /* 0x0030080a14107981 */ /* 0x000164000c1e9b00 */
[----:B-----5:R-:W-:Y:S01]  /*06b0*/  DSETP.GEU.AND P0, PT, |R2|, |R6|, PT ;  /* 0x400000060200722a */ /* 0x020fe20003f0e200 */
[----:B------:R-:W-:Y:S01]  /*06c0*/  BSSY.RECONVERGENT B2, `(.L_x_14) ;  /* 0x0000014000027945 */ /* 0x000fe20003800200 */
[----:B------:R-:W-:-:S02]  /*06d0*/  IMAD.MOV.U32 R26, RZ, RZ, R6 ;  /* 0x000000ffff1a7224 */ /* 0x000fc400078e0006 */
[----:B------:R-:W-:Y:S02]  /*06e0*/  IMAD.MOV.U32 R27, RZ, RZ, R7 ;  /* 0x000000ffff1b7224 */ /* 0x000fe400078e0007 */
[----:B------:R-:W-:Y:S02]  /*06f0*/  IMAD.MOV.U32 R29, RZ, RZ, R4 ;  /* 0x000000ffff1d7224 */ /* 0x000fe400078e0004 */
[----:B------:R-:W-:-:S06]  /*0700*/  IMAD.MOV.U32 R18, RZ, RZ, R5 ;  /* 0x000000ffff127224 */ /* 0x000fcc00078e0005 */
[----:B0-----:R-:W-:Y:S05]  /*0710*/  @!P0 BRA `(.L_x_15) ;  /* 0x0000000000388947 */ /* 0x001fea0003800000 */
        /* <DEDUP_REMOVED lines=14> */
.L_x_15:
[----:B------:R-:W-:Y:S05]  /*0800*/  BSYNC.RECONVERGENT B2 ;  /* 0x0000000000027941 */ /* 0x000fea0003800200 */
.L_x_14:
[----:B------:R-:W-:Y:S01]  /*0810*/  DSETP.GEU.AND P0, PT, |R26|, |R14|, PT ;  /* 0x4000000e1a00722a */ /* 0x000fe20003f0e200 */
[----:B------:R-:W-:Y:S01]  /*0820*/  BSSY.RECONVERGENT B2, `(.L_x_16) ;  /* 0x0000014000027945 */ /* 0x000fe20003800200 */
[----:B------:R-:W-:Y:S02]  /*0830*/  IMAD.MOV.U32 R2, RZ, RZ, R14 ;  /* 0x000000ffff027224 */ /* 0x000fe400078e000e */
[----:B------:R-:W-:Y:S02]  /*0840*/  IMAD.MOV.U32 R3, RZ, RZ, R15 ;  /* 0x000000ffff037224 */ /* 0x000fe400078e000f */
[----:B------:R-:W-:Y:S02]  /*0850*/  IMAD.MOV.U32 R5, RZ, RZ, R12 ;  /* 0x000000ffff057224 */ /* 0x000fe400078e000c */
[----:B------:R-:W-:-:S06]  /*0860*/  IMAD.MOV.U32 R7, RZ, RZ, R13 ;  /* 0x000000ffff077224 */ /* 0x000fcc00078e000d */
        /* <DEDUP_REMOVED lines=15> */
.L_x_17:
[----:B------:R-:W-:Y:S05]  /*0960*/  BSYNC.RECONVERGENT B2 ;  /* 0x0000000000027941 */ /* 0x000fea0003800200 */
.L_x_16:
        /* <DEDUP_REMOVED lines=21> */
.L_x_19:
[----:B------:R-:W-:Y:S05]  /*0ac0*/  BSYNC.RECONVERGENT B2 ;  /* 0x0000000000027941 */ /* 0x000fea0003800200 */
.L_x_18:
[----:B------:R-:W-:-:S05]  /*0ad0*/  VIADD R19, R19, 0x400 ;  /* 0x0000040013137836 */ /* 0x000fca0000000000 */
[----:B------:R-:W-:-:S13]  /*0ae0*/  ISETP.GE.AND P0, PT, R19, UR4, PT ;  /* 0x0000000413007c0c */ /* 0x000fda000bf06270 */
[----:B------:R-:W-:Y:S05]  /*0af0*/  @!P0 BRA `(.L_x_20) ;  /* 0xfffffff800708947 */ /* 0x000fea000383ffff */
.L_x_6:
[----:B------:R-:W-:Y:S05]  /*0b00*/  BSYNC.RECONVERGENT B1 ;  /* 0x0000000000017941 */ /* 0x000fea0003800200 */
.L_x_5:
[----:B------:R-:W2:Y:S02]  /*0b10*/  LDCU UR6, c[0x0][0x390] ;  /* 0x00007200ff0677ac */ /* 0x000ea40008000800 */
[----:B--2---:R-:W-:-:S09]  /*0b20*/  UISETP.GE.AND UP0, UPT, UR6, 0x100, UPT ;  /* 0x000001000600788c */ /* 0x004fd2000bf06270 */
[----:B------:R-:W-:Y:S05]  /*0b30*/  BRA.U !UP0, `(.L_x_21) ;  /* 0x0000001508507547 */ /* 0x000fea000b800000 */
[----:B0-----:R-:W0:Y:S01]  /*0b40*/  S2R R9, SR_LANEID ;  /* 0x0000000000097919 */ /* 0x001e220000000000 */
[----:B------:R-:W-:Y:S01]  /*0b50*/  BSSY.RECONVERGENT B1, `(.L_x_22) ;  /* 0x000001f000017945 */ /* 0x000fe20003800200 */
[----:B-----5:R-:W-:Y:S01]  /*0b60*/  IMAD.MOV.U32 R11, RZ, RZ, R12 ;  /* 0x000000ffff0b7224 */ /* 0x020fe200078e000c */
[----:B------:R2:W3:Y:S01]  /*0b70*/  SHFL.DOWN PT, R4, R14, 0x1, 0x1f ;  /* 0x08201f000e047f89 */ /* 0x0004e200000e0000 */
[----:B------:R-:W-:Y:S02]  /*0b80*/  IMAD.MOV.U32 R16, RZ, RZ, R13 ;  /* 0x000000ffff107224 */ /* 0x000fe400078e000d */
[----:B-1----:R-:W-:Y:S01]  /*0b90*/  IMAD.MOV.U32 R2, RZ, RZ, R14 ;  /* 0x000000ffff027224 */ /* 0x002fe200078e000e */
[----:B------:R2:W1:Y:S01]  /*0ba0*/  SHFL.DOWN PT, R5, R15, 0x1, 0x1f ;  /* 0x08201f000f057f89 */ /* 0x00046200000e0000 */
[----:B------:R-:W-:-:S03]  /*0bb0*/  IMAD.MOV.U32 R3, RZ, RZ, R15 ;  /* 0x000000ffff037224 */ /* 0x000fc600078e000f */
[----:B------:R2:W4:Y:S04]  /*0bc0*/  SHFL.DOWN PT, R7, R12, 0x1, 0x1f ;  /* 0x08201f000c077f89 */ /* 0x00052800000e0000 */
[----:B------:R2:W1:Y:S01]  /*0bd0*/  SHFL.DOWN PT, R17, R13, 0x1, 0x1f ;  /* 0x08201f000d117f89 */ /* 0x00046200000e0000 */
[----:B0-----:R-:W-:-:S13]  /*0be0*/  ISETP.GT.AND P0, PT, R9, 0x1e, PT ;  /* 0x0000001e0900780c */ /* 0x001fda0003f04270 */
[----:B-1234-:R-:W-:Y:S05]  /*0bf0*/  @P0 BRA `(.L_x_23) ;  /* 0x0000000000500947 */ /* 0x01efea0003800000 */
[----:B------:R-:W-:Y:S01]  /*0c00*/  DSETP.GEU.AND P0, PT, |R14|, |R4|, PT ;  /* 0x400000040e00722a */ /* 0x000fe20003f0e200 */
[----:B------:R-:W-:Y:S02]  /*0c10*/  IMAD.MOV.U32 R11, RZ, RZ, R7 ;  /* 0x000000ffff0b7224 */ /* 0x000fe400078e0007 */
[----:B------:R-:W-:Y:S02]  /*0c20*/  IMAD.MOV.U32 R16, RZ, RZ, R17 ;  /* 0x000000ffff107224 */ /* 0x000fe400078e0011 */
        /* <DEDUP_REMOVED lines=9> */
[CC--:B------:R-:W-:Y:S02]  /*0cc0*/  ISETP.LT.U32.AND P1, PT, R12.reuse, R7.reuse, PT ;  /* 0x000000070c00720c */ /* 0x0c0fe40003f21070 */
[C---:B------:R-:W-:Y:S02]  /*0cd0*/  ISETP.GE.U32.AND P0, PT, R12.reuse, R7, PT ;  /* 0x000000070c00720c */ /* 0x040fe40003f06070 */
[CC--:B------:R-:W-:Y:S02]  /*0ce0*/  ISETP.LT.AND.EX P1, PT, R13.reuse, R17.reuse, PT, P1 ;  /* 0x000000110d00720c */ /* 0x0c0fe40003f21310 */
[C---:B------:R-:W-:Y:S02]  /*0cf0*/  ISETP.GE.AND.EX P0, PT, R13.reuse, R17, PT, P0 ;  /* 0x000000110d00720c */ /* 0x040fe40003f06300 */
[----:B------:R-:W-:Y:S02]  /*0d00*/  SEL R11, R12, R7, P1 ;  /* 0x000000070c0b7207 */ /* 0x000fe40000800000 */
[----:B------:R-:W-:-:S02]  /*0d10*/  SEL R16, R13, R17, P1 ;  /* 0x000000110d107207 */ /* 0x000fc40000800000 */
[----:B------:R-:W-:Y:S02]  /*0d20*/  FSEL R2, R14, R4, !P0 ;  /* 0x000000040e027208 */ /* 0x000fe40004000000 */
[----:B------:R-:W-:-:S07]  /*0d30*/  FSEL R3, R15, R5, !P0 ;  /* 0x000000050f037208 */ /* 0x000fce0004000000 */
.L_x_23:
[----:B------:R-:W-:Y:S05]  /*0d40*/  BSYNC.RECONVERGENT B1 ;  /* 0x0000000000017941 */ /* 0x000fea0003800200 */
.L_x_22:
[----:B------:R-:W-:Y:S01]  /*0d50*/  ISETP.GT.AND P0, PT, R9, 0x1d, PT ;  /* 0x0000001d0900780c */ /* 0x000fe20003f04270 */
[----:B------:R0:W1:Y:S01]  /*0d60*/  SHFL.DOWN PT, R6, R2, 0x2, 0x1f ;  /* 0x08401f0002067f89 */ /* 0x00006200000e0000 */
[----:B------:R-:W-:Y:S01]  /*0d70*/  BSSY.RECONVERGENT B1, `(.L_x_24) ;  /* 0x000001d000017945 */ /* 0x000fe20003800200 */
[----:B------:R-:W-:Y:S02]  /*0d80*/  IMAD.MOV.U32 R8, RZ, RZ, R11 ;  /* 0x000000ffff087224 */ /* 0x000fe400078e000b */
[----:B------:R0:W2:Y:S01]  /*0d90*/  SHFL.DOWN PT, R7, R3, 0x2, 0x1f ;  /* 0x08401f0003077f89 */ /* 0x0000a200000e0000 */
[----:B------:R-:W-:Y:S02]  /*0da0*/  IMAD.MOV.U32 R10, RZ, RZ, R16 ;  /* 0x000000ffff0a7224 */ /* 0x000fe400078e0010 */
[----:B------:R-:W-:Y:S01]  /*0db0*/  IMAD.MOV.U32 R4, RZ, RZ, R2 ;  /* 0x000000ffff047224 */ /* 0x000fe200078e0002 */
[----:B------:R0:W3:Y:S01]  /*0dc0*/  SHFL.DOWN PT, R12, R11, 0x2, 0x1f ;  /* 0x08401f000b0c7f89 */ /* 0x0000e200000e0000 */
[----:B------:R-:W-:-:S03]  /*0dd0*/  IMAD.MOV.U32 R5, RZ, RZ, R3 ;  /* 0x000000ffff057224 */ /* 0x000fc600078e0003 */
[----:B------:R0:W4:Y:S01]  /*0de0*/  SHFL.DOWN PT, R13, R16, 0x2, 0x1f ;  /* 0x08401f00100d7f89 */ /* 0x00012200000e0000 */
[----:B------:R-:W-:Y:S05]  /*0df0*/  @P0 BRA `(.L_x_25) ;  /* 0x0000000000500947 */ /* 0x000fea0003800000 */
[----:B-12---:R-:W-:Y:S01]  /*0e00*/  DSETP.GEU.AND P0, PT, |R2|, |R6|, PT ;  /* 0x400000060200722a */ /* 0x006fe20003f0e200 */
[----:B---3--:R-:W-:Y:S02]  /*0e10*/  IMAD.MOV.U32 R8, RZ, RZ, R12 ;  /* 0x000000ffff087224 */ /* 0x008fe400078e000c */
[----:B----4-:R-:W-:Y:S02]  /*0e20*/  IMAD.MOV.U32 R10, RZ, RZ, R13 ;  /* 0x000000ffff0a7224 */ /* 0x010fe400078e000d */
        /* <DEDUP_REMOVED lines=17> */
.L_x_25:
[----:B------:R-:W-:Y:S05]  /*0f40*/  BSYNC.RECONVERGENT B1 ;  /* 0x0000000000017941 */ /* 0x000fea0003800200 */
.L_x_24:
[----:B------:R-:W-:Y:S01]  /*0f50*/  ISETP.GT.AND P0, PT, R9, 0x1b, PT ;  /* 0x0000001b0900780c */ /* 0x000fe20003f04270 */
[----:B-1----:R1:W1:Y:S01]  /*0f60*/  SHFL.DOWN PT, R6, R4, 0x4, 0x1f ;  /* 0x08801f0004067f89 */ /* 0x00226200000e0000 */
[----:B------:R-:W-:Y:S01]  /*0f70*/  BSSY.RECONVERGENT B1, `(.L_x_26) ;  /* 0x000001d000017945 */ /* 0x000fe20003800200 */
[----:B0-----:R-:W-:Y:S02]  /*0f80*/  IMAD.MOV.U32 R11, RZ, RZ, R8 ;  /* 0x000000ffff0b7224 */ /* 0x001fe400078e0008 */
[----:B--2---:R0:W2:Y:S01]  /*0f90*/  SHFL.DOWN PT, R7, R5, 0x4, 0x1f ;  /* 0x08801f0005077f89 */ /* 0x0040a200000e0000 */
[----:B---3--:R-:W-:Y:S02]  /*0fa0*/  IMAD.MOV.U32 R12, RZ, RZ, R10 ;  /* 0x000000ffff0c7224 */ /* 0x008fe400078e000a */
[----:B------:R-:W-:Y:S01]  /*0fb0*/  IMAD.MOV.U32 R2, RZ, RZ, R4 ;  /* 0x000000ffff027224 */ /* 0x000fe200078e0004 */
[----:B----4-:R0:W3:Y:S01]  /*0fc0*/  SHFL.DOWN PT, R13, R8, 0x4, 0x1f ;  /* 0x08801f00080d7f89 */ /* 0x0100e200000e0000 */
        /* <DEDUP_REMOVED lines=23> */
.L_x_27:
[----:B------:R-:W-:Y:S05]  /*1140*/  BSYNC.RECONVERGENT B1 ;  /* 0x0000000000017941 */ /* 0x000fea0003800200 */
.L_x_26:
[----:B------:R-:W-:Y:S01]  /*1150*/  ISETP.GT.AND P0, PT, R9, 0x17, PT ;  /* 0x000000170900780c */ /* 0x000fe20003f04270 */
[----:B-1----:R1:W1:Y:S01]  /*1160*/  SHFL.DOWN PT, R6, R2, 0x8, 0x1f ;  /* 0x09001f0002067f89 */ /* 0x00226200000e0000 */
[----:B------:R-:W-:Y:S01]  /*1170*/  BSSY.RECONVERGENT B1, `(.L_x_28) ;  /* 0x000001d000017945 */ /* 0x000fe20003800200 */
[----:B0-----:R-:W-:Y:S02]  /*1180*/  IMAD.MOV.U32 R8, RZ, RZ, R11 ;  /* 0x000000ffff087224 */ /* 0x001fe400078e000b */
[----:B--2---:R0:W2:Y:S01]  /*1190*/  SHFL.DOWN PT, R7, R3, 0x8, 0x1f ;  /* 0x09001f0003077f89 */ /* 0x0040a200000e0000 */
[----:B------:R-:W-:Y:S02]  /*11a0*/  IMAD.MOV.U32 R10, RZ, RZ, R12 ;  /* 0x000000ffff0a7224 */ /* 0x000fe400078e000c */
[----:B------:R-:W-:Y:S01]  /*11b0*/  IMAD.MOV.U32 R4, RZ, RZ, R2 ;  /* 0x000000ffff047224 */ /* 0x000fe200078e0002 */
[----:B------:R0:W0:Y:S01]  /*11c0*/  SHFL.DOWN PT, R14, R11, 0x8, 0x1f ;  /* 0x09001f000b0e7f89 */ /* 0x00002200000e0000 */
[----:B------:R-:W-:-:S03]  /*11d0*/  IMAD.MOV.U32 R5, RZ, RZ, R3 ;  /* 0x000000ffff057224 */ /* 0x000fc600078e0003 */
[----:B---3--:R3:W0:Y:S01]  /*11e0*/  SHFL.DOWN PT, R13, R12, 0x8, 0x1f ;  /* 0x09001f000c0d7f89 */ /* 0x00862200000e0000 */
[----:B------:R-:W-:Y:S05]  /*11f0*/  @P0 BRA `(.L_x_29) ;  /* 0x0000000000500947 */ /* 0x000fea0003800000 */
[----:B-12---:R-:W-:Y:S01]  /*1200*/  DSETP.GEU.AND P0, PT, |R2|, |R6|, PT ;  /* 0x400000060200722a */ /* 0x006fe20003f0e200 */
[----:B0-----:R-:W-:Y:S02]  /*1210*/  IMAD.MOV.U32 R8, RZ, RZ, R14 ;  /* 0x000000ffff087224 */ /* 0x001fe400078e000e */
        /* <DEDUP_REMOVED lines=18> */
.L_x_29:
[----:B------:R-:W-:Y:S05]  /*1340*/  BSYNC.RECONVERGENT B1 ;  /* 0x0000000000017941 */ /* 0x000fea0003800200 */
.L_x_28:
[----:B------:R-:W-:Y:S01]  /*1350*/  ISETP.GT.AND P0, PT, R9, 0xf, PT ;  /* 0x0000000f0900780c */ /* 0x000fe20003f04270 */
[----:B-1----:R1:W1:Y:S01]  /*1360*/  SHFL.DOWN PT, R6, R4, 0x10, 0x1f ;  /* 0x0a001f0004067f89 */ /* 0x00226200000e0000 */
[----:B------:R-:W-:Y:S01]  /*1370*/  BSSY.RECONVERGENT B1, `(.L_x_30) ;  /* 0x000001d000017945 */ /* 0x000fe20003800200 */
[----:B0-----:R-:W-:Y:S02]  /*1380*/  IMAD.MOV.U32 R14, RZ, RZ, R8 ;  /* 0x000000ffff0e7224 */ /* 0x001fe400078e0008 */
[----:B--2---:R0:W2:Y:S01]  /*1390*/  SHFL.DOWN PT, R7, R5, 0x10, 0x1f ;  /* 0x0a001f0005077f89 */ /* 0x0040a200000e0000 */
[----:B----4-:R-:W-:Y:S02]  /*13a0*/  IMAD.MOV.U32 R15, RZ, RZ, R10 ;  /* 0x000000ffff0f7224 */ /* 0x010fe400078e000a */
[----:B------:R-:W-:Y:S01]  /*13b0*/  IMAD.MOV.U32 R2, RZ, RZ, R4 ;  /* 0x000000ffff027224 */ /* 0x000fe200078e0004 */
[----:B------:R0:W4:Y:S01]  /*13c0*/  SHFL.DOWN PT, R11, R8, 0x10, 0x1f ;  /* 0x0a001f00080b7f89 */ /* 0x00012200000e0000 */
[----:B------:R-:W-:-:S03]  /*13d0*/  IMAD.MOV.U32 R3, RZ, RZ, R5 ;  /* 0x000000ffff037224 */ /* 0x000fc600078e0005 */
[----:B------:R0:W0:Y:S01]  /*13e0*/  SHFL.DOWN PT, R13, R10, 0x10, 0x1f ;  /* 0x0a001f000a0d7f89 */ /* 0x00002200000e0000 */
[----:B------:R-:W-:Y:S05]  /*13f0*/  @P0 BRA `(.L_x_31) ;  /* 0x0000000000500947 */ /* 0x000fea0003800000 */
[----:B-12---:R-:W-:Y:S01]  /*1400*/  DSETP.GEU.AND P0, PT, |R4|, |R6|, PT ;  /* 0x400000060400722a */ /* 0x006fe20003f0e200 */
[----:B----4-:R-:W-:Y:S02]  /*1410*/  IMAD.MOV.U32 R14, RZ, RZ, R11 ;  /* 0x000000ffff0e7224 */ /* 0x010fe400078e000b */
[----:B0-----:R-:W-:Y:S02]  /*1420*/  IMAD.MOV.U32 R15, RZ, RZ, R13 ;  /* 0x000000ffff0f7224 */ /* 0x001fe400078e000d */
        /* <DEDUP_REMOVED lines=17> */
.L_x_31:
[----:B------:R-:W-:Y:S05]  /*1540*/  BSYNC.RECONVERGENT B1 ;  /* 0x0000000000017941 */ /* 0x000fea0003800200 */
.L_x_30:
[----:B------:R-:W-:Y:S01]  /*1550*/  ISETP.NE.AND P0, PT, R9, RZ, PT ;  /* 0x000000ff0900720c */ /* 0x000fe20003f05270 */
[----:B------:R-:W-:-:S12]  /*1560*/  BSSY.RECONVERGENT B1, `(.L_x_32) ;  /* 0x000000a000017945 */ /* 0x000fd80003800200 */
[----:B------:R-:W-:Y:S05]  /*1570*/  @P0 BRA `(.L_x_33) ;  /* 0x0000000000200947 */ /* 0x000fea0003800000 */
[----:B-1----:R-:W1:Y:S01]  /*1580*/  S2R R6, SR_CgaCtaId ;  /* 0x0000000000067919 */ /* 0x002e620000008800 */
[----:B0-----:R-:W-:Y:S02]  /*1590*/  MOV R5, 0x400 ;  /* 0x0000040000057802 */ /* 0x001fe40000000f00 */
[----:B------:R-:W-:-:S04]  /*15a0*/  SHF.R.U32.HI R4, RZ, 0x1, R0 ;  /* 0x00000001ff047819 */ /* 0x000fc80000011600 */
[----:B------:R-:W-:Y:S02]  /*15b0*/  LOP3.LUT R4, R4, 0x1f0, RZ, 0xc0, !PT ;  /* 0x000001f004047812 */ /* 0x000fe400078ec0ff */
[----:B-1----:R-:W-:-:S05]  /*15c0*/  LEA R5, R6, R5, 0x18 ;  /* 0x0000000506057211 */ /* 0x002fca00078ec0ff */
[----:B------:R-:W-:-:S05]  /*15d0*/  IMAD.IADD R5, R4, 0x1, R5 ;  /* 0x0000000104057824 */ /* 0x000fca00078e0205 */
[----:B------:R0:W-:Y:S04]  /*15e0*/  STS.64 [R5+0x10], R14 ;  /* 0x0000100e05007388 */ /* 0x0001e80000000a00 */
[----:B------:R0:W-:Y:S02]  /*15f0*/  STS.64 [R5+0x8], R2 ;  /* 0x0000080205007388 */ /* 0x0001e40000000a00 */
.L_x_33:
[----:B------:R-:W-:Y:S05]  /*1600*/  BSYNC.RECONVERGENT B1 ;  /* 0x0000000000017941 */ /* 0x000fea0003800200 */
.L_x_32:
[----:B------:R-:W-:Y:S01]  /*1610*/  BAR.SYNC.DEFER_BLOCKING 0x0 ;  /* 0x0000000000007b1d */ /* 0x000fe20000010000 */
[----:B------:R-:W-:-:S13]  /*1620*/  ISETP.NE.AND P1, PT, R0, RZ, PT ;  /* 0x000000ff0000720c */ /* 0x000fda0003f25270 */
[----:B------:R-:W-:Y:S05]  /*1630*/  @P1 BRA `(.L_x_34) ;  /* 0x0000005400881947 */ /* 0x000fea0003800000 */
[----:B0-----:R-:W0:Y:S01]  /*1640*/  S2R R5, SR_CgaCtaId ;  /* 0x0000000000057919 */ /* 0x001e220000008800 */
[----:B------:R-:W-:Y:S01]  /*1650*/  MOV R0, 0x400 ;  /* 0x0000040000007802 */ /* 0x000fe20000000f00 */
[----:B------:R-:W-:Y:S03]  /*1660*/  BSSY.RECONVERGENT B1, `(.L_x_35) ;  /* 0x000001a000017945 */ /* 0x000fe60003800200 */
[----:B0-----:R-:W-:-:S05]  /*1670*/  LEA R0, R5, R0, 0x18 ;  /* 0x0000000005007211 */ /* 0x001fca00078ec0ff */
[----:B------:R-:W0:Y:S04]  /*1680*/  LDS.64 R16, [R0+0x18] ;  /* 0x0000180000107984 */ /* 0x000e280000000a00 */
[----:B-12---:R-:W1:Y:S04]  /*1690*/  LDS.128 R4, [R0+0x20] ;  /* 0x0000200000047984 */ /* 0x006e680000000c00 */
[----:B---3--:R2:W3:Y:S04]  /*16a0*/  LDS.64 R12, [R0+0x80] ;  /* 0x00008000000c7984 */ /* 0x0084e80000000a00 */
[----:B----4-:R2:W4:Y:S01]  /*16b0*/  LDS.128 R8, [R0+0x30] ;  /* 0x0000300000087984 */ /* 0x0105220000000c00 */
[----:B0-----:R-:W-:Y:S01]  /*16c0*/  DSETP.GEU.AND P0, PT, |R2|, |R16|, PT ;  /* 0x400000100200722a */ /* 0x001fe20003f0e200 */
[----:B------:R-:W-:-:S02]  /*16d0*/  IMAD.MOV.U32 R24, RZ, RZ, R16 ;  /* 0x000000ffff187224 */ /* 0x000fc400078e0010 */
[----:B------:R-:W-:Y:S02]  /*16e0*/  IMAD.MOV.U32 R25, RZ, RZ, R17 ;  /* 0x000000ffff197224 */ /* 0x000fe400078e0011 */
[----:B-1----:R-:W-:Y:S02]  /*16f0*/  IMAD.MOV.U32 R26, RZ, RZ, R4 ;  /* 0x000000ffff1a7224 */ /* 0x002fe400078e0004 */
[----:B------:R-:W-:-:S07]  /*1700*/  IMAD.MOV.U32 R27, RZ, RZ, R5 ;  /* 0x000000ffff1b7224 */ /* 0x000fce00078e0005 */
[----:B--234-:R-:W-:Y:S05]  /*1710*/  @!P0 BRA `(.L_x_36) ;  /* 0x0000000000388947 */ /* 0x01cfea0003800000 */
        /* <DEDUP_REMOVED lines=14> */
.L_x_36:
[----:B------:R-:W-:Y:S05]  /*1800*/  BSYNC.RECONVERGENT B1 ;  /* 0x0000000000017941 */ /* 0x000fea0003800200 */
.L_x_35:
[----:B------:R0:W1:Y:S01]  /*1810*/  LDS.128 R16, [R0+0x40] ;  /* 0x0000400000107984 */ /* 0x0000620000000c00 */
[----:B------:R-:W-:Y:S01]  /*1820*/  DSETP.GEU.AND P0, PT, |R24|, |R6|, PT ;  /* 0x400000061800722a */ /* 0x000fe20003f0e200 */
[----:B------:R-:W-:Y:S01]  /*1830*/  BSSY.RECONVERGENT B1, `(.L_x_37) ;  /* 0x0000015000017945 */ /* 0x000fe20003800200 */
[----:B------:R-:W-:Y:S01]  /*1840*/  IMAD.MOV.U32 R4, RZ, RZ, R6 ;  /* 0x000000ffff047224 */ /* 0x000fe200078e0006 */
[----:B------:R0:W2:Y:S01]  /*1850*/  LDS.128 R20, [R0+0x50] ;  /* 0x0000500000147984 */ /* 0x0000a20000000c00 */
        /* <DEDUP_REMOVED lines=18> */
.L_x_38:
[----:B------:R-:W-:Y:S05]  /*1980*/  BSYNC.RECONVERGENT B1 ;  /* 0x0000000000017941 */ /* 0x000fea0003800200 */
.L_x_37:
[----:B------:R-:W-:Y:S01]  /*1990*/  DSETP.GEU.AND P0, PT, |R4|, |R10|, PT ;  /* 0x4000000a0400722a */ /* 0x000fe20003f0e200 */
[----:B------:R-:W-:Y:S01]  /*19a0*/  BSSY.RECONVERGENT B1, `(.L_x_39) ;  /* 0x0000014000017945 */ /* 0x000fe20003800200 */
[----:B------:R-:W-:Y:S02]  /*19b0*/  IMAD.MOV.U32 R2, RZ, RZ, R10 ;  /* 0x000000ffff027224 */ /* 0x000fe400078e000a */
[----:B------:R-:W-:Y:S02]  /*19c0*/  IMAD.MOV.U32 R3, RZ, RZ, R11 ;  /* 0x000000ffff037224 */ /* 0x000fe400078e000b */
[----:B-1----:R-:W-:Y:S02]  /*19d0*/  IMAD.MOV.U32 R27, RZ, RZ, R16 ;  /* 0x000000ffff1b7224 */ /* 0x002fe400078e0010 */
        /* <DEDUP_REMOVED lines=16> */
.L_x_40:
[----:B------:R-:W-:Y:S05]  /*1ae0*/  BSYNC.RECONVERGENT B1 ;  /* 0x0000000000017941 */ /* 0x000fea0003800200 */
.L_x_39:
[----:B------:R0:W1:Y:S01]  /*1af0*/  LDS.128 R8, [R0+0x60] ;  /* 0x0000600000087984 */ /* 0x0000620000000c00 */
[----:B------:R-:W-:Y:S01]  /*1b00*/  DSETP.GEU.AND P0, PT, |R2|, |R18|, PT ;  /* 0x400000120200722a */ /* 0x000fe20003f0e200 */
[----:B------:R-:W-:Y:S01]  /*1b10*/  BSSY.RECONVERGENT B1, `(.L_x_41) ;  /* 0x0000015000017945 */ /* 0x000fe20003800200 */
[----:B------:R-:W-:Y:S01]  /*1b20*/  IMAD.MOV.U32 R14, RZ, RZ, R18 ;  /* 0x000000ffff0e7224 */ /* 0x000fe200078e0012 */
[----:B------:R0:W3:Y:S01]  /*1b30*/  LDS.128 R4, [R0+0x70] ;  /* 0x0000700000047984 */ /* 0x0000e20000000c00 */
[----:B------:R-:W-:Y:S02]  /*1b40*/  IMAD.MOV.U32 R15, RZ, RZ, R19 ;  /* 0x000000ffff0f7224 */ /* 0x000fe400078e0013 */
[----:B--2---:R-:W-:Y:S02]  /*1b50*/  IMAD.MOV.U32 R17, RZ, RZ, R20 ;  /* 0x000000ffff117224 */ /* 0x004fe400078e0014 */
        /* <DEDUP_REMOVED lines=16> */
.L_x_42:
[----:B------:R-:W-:Y:S05]  /*1c60*/  BSYNC.RECONVERGENT B1 ;  /* 0x0000000000017941 */ /* 0x000fea0003800200 */
.L_x_41:
        /* <DEDUP_REMOVED lines=21> */
.L_x_44:
[----:B------:R-:W-:Y:S05]  /*1dc0*/  BSYNC.RECONVERGENT B1 ;  /* 0x0000000000017941 */ /* 0x000fea0003800200 */
.L_x_43:
[----:B------:R-:W-:Y:S01]  /*1dd0*/  DSETP.GEU.AND P0, PT, |R2|, |R10|, PT ;  /* 0x4000000a0200722a */ /* 0x000fe20003f0e200 */
[----:B------:R-:W-:Y:S01]  /*1de0*/  BSSY.RECONVERGENT B1, `(.L_x_45) ;  /* 0x0000014000017945 */ /* 0x000fe20003800200 */
[----:B------:R-:W-:Y:S02]  /*1df0*/  IMAD.MOV.U32 R8, RZ, RZ, R10 ;  /* 0x000000ffff087224 */ /* 0x000fe400078e000a */
[----:B------:R-:W-:Y:S02]  /*1e00*/  IMAD.MOV.U32 R9, RZ, RZ, R11 ;  /* 0x000000ffff097224 */ /* 0x000fe400078e000b */
[----:B---3--:R-:W-:Y:S02]  /*1e10*/  IMAD.MOV.U32 R17, RZ, RZ, R4 ;  /* 0x000000ffff117224 */ /* 0x008fe400078e0004 */
        /* <DEDUP_REMOVED lines=16> */
.L_x_46:
[----:B------:R-:W-:Y:S05]  /*1f20*/  BSYNC.RECONVERGENT B1 ;  /* 0x0000000000017941 */ /* 0x000fea0003800200 */
.L_x_45:
        /* <DEDUP_REMOVED lines=19> */
[----:B------:R-:W-:Y:S01]  /*2060*/  SEL R15, R0, R13, P2 ;  /* 0x0000000d000f7207 */ /* 0x000fe20001000000 */
[----:B------:R-:W-:Y:S06]  /*2070*/  BRA `(.L_x_34) ;  /* 0x0000004800f87947 */ /* 0x000fec0003800000 */
.L_x_21:
[----:B------:R-:W2:Y:S01]  /*2080*/  S2R R4, SR_LANEID ;  /* 0x0000000000047919 */ /* 0x000ea20000000000 */
[----:B-1----:R-:W-:Y:S01]  /*2090*/  LOP3.LUT R2, R0, 0x3e0, RZ, 0xc0, !PT ;  /* 0x000003e000027812 */ /* 0x002fe200078ec0ff */
[----:B------:R-:W-:Y:S01]  /*20a0*/  BSSY.RECONVERGENT B1, `(.L_x_47) ;  /* 0x0000024000017945 */ /* 0x000fe20003800200 */
[----:B-----5:R-:W-:Y:S02]  /*20b0*/  IMAD.MOV.U32 R16, RZ, RZ, R12 ;  /* 0x000000ffff107224 */ /* 0x020fe400078e000c */
[----:B------:R-:W-:Y:S02]  /*20c0*/  IMAD.MOV.U32 R18, RZ, RZ, R13 ;  /* 0x000000ffff127224 */ /* 0x000fe400078e000d */
[----:B------:R-:W-:Y:S01]  /*20d0*/  VIADD R3, R2, 0x20 ;  /* 0x0000002002037836 */ /* 0x000fe20000000000 */
[----:B------:R-:W-:-:S04]  /*20e0*/  LOP3.LUT R2, RZ, R2, RZ, 0x33, !PT ;  /* 0x00000002ff027212 */ /* 0x000fc800078e33ff */
[----:B------:R-:W-:Y:S01]  /*20f0*/  ISETP.GT.AND P0, PT, R3, UR6, PT ;  /* 0x0000000603007c0c */ /* 0x000fe2000bf04270 */
[----:B------:R-:W-:Y:S02]  /*2100*/  VIADD R2, R2, UR6 ;  /* 0x0000000602027c36 */ /* 0x000fe40008000000 */
[----:B------:R-:W-:-:S03]  /*2110*/  IMAD.MOV.U32 R3, RZ, RZ, R15 ;  /* 0x000000ffff037224 */ /* 0x000fc600078e000f */
[----:B------:R-:W-:Y:S01]  /*2120*/  SEL R5, R2, 0x1f, P0 ;  /* 0x0000001f02057807 */ /* 0x000fe20000000000 */
[----:B------:R-:W-:-:S04]  /*2130*/  IMAD.MOV.U32 R2, RZ, RZ, R14 ;  /* 0x000000ffff027224 */ /* 0x000fc800078e000e */
[----:B------:R1:W3:Y:S04]  /*2140*/  SHFL.DOWN PT, R6, R14, 0x1, R5 ;  /* 0x082000000e067989 */ /* 0x0002e800000e0005 */
[----:B------:R1:W4:Y:S04]  /*2150*/  SHFL.DOWN PT, R7, R15, 0x1, R5 ;  /* 0x082000000f077989 */ /* 0x00032800000e0005 */
[----:B0-----:R1:W0:Y:S01]  /*2160*/  SHFL.DOWN PT, R9, R12, 0x1, R5 ;  /* 0x082000000c097989 */ /* 0x00122200000e0005 */
[----:B--2---:R-:W-:-:S03]  /*2170*/  ISETP.GE.AND P0, PT, R4, R5, PT ;  /* 0x000000050400720c */ /* 0x004fc60003f06270 */
[----:B------:R1:W2:Y:S10]  /*2180*/  SHFL.DOWN PT, R11, R13, 0x1, R5 ;  /* 0x082000000d0b7989 */ /* 0x0002b400000e0005 */
[----:B-1----:R-:W-:Y:S05]  /*2190*/  @P0 BRA `(.L_x_48) ;  /* 0x0000000000500947 */ /* 0x002fea0003800000 */
[----:B---34-:R-:W-:Y:S01]  /*21a0*/  DSETP.GEU.AND P0, PT, |R14|, |R6|, PT ;  /* 0x400000060e00722a */ /* 0x018fe20003f0e200 */
[----:B0-----:R-:W-:Y:S02]  /*21b0*/  IMAD.MOV.U32 R16, RZ, RZ, R9 ;  /* 0x000000ffff107224 */ /* 0x001fe400078e0009 */
[----:B--2---:R-:W-:Y:S02]  /*21c0*/  IMAD.MOV.U32 R18, RZ, RZ, R11 ;  /* 0x000000ffff127224 */ /* 0x004fe400078e000b */
        /* <DEDUP_REMOVED lines=17> */
.L_x_48:
[----:B------:R-:W-:Y:S05]  /*22e0*/  BSYNC.RECONVERGENT B1 ;  /* 0x0000000000017941 */ /* 0x000fea0003800200 */
.L_x_47:
[----:B---3--:R-:W-:Y:S01]  /*22f0*/  VIADD R6, R4, 0x2 ;  /* 0x0000000204067836 */ /* 0x008fe20000000000 */
[----:B------:R1:W3:Y:S01]  /*2300*/  SHFL.DOWN PT, R8, R2, 0x2, R5 ;  /* 0x0840000002087989 */ /* 0x0002e200000e0005 */
[----:B------:R-:W-:Y:S01]  /*2310*/  BSSY.RECONVERGENT B1, `(.L_x_49) ;  /* 0x000001e000017945 */ /* 0x000fe20003800200 */
[----:B------:R-:W-:Y:S02]  /*2320*/  IMAD.MOV.U32 R10, RZ, RZ, R16 ;  /* 0x000000ffff0a7224 */ /* 0x000fe400078e0010 */
[----:B------:R-:W-:Y:S01]  /*2330*/  ISETP.GT.AND P0, PT, R6, R5, PT ;  /* 0x000000050600720c */ /* 0x000fe20003f04270 */
[----:B0-----:R1:W0:Y:S01]  /*2340*/  SHFL.DOWN PT, R9, R3, 0x2, R5 ;  /* 0x0840000003097989 */ /* 0x00122200000e0005 */
[----:B------:R-:W-:Y:S02]  /*2350*/  IMAD.MOV.U32 R12, RZ, RZ, R18 ;  /* 0x000000ffff0c7224 */ /* 0x000fe400078e0012 */
[----:B------:R-:W-:Y:S01]  /*2360*/  IMAD.MOV.U32 R6, RZ, RZ, R2 ;  /* 0x000000ffff067224 */ /* 0x000fe200078e0002 */
[----:B--2---:R1:W2:Y:S01]  /*2370*/  SHFL.DOWN PT, R11, R16, 0x2, R5 ;  /* 0x08400000100b7989 */ /* 0x0042a200000e0005 */
[----:B----4-:R-:W-:-:S03]  /*2380*/  IMAD.MOV.U32 R7, RZ, RZ, R3 ;  /* 0x000000ffff077224 */ /* 0x010fc600078e0003 */
[----:B------:R1:W4:Y:S04]  /*2390*/  SHFL.DOWN PT, R13, R18, 0x2, R5 ;  /* 0x08400000120d7989 */ /* 0x00032800000e0005 */
[----:B------:R-:W-:Y:S05]  /*23a0*/  @P0 BRA `(.L_x_50) ;  /* 0x0000000000500947 */ /* 0x000fea0003800000 */
[----:B0--3--:R-:W-:Y:S01]  /*23b0*/  DSETP.GEU.AND P0, PT, |R2|, |R8|, PT ;  /* 0x400000080200722a */ /* 0x009fe20003f0e200 */
[----:B--2---:R-:W-:Y:S02]  /*23c0*/  IMAD.MOV.U32 R10, RZ, RZ, R11 ;  /* 0x000000ffff0a7224 */ /* 0x004fe400078e000b */
        /* <DEDUP_REMOVED lines=18> */
.L_x_50:
[----:B------:R-:W-:Y:S05]  /*24f0*/  BSYNC.RECONVERGENT B1 ;  /* 0x0000000000017941 */ /* 0x000fea0003800200 */
.L_x_49:
[----:B-1----:R-:W-:Y:S01]  /*2500*/  VIADD R2, R4, 0x4 ;  /* 0x0000000404027836 */ /* 0x002fe20000000000 */
[----:B---3--:R1:W3:Y:S01]  /*2510*/  SHFL.DOWN PT, R8, R6, 0x4, R5 ;  /* 0x0880000006087989 */ /* 0x0082e200000e0005 */
[----:B------:R-:W-:Y:S01]  /*2520*/  BSSY.RECONVERGENT B1, `(.L_x_51) ;  /* 0x000001e000017945 */ /* 0x000fe20003800200 */
[----:B------:R-:W-:Y:S02]  /*2530*/  IMAD.MOV.U32 R14, RZ, RZ, R10 ;  /* 0x000000ffff0e7224 */ /* 0x000fe400078e000a */
[----:B------:R-:W-:Y:S01]  /*2540*/  ISETP.GT.AND P0, PT, R2, R5, PT ;  /* 0x000000050200720c */ /* 0x000fe20003f04270 */
[----:B0-----:R1:W0:Y:S01]  /*2550*/  SHFL.DOWN PT, R9, R7, 0x4, R5 ;  /* 0x0880000007097989 */ /* 0x00122200000e0005 */
[----:B------:R-:W-:Y:S02]  /*2560*/  IMAD.MOV.U32 R16, RZ, RZ, R12 ;  /* 0x000000ffff107224 */ /* 0x000fe400078e000c */
[----:B------:R-:W-:Y:S01]  /*2570*/  IMAD.MOV.U32 R2, RZ, RZ, R6 ;  /* 0x000000ffff027224 */ /* 0x000fe200078e0006 */
[----:B--2---:R1:W2:Y:S01]  /*2580*/  SHFL.DOWN PT, R11, R10, 0x4, R5 ;  /* 0x088000000a0b7989 */ /* 0x0042a200000e0005 */
[----:B------:R-:W-:-:S03]  /*2590*/  IMAD.MOV.U32 R3, RZ, RZ, R7 ;  /* 0x000000ffff037224 */ /* 0x000fc600078e0007 */
[----:B----4-:R1:W4:Y:S04]  /*25a0*/  SHFL.DOWN PT, R13, R12, 0x4, R5 ;  /* 0x088000000c0d7989 */ /* 0x01032800000e0005 */
        /* <DEDUP_REMOVED lines=21> */
.L_x_52:
[----:B------:R-:W-:Y:S05]  /*2700*/  BSYNC.RECONVERGENT B1 ;  /* 0x0000000000017941 */ /* 0x000fea0003800200 */
.L_x_51:
        /* <DEDUP_REMOVED lines=32> */
.L_x_54:
[----:B------:R-:W-:Y:S05]  /*2910*/  BSYNC.RECONVERGENT B1 ;  /* 0x0000000000017941 */ /* 0x000fea0003800200 */
.L_x_53:
        /* <DEDUP_REMOVED lines=32> */
.L_x_56:
[----:B------:R-:W-:Y:S05]  /*2b20*/  BSYNC.RECONVERGENT B1 ;  /* 0x0000000000017941 */ /* 0x000fea0003800200 */
.L_x_55:
[----:B------:R-:W-:Y:S01]  /*2b30*/  ISETP.NE.AND P0, PT, R4, RZ, PT ;  /* 0x000000ff0400720c */ /* 0x000fe20003f05270 */
[----:B------:R-:W-:-:S12]  /*2b40*/  BSSY.RECONVERGENT B1, `(.L_x_57) ;  /* 0x000000a000017945 */ /* 0x000fd80003800200 */
[----:B------:R-:W-:Y:S05]  /*2b50*/  @P0 BRA `(.L_x_58) ;  /* 0x0000000000200947 */ /* 0x000fea0003800000 */
[----:B-1----:R-:W1:Y:S01]  /*2b60*/  S2R R6, SR_CgaCtaId ;  /* 0x0000000000067919 */ /* 0x002e620000008800 */
[----:B------:R-:W-:Y:S02]  /*2b70*/  MOV R5, 0x400 ;  /* 0x0000040000057802 */ /* 0x000fe40000000f00 */
[----:B------:R-:W-:-:S04]  /*2b80*/  SHF.R.U32.HI R4, RZ, 0x1, R0 ;  /* 0x00000001ff047819 */ /* 0x000fc80000011600 */
[----:B------:R-:W-:Y:S02]  /*2b90*/  LOP3.LUT R4, R4, 0x1f0, RZ, 0xc0, !PT ;  /* 0x000001f004047812 */ /* 0x000fe400078ec0ff */
[----:B-1----:R-:W-:-:S05]  /*2ba0*/  LEA R5, R6, R5, 0x18 ;  /* 0x0000000506057211 */ /* 0x002fca00078ec0ff */
[----:B------:R-:W-:-:S05]  /*2bb0*/  IMAD.IADD R5, R4, 0x1, R5 ;  /* 0x0000000104057824 */ /* 0x000fca00078e0205 */
[----:B------:R1:W-:Y:S04]  /*2bc0*/  STS.64 [R5+0x10], R14 ;  /* 0x0000100e05007388 */ /* 0x0003e80000000a00 */
[----:B------:R1:W-:Y:S02]  /*2bd0*/  STS.64 [R5+0x8], R2 ;  /* 0x0000080205007388 */ /* 0x0003e40000000a00 */
.L_x_58:
[----:B------:R-:W-:Y:S05]  /*2be0*/  BSYNC.RECONVERGENT B1 ;  /* 0x0000000000017941 */ /* 0x000fea0003800200 */
.L_x_57:
[----:B------:R-:W-:Y:S01]  /*2bf0*/  BAR.SYNC.DEFER_BLOCKING 0x0 ;  /* 0x0000000000007b1d */ /* 0x000fe20000010000 */
[----:B------:R-:W-:-:S13]  /*2c00*/  ISETP.NE.AND P1, PT, R0, RZ, PT ;  /* 0x000000ff0000720c */ /* 0x000fda0003f25270 */
[----:B------:R-:W-:Y:S05]  /*2c10*/  @P1 BRA `(.L_x_34) ;  /* 0x0000004000101947 */ /* 0x000fea0003800000 */
[----:B------:R-:W-:Y:S01]  /*2c20*/  UISETP.GE.AND UP0, UPT, UR6, 0x21, UPT ;  /* 0x000000210600788c */ /* 0x000fe2000bf06270 */
[----:B--2---:R-:W-:Y:S02]  /*2c30*/  IMAD.MOV.U32 R11, RZ, RZ, R14 ;  /* 0x000000ffff0b7224 */ /* 0x004fe400078e000e */
[----:B---3--:R-:W-:Y:S02]  /*2c40*/  IMAD.MOV.U32 R8, RZ, RZ, R15 ;  /* 0x000000ffff087224 */ /* 0x008fe400078e000f */
[----:B------:R-:W-:Y:S02]  /*2c50*/  IMAD.MOV.U32 R4, RZ, RZ, R2 ;  /* 0x000000ffff047224 */ /* 0x000fe400078e0002 */
[----:B-1----:R-:W-:Y:S02]  /*2c60*/  IMAD.MOV.U32 R5, RZ, RZ, R3 ;  /* 0x000000ffff057224 */ /* 0x002fe400078e0003 */
[----:B------:R-:W-:Y:S05]  /*2c70*/  BRA.U !UP0, `(.L_x_59) ;  /* 0x00000001086c7547 */ /* 0x000fea000b800000 */
[----:B------:R-:W1:Y:S01]  /*2c80*/  S2UR UR5, SR_CgaCtaId ;  /* 0x00000000000579c3 */ /* 0x000e620000008800 */
[----:B------:R-:W-:Y:S01]  /*2c90*/  UMOV UR4, 0x400 ;  /* 0x0000040000047882 */ /* 0x000fe20000000000 */
[----:B------:R-:W-:Y:S01]  /*2ca0*/  BSSY.RECONVERGENT B1, `(.L_x_59) ;  /* 0x0000018000017945 */ /* 0x000fe20003800200 */
[----:B-1----:R-:W-:-:S09]  /*2cb0*/  ULEA UR4, UR5, UR4, 0x18 ;  /* 0x0000000405047291 */ /* 0x002fd2000f8ec0ff */
[----:B------:R-:W1:Y:S04]  /*2cc0*/  LDS.64 R6, [UR4+0x18] ;  /* 0x00001804ff067984 */ /* 0x000e680008000a00 */
[----:B----4-:R-:W2:Y:S01]  /*2cd0*/  LDS.64 R12, [UR4+0x20] ;  /* 0x00002004ff0c7984 */ /* 0x010ea20008000a00 */
[----:B-1----:R-:W-:Y:S01]  /*2ce0*/  DSETP.GEU.AND P0, PT, |R2|, |R6|, PT ;  /* 0x400000060200722a */ /* 0x002fe20003f0e200 */
[----:B------:R-:W-:Y:S02]  /*2cf0*/  IMAD.MOV.U32 R4, RZ, RZ, R6 ;  /* 0x000000ffff047224 */ /* 0x000fe400078e0006 */
[----:B------:R-:W-:Y:S02]  /*2d00*/  IMAD.MOV.U32 R5, RZ, RZ, R7 ;  /* 0x000000ffff057224 */ /* 0x000fe400078e0007 */
[----:B--2---:R-:W-:-:S02]  /*2d10*/  IMAD.MOV.U32 R11, RZ, RZ, R12 ;  /* 0x000000ffff0b7224 */ /* 0x004fc400078e000c */
        /* <DEDUP_REMOVED lines=16> */
.L_x_60:
[----:B------:R-:W-:Y:S05]  /*2e20*/  BSYNC.RECONVERGENT B1 ;  /* 0x0000000000017941 */ /* 0x000fea0003800200 */
.L_x_59:
[----:B------:R-:W-:Y:S01]  /*2e30*/  UISETP.GE.AND UP0, UPT, UR6, 0x41, UPT ;  /* 0x000000410600788c */ /* 0x000fe2000bf06270 */
[----:B0-----:R-:W-:Y:S02]  /*2e40*/  IMAD.MOV.U32 R9, RZ, RZ, R11 ;  /* 0x000000ffff097224 */ /* 0x001fe400078e000b */
[----:B------:R-:W-:Y:S02]  /*2e50*/  IMAD.MOV.U32 R0, RZ, RZ, R8 ;  /* 0x000000ffff007224 */ /* 0x000fe400078e0008 */
[----:B------:R-:W-:Y:S02]  /*2e60*/  IMAD.MOV.U32 R2, RZ, RZ, R4 ;  /* 0x000000ffff027224 */ /* 0x000fe400078e0004 */
[----:B------:R-:W-:Y:S02]  /*2e70*/  IMAD.MOV.U32 R3, RZ, RZ, R5 ;  /* 0x000000ffff037224 */ /* 0x000fe400078e0005 */
[----:B------:R-:W-:Y:S05]  /*2e80*/  BRA.U !UP0, `(.L_x_61) ;  /* 0x00000001086c7547 */ /* 0x000fea000b800000 */
[----:B------:R-:W0:Y:S01]  /*2e90*/  S2UR UR5, SR_CgaCtaId ;  /* 0x00000000000579c3 */ /* 0x000e220000008800 */
[----:B------:R-:W-:Y:S01]  /*2ea0*/  UMOV UR4, 0x400 ;  /* 0x0000040000047882 */ /* 0x000fe20000000000 */
[----:B------:R-:W-:Y:S01]  /*2eb0*/  BSSY.RECONVERGENT B1, `(.L_x_61) ;  /* 0x0000018000017945 */ /* 0x000fe20003800200 */
[----:B0-----:R-:W-:-:S09]  /*2ec0*/  ULEA UR4, UR5, UR4, 0x18 ;  /* 0x0000000405047291 */ /* 0x001fd2000f8ec0ff */
[----:B------:R-:W0:Y:S04]  /*2ed0*/  LDS.64 R6, [UR4+0x28] ;  /* 0x00002804ff067984 */ /* 0x000e280008000a00 */
[----:B----4-:R-:W1:Y:S01]  /*2ee0*/  LDS.64 R12, [UR4+0x30] ;  /* 0x00003004ff0c7984 */ /* 0x010e620008000a00 */
[----:B0-----:R-:W-:Y:S01]  /*2ef0*/  DSETP.GEU.AND P0, PT, |R4|, |R6|, PT ;  /* 0x400000060400722a */ /* 0x001fe20003f0e200 */
[----:B------:R-:W-:Y:S02]  /*2f00*/  IMAD.MOV.U32 R2, RZ, RZ, R6 ;  /* 0x000000ffff027224 */ /* 0x000fe400078e0006 */
[----:B------:R-:W-:Y:S02]  /*2f10*/  IMAD.MOV.U32 R3, RZ, RZ, R7 ;  /* 0x000000ffff037224 */ /* 0x000fe400078e0007 */
[----:B-1----:R-:W-:-:S02]  /*2f20*/  IMAD.MOV.U32 R9, RZ, RZ, R12 ;  /* 0x000000ffff097224 */ /* 0x002fc400078e000c */
        /* <DEDUP_REMOVED lines=16> */
.L_x_62:
[----:B------:R-:W-:Y:S05]  /*3030*/  BSYNC.RECONVERGENT B1 ;  /* 0x0000000000017941 */ /* 0x000fea0003800200 */
.L_x_61:
[----:B------:R-:W-:Y:S01]  /*3040*/  UISETP.GE.AND UP0, UPT, UR6, 0x61, UPT ;  /* 0x000000610600788c */ /* 0x000fe2000bf06270 */
[----:B------:R-:W-:Y:S02]  /*3050*/  IMAD.MOV.U32 R11, RZ, RZ, R9 ;  /* 0x000000ffff0b7224 */ /* 0x000fe400078e0009 */
        /* <DEDUP_REMOVED lines=30> */
.L_x_64:
[----:B------:R-:W-:Y:S05]  /*3240*/  BSYNC.RECONVERGENT B1 ;  /* 0x0000000000017941 */ /* 0x000fea0003800200 */
.L_x_63:
        /* <DEDUP_REMOVED lines=32> */
.L_x_66:
[----:B------:R-:W-:Y:S05]  /*3450*/  BSYNC.RECONVERGENT B1 ;  /* 0x0000000000017941 */ /* 0x000fea0003800200 */
.L_x_65:
        /* <DEDUP_REMOVED lines=32> */
.L_x_68:
[----:B------:R-:W-:Y:S05]  /*3660*/  BSYNC.RECONVERGENT B1 ;  /* 0x0000000000017941 */ /* 0x000fea0003800200 */
.L_x_67:
        /* <DEDUP_REMOVED lines=32> */
.L_x_70:
[----:B------:R-:W-:Y:S05]  /*3870*/  BSYNC.RECONVERGENT B1 ;  /* 0x0000000000017941 */ /* 0x000fea0003800200 */
.L_x_69:
[----:B------:R-:W-:Y:S01]  /*3880*/  UISETP.GE.AND UP0, UPT, UR6, 0xe1, UPT ;  /* 0x000000e10600788c */ /* 0x000fe2000bf06270 */
[----:B------:R-:W-:Y:S02]  /*3890*/  IMAD.MOV.U32 R14, RZ, RZ, R9 ;  /* 0x000000ffff0e7224 */ /* 0x000fe400078e0009 */
[----:B------:R-:W-:Y:S02]  /*38a0*/  IMAD.MOV.U32 R15, RZ, RZ, R0 ;  /* 0x000000ffff0f7224 */ /* 0x000fe400078e0000 */
[----:B------:R-:W-:Y:S02]  /*38b0*/  IMAD.MOV.U32 R2, RZ, RZ, R6 ;  /* 0x000000ffff027224 */ /* 0x000fe400078e0006 */
[----:B------:R-:W-:Y:S02]  /*38c0*/  IMAD.MOV.U32 R3, RZ, RZ, R7 ;  /* 0x000000ffff037224 */ /* 0x000fe400078e0007 */
[----:B------:R-:W-:Y:S05]  /*38d0*/  BRA.U !UP0, `(.L_x_34) ;  /* 0x0000003108e07547 */ /* 0x000fea000b800000 */
[----:B------:R-:W0:Y:S01]  /*38e0*/  S2UR UR5, SR_CgaCtaId ;  /* 0x00000000000579c3 */ /* 0x000e220000008800 */
[----:B------:R-:W-:Y:S02]  /*38f0*/  UMOV UR4, 0x400 ;  /* 0x0000040000047882 */ /* 0x000fe40000000000 */
[----:B0-----:R-:W-:-:S09]  /*3900*/  ULEA UR4, UR5, UR4, 0x18 ;  /* 0x0000000405047291 */ /* 0x001fd2000f8ec0ff */
[----:B------:R-:W0:Y:S04]  /*3910*/  LDS.64 R4, [UR4+0x78] ;  /* 0x00007804ff047984 */ /* 0x000e280008000a00 */
[----:B------:R-:W1:Y:S01]  /*3920*/  LDS.64 R10, [UR4+0x80] ;  /* 0x00008004ff0a7984 */ /* 0x000e620008000a00 */
        /* <DEDUP_REMOVED lines=21> */
.L_x_2:
[----:B------:R-:W1:Y:S01]  /*3a80*/  S2R R0, SR_TID.X ;  /* 0x0000000000007919 */ /* 0x000e620000002100 */
[----:B------:R-:W1:Y:S02]  /*3a90*/  LDC.64 R2, c[0x0][0x380] ;  /* 0x0000e000ff027b82 */ /* 0x000e640000000a00 */
[----:B-1----:R-:W-:-:S05]  /*3aa0*/  IMAD.WIDE.U32 R18, R0, 0x10, R2 ;  /* 0x0000001000127825 */ /* 0x002fca00078e0002 */
[----:B0-----:R-:W2:Y:S04]  /*3ab0*/  LDG.E.64.CONSTANT R20, desc[UR10][R18.64] ;  /* 0x0000000a12147981 */ /* 0x001ea8000c1e9b00 */
[----:B------:R-:W2:Y:S04]  /*3ac0*/  LDG.E.64.CONSTANT R14, desc[UR10][R18.64+0x1000] ;  /* 0x0010000a120e7981 */ /* 0x000ea8000c1e9b00 */
[----:B------:R-:W3:Y:S04]  /*3ad0*/  LDG.E.64.CONSTANT R12, desc[UR10][R18.64+0x8] ;  /* 0x0000080a120c7981 */ /* 0x000ee8000c1e9b00 */
[----:B------:R-:W3:Y:S04]  /*3ae0*/  LDG.E.64.CONSTANT R10, desc[UR10][R18.64+0x1008] ;  /* 0x0010080a120a7981 */ /* 0x000ee8000c1e9b00 */
[----:B------:R-:W4:Y:S04]  /*3af0*/  LDG.E.64.CONSTANT R8, desc[UR10][R18.64+0x2000] ;  /* 0x0020000a12087981 */ /* 0x000f28000c1e9b00 */
[----:B------:R-:W5:Y:S04]  /*3b00*/  LDG.E.64.CONSTANT R6, desc[UR10][R18.64+0x2008] ;  /* 0x0020080a12067981 */ /* 0x000f68000c1e9b00 */
[----:B------:R-:W5:Y:S04]  /*3b10*/  LDG.E.64.CONSTANT R4, desc[UR10][R18.64+0x3000] ;  /* 0x0030000a12047981 */ /* 0x000f68000c1e9b00 */
[----:B------:R-:W5:Y:S04]  /*3b20*/  LDG.E.64.CONSTANT R2, desc[UR10][R18.64+0x3008] ;  /* 0x0030080a12027981 */ /* 0x000f68000c1e9b00 */
[----:B------:R-:W5:Y:S04]  /*3b30*/  LDG.E.64.CONSTANT R16, desc[UR10][R18.64+0x4000] ;  /* 0x0040000a12107981 */ /* 0x000f68000c1e9b00 */
[----:B------:R-:W5:Y:S01]  /*3b40*/  LDG.E.64.CONSTANT R22, desc[UR10][R18.64+0x4008] ;  /* 0x0040080a12167981 */ /* 0x000f62000c1e9b00 */
[----:B------:R-:W-:Y:S01]  /*3b50*/  UISETP.GE.U32.AND UP0, UPT, UR8, 0xa00, UPT ;  /* 0x00000a000800788c */ /* 0x000fe2000bf06070 */
[----:B--2---:R-:W-:-:S14]  /*3b60*/  DSETP.GEU.AND P2, PT, |R20|, |R14|, PT ;  /* 0x4000000e1400722a */ /* 0x004fdc0003f4e200 */
[----:B---3--:R-:W-:-:S04]  /*3b70*/  @P2 ISETP.GE.U32.AND P0, PT, R12, R10, PT ;  /* 0x0000000a0c00220c */ /* 0x008fc80003f06070 */
[----:B------:R-:W-:-:S13]  /*3b80*/  @P2 ISETP.GE.AND.EX P0, PT, R13, R11, PT, P0 ;  /* 0x0000000b0d00220c */ /* 0x000fda0003f06300 */
[----:B------:R-:W-:-:S06]  /*3b90*/  @P2 DSETP.LT.OR P0, PT, |R14|, |R20|, !P0 ;  /* 0x400000140e00222a */ /* 0x000fcc0004701600 */
[----:B------:R-:W-:Y:S02]  /*3ba0*/  @P2 FSEL R20, R20, R14, P0 ;  /* 0x0000000e14142208 */ /* 0x000fe40000000000 */
[----:B------:R-:W-:Y:S02]  /*3bb0*/  @P2 FSEL R21, R21, R15, P0 ;  /* 0x0000000f15152208 */ /* 0x000fe40000000000 */
[----:B------:R-:W-:Y:S01]  /*3bc0*/  @P2 SEL R10, R12, R10, P0 ;  /* 0x0000000a0c0a2207 */ /* 0x000fe20000000000 */
[----:B------:R-:W-:Y:S01]  /*3bd0*/  @P2 IMAD.MOV.U32 R14, RZ, RZ, R20 ;  /* 0x000000ffff0e2224 */ /* 0x000fe200078e0014 */
[----:B------:R-:W-:Y:S01]  /*3be0*/  @P2 SEL R11, R13, R11, P0 ;  /* 0x0000000b0d0b2207 */ /* 0x000fe20000000000 */
[----:B------:R-:W-:-:S06]  /*3bf0*/  @P2 IMAD.MOV.U32 R15, RZ, RZ, R21 ;  /* 0x000000ffff0f2224 */ /* 0x000fcc00078e0015 */
[----:B----4-:R-:W-:-:S14]  /*3c00*/  DSETP.GEU.AND P1, PT, |R14|, |R8|, PT ;  /* 0x400000080e00722a */ /* 0x010fdc0003f2e200 */
[----:B-----5:R-:W-:-:S04]  /*3c10*/  @P1 ISETP.GE.U32.AND P0, PT, R10, R6, PT ;  /* 0x000000060a00120c */ /* 0x020fc80003f06070 */
        /* <DEDUP_REMOVED lines=8> */
[----:B------:R-:W-:-:S14]  /*3ca0*/  DSETP.GEU.AND P2, PT, |R8|, |R4|, PT ;  /* 0x400000040800722a */ /* 0x000fdc0003f4e200 */
[----:B------:R-:W-:-:S04]  /*3cb0*/  @P2 ISETP.GE.U32.AND P0, PT, R6, R2, PT ;  /* 0x000000020600220c */ /* 0x000fc80003f06070 */
        /* <DEDUP_REMOVED lines=15> */
[----:B------:R-:W-:Y:S01]  /*3db0*/  IMAD.MOV.U32 R2, RZ, RZ, RZ ;  /* 0x000000ffff027224 */ /* 0x000fe200078e00ff */
[----:B------:R-:W-:Y:S01]  /*3dc0*/  @P1 SEL R23, R3, R23, P0 ;  /* 0x0000001703171207 */ /* 0x000fe20000000000 */
[----:B------:R-:W-:Y:S02]  /*3dd0*/  IMAD.MOV.U32 R3, RZ, RZ, 0x500 ;  /* 0x00000500ff037424 */ /* 0x000fe400078e00ff */
[----:B------:R-:W-:Y:S02]  /*3de0*/  @P1 IMAD.MOV.U32 R16, RZ, RZ, R4 ;  /* 0x000000ffff101224 */ /* 0x000fe400078e0004 */
[----:B------:R-:W-:Y:S01]  /*3df0*/  @P1 IMAD.MOV.U32 R17, RZ, RZ, R5 ;  /* 0x000000ffff111224 */ /* 0x000fe200078e0005 */
[----:B------:R-:W-:Y:S06]  /*3e00*/  BRA.U !UP0, `(.L_x_71) ;  /* 0x0000000d08987547 */ /* 0x000fec000b800000 */
[----:B------:R-:W-:Y:S01]  /*3e10*/  UIADD3 UR9, UP0, UPT, UR8, -0xa00, URZ ;  /* 0xfffff60008097890 */ /* 0x000fe2000ff1e0ff */
[----:B------:R-:W-:Y:S02]  /*3e20*/  IMAD.MOV.U32 R3, RZ, RZ, 0x500 ;  /* 0x00000500ff037424 */ /* 0x000fe400078e00ff */
[----:B------:R-:W-:Y:S01]  /*3e30*/  IMAD.MOV.U32 R2, RZ, RZ, RZ ;  /* 0x000000ffff027224 */ /* 0x000fe200078e00ff */
[----:B------:R-:W-:Y:S02]  /*3e40*/  ULEA.HI.X.SX32 UR8, UR8, 0xffffffff, 0x1, UP0 ;  /* 0xffffffff08087891 */ /* 0x000fe400080f0eff */
[----:B------:R-:W-:Y:S02]  /*3e50*/  UIMAD.WIDE.U32 UR12, UR9, -0x33333333, URZ ;  /* 0xcccccccd090c78a5 */ /* 0x000fe4000f8e00ff */
[----:B------:R-:W-:Y:S02]  /*3e60*/  UIMAD.WIDE.U32 UR4, UR8, -0x33333333, URZ ;  /* 0xcccccccd080478a5 */ /* 0x000fe4000f8e00ff */
[----:B------:R-:W-:-:S02]  /*3e70*/  UISETP.GE.U32.AND UP1, UPT, UR9, 0x500, UPT ;  /* 0x000005000900788c */ /* 0x000fc4000bf26070 */
[----:B------:R-:W-:Y:S02]  /*3e80*/  UIMAD.WIDE.U32 UR4, UP0, UR9, -0x33333334, UR4 ;  /* 0xcccccccc090478a5 */ /* 0x000fe4000f800004 */
[----:B------:R-:W-:Y:S02]  /*3e90*/  UISETP.GE.U32.AND.EX UP1, UPT, UR8, URZ, UPT, UP1 ;  /* 0x000000ff0800728c */ /* 0x000fe4000bf26110 */
[----:B------:R-:W-:Y:S02]  /*3ea0*/  UIADD3.X UR7, UPT, UPT, URZ, URZ, URZ, UP0, !UPT ;  /* 0x000000ffff077290 */ /* 0x000fe400087fe4ff */
[----:B------:R-:W-:Y:S01]  /*3eb0*/  UIADD3 URZ, UP0, UPT, UR13, UR4, URZ ;  /* 0x000000040dff7290 */ /* 0x000fe2000ff1e0ff */
[----:B------:R-:W-:-:S03]  /*3ec0*/  UMOV UR6, UR5 ;  /* 0x0000000500067c82 */ /* 0x000fc60008000000 */
[----:B------:R-:W-:-:S04]  /*3ed0*/  UIMAD.WIDE.U32.X UR4, UR8, -0x33333334, UR6, UP0 ;  /* 0xcccccccc080478a5 */ /* 0x000fc800080e0406 */
[----:B------:R-:W-:-:S04]  /*3ee0*/  USHF.R.U64 UR6, UR4, 0xa, UR5 ;  /* 0x0000000a04067899 */ /* 0x000fc80008001205 */
[----:B------:R-:W-:-:S04]  /*3ef0*/  ULOP3.LUT UR7, UR6, 0x1, URZ, 0xc0, !UPT ;  /* 0x0000000106077892 */ /* 0x000fc8000f8ec0ff */
[----:B------:R-:W-:-:S04]  /*3f00*/  UISETP.NE.U32.AND UP0, UPT, UR7, 0x1, UPT ;  /* 0x000000010700788c */ /* 0x000fc8000bf05070 */
[----:B------:R-:W-:Y:S01]  /*3f10*/  UISETP.NE.U32.AND.EX UP0, UPT, URZ, URZ, UPT, UP0 ;  /* 0x000000ffff00728c */ /* 0x000fe2000bf05100 */
[----:B------:R-:W-:Y:S10]  /*3f20*/  BRA.U !UP1, `(.L_x_72) ;  /* 0x00000009093c7547 */ /* 0x000ff4000b800000 */
[----:B------:R-:W0:Y:S01]  /*3f30*/  LDCU.64 UR8, c[0x0][0x380] ;  /* 0x00007000ff0877ac */ /* 0x000e220008000a00 */
[----:B------:R-:W-:Y:S02]  /*3f40*/  IMAD.MOV.U32 R3, RZ, RZ, 0x500 ;  /* 0x00000500ff037424 */ /* 0x000fe400078e00ff */
[----:B------:R-:W-:Y:S01]  /*3f50*/  IMAD.MOV.U32 R2, RZ, RZ, RZ ;  /* 0x000000ffff027224 */ /* 0x000fe200078e00ff */
[----:B------:R-:W-:-:S04]  /*3f60*/  UIADD3 UR4, UP1, UPT, UR6, 0x1, URZ ;  /* 0x0000000106047890 */ /* 0x000fc8000ff3e0ff */
[----:B------:R-:W-:Y:S02]  /*3f70*/  ULEA.HI.X UR5, UR5, URZ, URZ, 0x16, UP1 ;  /* 0x000000ff05057291 */ /* 0x000fe400088fb4ff */
[----:B------:R-:W-:Y:S02]  /*3f80*/  ULOP3.LUT UR4, UR4, 0xfffffffe, URZ, 0xc0, !UPT ;  /* 0xfffffffe04047892 */ /* 0x000fe4000f8ec0ff */
[----:B------:R-:W-:Y:S01]  /*3f90*/  ULOP3.LUT UR5, UR5, 0x7fffff, URZ, 0xc0, !UPT ;  /* 0x007fffff05057892 */ /* 0x000fe2000f8ec0ff */
[----:B0-----:R-:W-:-:S04]  /*3fa0*/  LEA R6, P0, R0, UR8, 0x4 ;  /* 0x0000000800067c11 */ /* 0x001fc8000f8020ff */
[----:B------:R-:W-:Y:S02]  /*3fb0*/  IADD3 R6, P1, PT, R6, 0xe008, RZ ;  /* 0x0000e00806067810 */ /* 0x000fe40007f3e0ff */
[----:B------:R-:W-:-:S05]  /*3fc0*/  LEA.HI.X R5, R0, UR9, RZ, 0x4, P0 ;  /* 0x0000000900057c11 */ /* 0x000fca00080f24ff */
[----:B------:R-:W-:-:S07]  /*3fd0*/  IMAD.X R5, RZ, RZ, R5, P1 ;  /* 0x000000ffff057224 */ /* 0x000fce00008e0605 */
.L_x_73:
[----:B------:R-:W-:-:S05]  /*3fe0*/  IMAD.MOV.U32 R4, RZ, RZ, R6 ;  /* 0x000000ffff047224 */ /* 0x000fca00078e0006 */
[----:B------:R-:W2:Y:S04]  /*3ff0*/  LDG.E.64.CONSTANT R12, desc[UR10][R4.64+-0x9008] ;  /* 0xff6ff80a040c7981 */ /* 0x000ea8000c1e9b00 */
[----:B------:R-:W3:Y:S04]  /*4000*/  LDG.E.64.CONSTANT R8, desc[UR10][R4.64+-0x9000] ;  /* 0xff70000a04087981 */ /* 0x000ee8000c1e9b00 */
[----:B------:R-:W4:Y:S04]  /*4010*/  LDG.E.64.CONSTANT R10, desc[UR10][R4.64+-0x8008] ;  /* 0xff7ff80a040a7981 */ /* 0x000f28000c1e9b00 */
[----:B------:R-:W5:Y:S04]  /*4020*/  LDG.E.64.CONSTANT R6, desc[UR10][R4.64+-0x8000] ;  /* 0xff80000a04067981 */ /* 0x000f68000c1e9b00 */
[----:B------:R-:W5:Y:S04]  /*4030*/  LDG.E.64.CONSTANT R26, desc[UR10][R4.64+-0x7008] ;  /* 0xff8ff80a041a7981 */ /* 0x000f68000c1e9b00 */
[----:B------:R-:W5:Y:S04]  /*4040*/  LDG.E.64.CONSTANT R24, desc[UR10][R4.64+-0x7000] ;  /* 0xff90000a04187981 */ /* 0x000f68000c1e9b00 */
[----:B------:R-:W5:Y:S04]  /*4050*/  LDG.E.64.CONSTANT R20, desc[UR10][R4.64+-0x6008] ;  /* 0xff9ff80a04147981 */ /* 0x000f68000c1e9b00 */
[----:B------:R-:W5:Y:S01]  /*4060*/  LDG.E.64.CONSTANT R18, desc[UR10][R4.64+-0x6000] ;  /* 0xffa0000a04127981 */ /* 0x000f62000c1e9b00 */
[----:B--2---:R-:W-:-:S14]  /*4070*/  DSETP.GEU.AND P2, PT, |R16|, |R12|, PT ;  /* 0x4000000c1000722a */ /* 0x004fdc0003f4e200 */
[----:B---3--:R-:W-:-:S04]  /*4080*/  @P2 ISETP.GE.U32.AND P0, PT, R22, R8, PT ;  /* 0x000000081600220c */ /* 0x008fc80003f06070 */
[----:B------:R-:W-:-:S13]  /*4090*/  @P2 ISETP.GE.AND.EX P0, PT, R23, R9, PT, P0 ;  /* 0x000000091700220c */ /* 0x000fda0003f06300 */
[----:B------:R-:W-:-:S06]  /*40a0*/  @P2 DSETP.LT.OR P0, PT, |R12|, |R16|, !P0 ;  /* 0x400000100c00222a */ /* 0x000fcc0004701600 */
[----:B------:R-:W-:Y:S02]  /*40b0*/  @P2 FSEL R17, R17, R13, P0 ;  /* 0x0000000d11112208 */ /* 0x000fe40000000000 */
[----:B------:R-:W-:-:S03]  /*40c0*/  @P2 FSEL R14, R16, R12, P0 ;  /* 0x0000000c100e2208 */ /* 0x000fc60000000000 */
[----:B------:R-:W-:Y:S02]  /*40d0*/  @P2 IMAD.MOV.U32 R13, RZ, RZ, R17 ;  /* 0x000000ffff0d2224 */ /* 0x000fe400078e0011 */
[----:B------:R-:W2:Y:S01]  /*40e0*/  LDG.E.64.CONSTANT R16, desc[UR10][R4.64+-0x5008] ;  /* 0xffaff80a04107981 */ /* 0x000ea2000c1e9b00 */
[----:B------:R-:W-:-:S03]  /*40f0*/  @P2 IMAD.MOV.U32 R12, RZ, RZ, R14 ;  /* 0x000000ffff0c2224 */ /* 0x000fc600078e000e */
[----:B------:R-:W3:Y:S03]  /*4100*/  LDG.E.64.CONSTANT R14, desc[UR10][R4.64+-0x5000] ;  /* 0xffb0000a040e7981 */ /* 0x000ee6000c1e9b00 */
[----:B----4-:R-:W-:Y:S01]  /*4110*/  DSETP.GEU.AND P1, PT, |R12|, |R10|, PT ;  /* 0x4000000a0c00722a */ /* 0x010fe20003f2e200 */
[----:B------:R-:W-:Y:S02]  /*4120*/  @P2 SEL R8, R22, R8, P0 ;  /* 0x0000000816082207 */ /* 0x000fe40000000000 */
[----:B------:R-:W-:Y:S02]  /*4130*/  @P2 SEL R9, R23, R9, P0 ;  /* 0x0000000917092207 */ /* 0x000fe40000000000 */
[----:B------:R-:W4:Y:S09]  /*4140*/  LDG.E.64.CONSTANT R22, desc[UR10][R4.64+-0x4008] ;  /* 0xffbff80a04167981 */ /* 0x000f32000c1e9b00 */
[----:B-----5:R-:W-:-:S04]  /*4150*/  @P1 ISETP.GE.U32.AND P0, PT, R8, R6, PT ;  /* 0x000000060800120c */ /* 0x020fc80003f06070 */
[----:B------:R-:W-:-:S13]  /*4160*/  @P1 ISETP.GE.AND.EX P0, PT, R9, R7, PT, P0 ;  /* 0x000000070900120c */ /* 0x000fda0003f06300 */
[----:B------:R-:W-:-:S06]  /*4170*/  @P1 DSETP.LT.OR P0, PT, |R10|, |R12|, !P0 ;  /* 0x4000000c0a00122a */ /* 0x000fcc0004701600 */
[----:B------:R-:W-:Y:S02]  /*4180*/  @P1 FSEL R12, R12, R10, P0 ;  /* 0x0000000a0c0c1208 */ /* 0x000fe40000000000 */
[----:B------:R-:W-:-:S03]  /*4190*/  @P1 FSEL R13, R13, R11, P0 ;  /* 0x0000000b0d0d1208 */ /* 0x000fc60000000000 */
[----:B------:R-:W-:Y:S02]  /*41a0*/  @P1 IMAD.MOV.U32 R10, RZ, RZ, R12 ;  /* 0x000000ffff0a1224 */ /* 0x000fe400078e000c */
[----:B------:R-:W-:Y:S02]  /*41b0*/  @P1 IMAD.MOV.U32 R11, RZ, RZ, R13 ;  /* 0x000000ffff0b1224 */ /* 0x000fe400078e000d */
[----:B------:R-:W5:Y:S04]  /*41c0*/  LDG.E.64.CONSTANT R12, desc[UR10][R4.64+-0x4000] ;  /* 0xffc0000a040c7981 */ /* 0x000f68000c1e9b00 */
[----:B------:R-:W-:Y:S01]  /*41d0*/  DSETP.GEU.AND P2, PT, |R10|, |R26|, PT ;  /* 0x4000001a0a00722a */ /* 0x000fe20003f4e200 */
[----:B------:R-:W-:Y:S02]  /*41e0*/  @P1 SEL R6, R8, R6, P0 ;  /* 0x0000000608061207 */ /* 0x000fe40000000000 */
[----:B------:R-:W-:-:S11]  /*41f0*/  @P1 SEL R7, R9, R7, P0 ;  /* 0x0000000709071207 */ /* 0x000fd60000000000 */
[----:B------:R-:W-:-:S04]  /*4200*/  @P2 ISETP.GE.U32.AND P0, PT, R6, R24, PT ;  /* 0x000000180600220c */ /* 0x000fc80003f06070 */
[----:B------:R-:W-:-:S13]  /*4210*/  @P2 ISETP.GE.AND.EX P0, PT, R7, R25, PT, P0 ;  /* 0x000000190700220c */ /* 0x000fda0003f06300 */
[----:B------:R-:W-:-:S06]  /*4220*/  @P2 DSETP.LT.OR P0, PT, |R26|, |R10|, !P0 ;  /* 0x4000000a1a00222a */ /* 0x000fcc0004701600 */
[----:B------:R-:W-:Y:S02]  /*4230*/  @P2 FSEL R8, R10, R26, P0 ;  /* 0x0000001a0a082208 */ /* 0x000fe40000000000 */
[----:B------:R-:W-:-:S03]  /*4240*/  @P2 FSEL R11, R11, R27, P0 ;  /* 0x0000001b0b0b2208 */ /* 0x000fc60000000000 */
[----:B------:R-:W-:Y:S02]  /*4250*/  @P2 IMAD.MOV.U32 R26, RZ, RZ, R8 ;  /* 0x000000ffff1a2224 */ /* 0x000fe400078e0008 */
[----:B------:R-:W-:Y:S01]  /*4260*/  @P2 IMAD.MOV.U32 R27, RZ, RZ, R11 ;  /* 0x000000ffff1b2224 */ /* 0x000fe200078e000b */
[----:B------:R-:W5:Y:S04]  /*4270*/  LDG.E.64.CONSTANT R8, desc[UR10][R4.64+-0x3000] ;  /* 0xffd0000a04087981 */ /* 0x000f68000c1e9b00 */
[----:B------:R-:W5:Y:S01]  /*4280*/  LDG.E.64.CONSTANT R10, desc[UR10][R4.64+-0x3008] ;  /* 0xffcff80a040a7981 */ /* 0x000f62000c1e9b00 */
        /* <DEDUP_REMOVED lines=10> */
[----:B------:R-:W5:Y:S01]  /*4330*/  LDG.E.64.CONSTANT R6, desc[UR10][R4.64+-0x2008] ;  /* 0xffdff80a04067981 */ /* 0x000f62000c1e9b00 */
[----:B------:R-:W-:Y:S02]  /*4340*/  @P1 SEL R18, R24, R18, P0 ;  /* 0x0000001218121207 */ /* 0x000fe40000000000 */
[----:B------:R-:W-:Y:S02]  /*4350*/  @P1 SEL R19, R25, R19, P0 ;  /* 0x0000001319131207 */ /* 0x000fe40000000000 */
        /* <DEDUP_REMOVED lines=8> */
[----:B------:R-:W-:Y:S02]  /*43e0*/  @P2 IMAD.MOV.U32 R17, RZ, RZ, R21 ;  /* 0x000000ffff112224 */ /* 0x000fe400078e0015 */
[----:B------:R-:W2:Y:S04]  /*43f0*/  LDG.E.64.CONSTANT R20, desc[UR10][R4.64+-0x1008] ;  /* 0xffeff80a04147981 */ /* 0x000ea8000c1e9b00 */
[----:B----4-:R-:W-:Y:S01]  /*4400*/  DSETP.GEU.AND P1, PT, |R16|, |R22|, PT ;  /* 0x400000161000722a */ /* 0x010fe20003f2e200 */
[----:B------:R-:W-:Y:S02]  /*4410*/  @P2 SEL R14, R18, R14, P0 ;  /* 0x0000000e120e2207 */ /* 0x000fe40000000000 */
[----:B------:R-:W-:-:S02]  /*4420*/  @P2 SEL R15, R19, R15, P0 ;  /* 0x0000000f130f2207 */ /* 0x000fc40000000000 */
[----:B------:R-:W3:Y:S09]  /*4430*/  LDG.E.64.CONSTANT R18, desc[UR10][R4.64+-0x1000] ;  /* 0xfff0000a04127981 */ /* 0x000ef2000c1e9b00 */
[----:B-----5:R-:W-:-:S04]  /*4440*/  @P1 ISETP.GE.U32.AND P0, PT, R14, R12, PT ;  /* 0x0000000c0e00120c */ /* 0x020fc80003f06070 */
[----:B------:R-:W-:Y:S01]  /*4450*/  @P1 ISETP.GE.AND.EX P0, PT, R15, R13, PT, P0 ;  /* 0x0000000d0f00120c */ /* 0x000fe20003f06300 */
[----:B------:R-:W-:Y:S02]  /*4460*/  IMAD.MOV.U32 R26, RZ, RZ, R22 ;  /* 0x000000ffff1a7224 */ /* 0x000fe400078e0016 */
[----:B------:R-:W-:-:S10]  /*4470*/  IMAD.MOV.U32 R27, RZ, RZ, R23 ;  /* 0x000000ffff1b7224 */ /* 0x000fd400078e0017 */
[----:B------:R-:W-:Y:S01]  /*4480*/  @P1 DSETP.LT.OR P0, PT, |R22|, |R16|, !P0 ;  /* 0x400000101600122a */ /* 0x000fe20004701600 */
[----:B------:R-:W4:Y:S05]  /*4490*/  LDG.E.64.CONSTANT R22, desc[UR10][R4.64] ;  /* 0x0000000a04167981 */ /* 0x000f2a000c1e9b00 */
        /* <DEDUP_REMOVED lines=14> */
[----:B------:R-:W-:-:S06]  /*4580*/  @P2 IMAD.MOV.U32 R11, RZ, RZ, R27 ;  /* 0x000000ffff0b2224 */ /* 0x000fcc00078e001b */
        /* <DEDUP_REMOVED lines=10> */
[----:B------:R-:W-:Y:S02]  /*4630*/  @P1 SEL R24, R8, R24, P0 ;  /* 0x0000001808181207 */ /* 0x000fe40000000000 */
[----:B------:R-:W-:Y:S01]  /*4640*/  @P1 SEL R25, R9, R25, P0 ;  /* 0x0000001909191207 */ /* 0x000fe20000000000 */
[----:B------:R-:W-:-:S04]  /*4650*/  UIADD3 UR4, UP1, UPT, UR4, -0x2, URZ ;  /* 0xfffffffe04047890 */ /* 0x000fc8000ff3e0ff */
[----:B------:R-:W-:Y:S02]  /*4660*/  UIADD3.X UR5, UPT, UPT, UR5, -0x1, URZ, UP1, !UPT ;  /* 0xffffffff05057890 */ /* 0x000fe40008ffe4ff */
[----:B------:R-:W-:-:S04]  /*4670*/  UISETP.NE.U32.AND UP1, UPT, UR4, URZ, UPT ;  /* 0x000000ff0400728c */ /* 0x000fc8000bf25070 */
[----:B------:R-:W-:Y:S01]  /*4680*/  UISETP.NE.AND.EX UP1, UPT, UR5, URZ, UPT, UP1 ;  /* 0x000000ff0500728c */ /* 0x000fe2000bf25310 */
[----:B--2---:R-:W-:-:S14]  /*4690*/  DSETP.GEU.AND P2, PT, |R6|, |R20|, PT ;  /* 0x400000140600722a */ /* 0x004fdc0003f4e200 */
[----:B---3--:R-:W-:-:S04]  /*46a0*/  @P2 ISETP.GE.U32.AND P0, PT, R24, R18, PT ;  /* 0x000000121800220c */ /* 0x008fc80003f06070 */
[----:B------:R-:W-:-:S13]  /*46b0*/  @P2 ISETP.GE.AND.EX P0, PT, R25, R19, PT, P0 ;  /* 0x000000131900220c */ /* 0x000fda0003f06300 */
[----:B------:R-:W-:-:S06]  /*46c0*/  @P2 DSETP.LT.OR P0, PT, |R20|, |R6|, !P0 ;  /* 0x400000061400222a */ /* 0x000fcc0004701600 */
[----:B------:R-:W-:Y:S02]  /*46d0*/  @P2 FSEL R6, R6, R20, P0 ;  /* 0x0000001406062208 */ /* 0x000fe40000000000 */
[----:B------:R-:W-:-:S03]  /*46e0*/  @P2 FSEL R7, R7, R21, P0 ;  /* 0x0000001507072208 */ /* 0x000fc60000000000 */
[----:B------:R-:W-:Y:S02]  /*46f0*/  @P2 IMAD.MOV.U32 R20, RZ, RZ, R6 ;  /* 0x000000ffff142224 */ /* 0x000fe400078e0006 */
[----:B------:R-:W-:-:S06]  /*4700*/  @P2 IMAD.MOV.U32 R21, RZ, RZ, R7 ;  /* 0x000000ffff152224 */ /* 0x000fcc00078e0007 */
[----:B-----5:R-:W-:Y:S01]  /*4710*/  DSETP.GEU.AND P1, PT, |R20|, |R16|, PT ;  /* 0x400000101400722a */ /* 0x020fe20003f2e200 */
[----:B------:R-:W-:Y:S02]  /*4720*/  @P2 SEL R18, R24, R18, P0 ;  /* 0x0000001218122207 */ /* 0x000fe40000000000 */
[----:B------:R-:W-:-:S11]  /*4730*/  @P2 SEL R19, R25, R19, P0 ;  /* 0x0000001319132207 */ /* 0x000fd60000000000 */
[----:B----4-:R-:W-:-:S04]  /*4740*/  @P1 ISETP.GE.U32.AND P0, PT, R18, R22, PT ;  /* 0x000000161200120c */ /* 0x010fc80003f06070 */
[----:B------:R-:W-:Y:S02]  /*4750*/  @P1 ISETP.GE.AND.EX P0, PT, R19, R23, PT, P0 ;  /* 0x000000171300120c */ /* 0x000fe40003f06300 */
[----:B------:R-:W-:-:S05]  /*4760*/  IADD3 R6, P2, PT, R4, 0xa000, RZ ;  /* 0x0000a00004067810 */ /* 0x000fca0007f5e0ff */
[----:B------:R-:W-:-:S06]  /*4770*/  IMAD.X R5, RZ, RZ, R5, P2 ;  /* 0x000000ffff057224 */ /* 0x000fcc00010e0605 */
[----:B------:R-:W-:Y:S01]  /*4780*/  @P1 DSETP.LT.OR P0, PT, |R16|, |R20|, !P0 ;  /* 0x400000141000122a */ /* 0x000fe20004701600 */
[----:B------:R-:W-:-:S05]  /*4790*/  IADD3 R3, P2, PT, R3, 0xa00, RZ ;  /* 0x00000a0003037810 */ /* 0x000fca0007f5e0ff */
[----:B------:R-:W-:Y:S02]  /*47a0*/  @P1 FSEL R4, R20, R16, P0 ;  /* 0x0000001014041208 */ /* 0x000fe40000000000 */
[----:B------:R-:W-:Y:S01]  /*47b0*/  @P1 FSEL R21, R21, R17, P0 ;  /* 0x0000001115151208 */ /* 0x000fe20000000000 */
[----:B------:R-:W-:Y:S01]  /*47c0*/  IMAD.X R2, RZ, RZ, R2, P2 ;  /* 0x000000ffff027224 */ /* 0x000fe200010e0602 */
[----:B------:R-:W-:Y:S01]  /*47d0*/  @P1 SEL R22, R18, R22, P0 ;  /* 0x0000001612161207 */ /* 0x000fe20000000000 */
[----:B------:R-:W-:Y:S01]  /*47e0*/  @P1 IMAD.MOV.U32 R16, RZ, RZ, R4 ;  /* 0x000000ffff101224 */ /* 0x000fe200078e0004 */
[----:B------:R-:W-:Y:S01]  /*47f0*/  @P1 SEL R23, R19, R23, P0 ;  /* 0x0000001713171207 */ /* 0x000fe20000000000 */
[----:B------:R-:W-:Y:S01]  /*4800*/  @P1 IMAD.MOV.U32 R17, RZ, RZ, R21 ;  /* 0x000000ffff111224 */ /* 0x000fe200078e0015 */
[----:B------:R-:W-:Y:S06]  /*4810*/  BRA.U UP1, `(.L_x_73) ;  /* 0xfffffff501f07547 */ /* 0x000fec000b83ffff */
.L_x_72:
[----:B------:R-:W-:Y:S05]  /*4820*/  BRA.U !UP0, `(.L_x_71) ;  /* 0x0000000508107547 */ /* 0x000fea000b800000 */
[----:B------:R-:W0:Y:S02]  /*4830*/  LDC.64 R4, c[0x0][0x380] ;  /* 0x0000e000ff047b82 */ /* 0x000e240000000a00 */
[----:B0-----:R-:W-:-:S03]  /*4840*/  IMAD.WIDE.U32 R4, R0, 0x10, R4 ;  /* 0x0000001000047825 */ /* 0x001fc600078e0004 */
[----:B------:R-:W-:-:S04]  /*4850*/  LEA R24, P0, R3, R4, 0x4 ;  /* 0x0000000403187211 */ /* 0x000fc800078020ff */
[----:B------:R-:W-:-:S05]  /*4860*/  LEA.HI.X R25, R3, R5, R2, 0x4, P0 ;  /* 0x0000000503197211 */ /* 0x000fca00000f2402 */
[----:B------:R-:W2:Y:S04]  /*4870*/  LDG.E.64.CONSTANT R20, desc[UR10][R24.64] ;  /* 0x0000000a18147981 */ /* 0x000ea8000c1e9b00 */
[----:B------:R-:W3:Y:S04]  /*4880*/  LDG.E.64.CONSTANT R18, desc[UR10][R24.64+0x8] ;  /* 0x0000080a18127981 */ /* 0x000ee8000c1e9b00 */
[----:B------:R-:W4:Y:S04]  /*4890*/  LDG.E.64.CONSTANT R14, desc[UR10][R24.64+0x1000] ;  /* 0x0010000a180e7981 */ /* 0x000f28000c1e9b00 */
[----:B------:R-:W5:Y:S04]  /*48a0*/  LDG.E.64.CONSTANT R12, desc[UR10][R24.64+0x1008] ;  /* 0x0010080a180c7981 */ /* 0x000f68000c1e9b00 */
        /* <DEDUP_REMOVED lines=16> */
[----:B------:R-:W-:-:S11]  /*49b0*/  @P2 SEL R19, R23, R19, P0 ;  /* 0x0000001317132207 */ /* 0x000fd60000000000 */
[----:B-----5:R-:W-:-:S04]  /*49c0*/  @P1 ISETP.GE.U32.AND P0, PT, R18, R12, PT ;  /* 0x0000000c1200120c */ /* 0x020fc80003f06070 */
        /* <DEDUP_REMOVED lines=27> */
[----:B------:R-:W-:Y:S02]  /*4b80*/  @P1 SEL R5, R9, R5, P0 ;  /* 0x0000000509051207 */ /* 0x000fe40000000000 */
[----:B------:R-:W-:-:S05]  /*4b90*/  IADD3 R3, P1, PT, R3, 0x500, RZ ;  /* 0x0000050003037810 */ /* 0x000fca0007f3e0ff */
[----:B------:R-:W-:Y:S01]  /*4ba0*/  IMAD.X R2, RZ, RZ, R2, P1 ;  /* 0x000000ffff027224 */ /* 0x000fe200008e0602 */
[----:B--2---:R-:W-:-:S14]  /*4bb0*/  DSETP.GEU.AND P2, PT, |R6|, |R16|, PT ;  /* 0x400000100600722a */ /* 0x004fdc0003f4e200 */
[----:B------:R-:W-:-:S04]  /*4bc0*/  @P2 ISETP.GE.U32.AND P0, PT, R4, R26, PT ;  /* 0x0000001a0400220c */ /* 0x000fc80003f06070 */
[----:B------:R-:W-:-:S13]  /*4bd0*/  @P2 ISETP.GE.AND.EX P0, PT, R5, R27, PT, P0 ;  /* 0x0000001b0500220c */ /* 0x000fda0003f06300 */
[----:B------:R-:W-:-:S06]  /*4be0*/  @P2 DSETP.LT.OR P0, PT, |R16|, |R6|, !P0 ;  /* 0x400000061000222a */ /* 0x000fcc0004701600 */
[----:B------:R-:W-:Y:S02]  /*4bf0*/  @P2 FSEL R6, R6, R16, P0 ;  /* 0x0000001006062208 */ /* 0x000fe40000000000 */
[----:B------:R-:W-:Y:S02]  /*4c00*/  @P2 FSEL R7, R7, R17, P0 ;  /* 0x0000001107072208 */ /* 0x000fe40000000000 */
[----:B------:R-:W-:Y:S02]  /*4c10*/  @P2 SEL R26, R4, R26, P0 ;  /* 0x0000001a041a2207 */ /* 0x000fe40000000000 */
[----:B------:R-:W-:Y:S01]  /*4c20*/  @P2 SEL R27, R5, R27, P0 ;  /* 0x0000001b051b2207 */ /* 0x000fe20000000000 */
[----:B------:R-:W-:Y:S02]  /*4c30*/  @P2 IMAD.MOV.U32 R16, RZ, RZ, R6 ;  /* 0x000000ffff102224 */ /* 0x000fe400078e0006 */
[----:B------:R-:W-:Y:S02]  /*4c40*/  @P2 IMAD.MOV.U32 R17, RZ, RZ, R7 ;  /* 0x000000ffff112224 */ /* 0x000fe400078e0007 */
[----:B------:R-:W-:-:S02]  /*4c50*/  IMAD.MOV.U32 R22, RZ, RZ, R26 ;  /* 0x000000ffff167224 */ /* 0x000fc400078e001a */
[----:B------:R-:W-:-:S07]  /*4c60*/  IMAD.MOV.U32 R23, RZ, RZ, R27 ;  /* 0x000000ffff177224 */ /* 0x000fce00078e001b */
.L_x_71:
[----:B------:R-:W0:Y:S02]  /*4c70*/  LDCU UR4, c[0x0][0x390] ;  /* 0x00007200ff0477ac */ /* 0x000e240008000800 */
[----:B0-----:R-:W-:Y:S02]  /*4c80*/  USHF.R.S32.HI UR5, URZ, 0x1f, UR4 ;  /* 0x0000001fff057899 */ /* 0x001fe40008011404 */
[----:B------:R-:W-:-:S04]  /*4c90*/  ISETP.GE.U32.AND P0, PT, R3, UR4, PT ;  /* 0x0000000403007c0c */ /* 0x000fc8000bf06070 */
[----:B------:R-:W-:-:S13]  /*4ca0*/  ISETP.GE.AND.EX P0, PT, R2, UR5, PT, P0 ;  /* 0x0000000502007c0c */ /* 0x000fda000bf06300 */
[----:B------:R-:W-:Y:S05]  /*4cb0*/  @P0 BRA `(.L_x_74) ;  /* 0x00000008009c0947 */ /* 0x000fea0003800000 */
[----:B------:R-:W-:Y:S01]  /*4cc0*/  IADD3 R21, PT, PT, -R3, UR4, RZ ;  /* 0x0000000403157c10 */ /* 0x000fe2000fffe1ff */
[----:B------:R-:W-:Y:S03]  /*4cd0*/  BSSY.RECONVERGENT B1, `(.L_x_74) ;  /* 0x00000a5000017945 */ /* 0x000fe60003800200 */
[----:B------:R-:W-:-:S13]  /*4ce0*/  ISETP.GE.AND P0, PT, R0, R21, PT ;  /* 0x000000150000720c */ /* 0x000fda0003f06270 */
[----:B------:R-:W-:Y:S05]  /*4cf0*/  @P0 BRA `(.L_x_75) ;  /* 0x0000000800880947 */ /* 0x000fea0003800000 */
[----:B------:R-:W-:Y:S01]  /*4d00*/  LOP3.LUT R12, RZ, R0, RZ, 0x33, !PT ;  /* 0x00000000ff0c7212 */ /* 0x000fe200078e33ff */
[----:B------:R-:W-:Y:S01]  /*4d10*/  BSSY.RECONVERGENT B2, `(.L_x_76) ;  /* 0x0000032000027945 */ /* 0x000fe20003800200 */
[----:B------:R-:W-:Y:S02]  /*4d20*/  IMAD.MOV.U32 R20, RZ, RZ, R0 ;  /* 0x000000ffff147224 */ /* 0x000fe400078e0000 */
[----:B------:R-:W-:-:S04]  /*4d30*/  IADD3 R12, PT, PT, -R3, UR4, R12 ;  /* 0x00000004030c7c10 */ /* 0x000fc8000fffe10c */
[----:B------:R-:W-:-:S04]  /*4d40*/  LOP3.LUT R4, R12, 0x300, RZ, 0xc0, !PT ;  /* 0x000003000c047812 */ /* 0x000fc800078ec0ff */
[----:B------:R-:W-:-:S13]  /*4d50*/  ISETP.NE.AND P0, PT, R4, 0x300, PT ;  /* 0x000003000400780c */ /* 0x000fda0003f05270 */
[----:B------:R-:W-:Y:S05]  /*4d60*/  @!P0 BRA `(.L_x_77) ;  /* 0x0000000000b08947 */ /* 0x000fea0003800000 */
[----:B------:R-:W0:Y:S01]  /*4d70*/  LDCU.64 UR6, c[0x0][0x380] ;  /* 0x00007000ff0677ac */ /* 0x000e220008000a00 */
[----:B------:R-:W-:Y:S01]  /*4d80*/  IADD3 R5, P0, PT, R0, R3, RZ ;  /* 0x0000000300057210 */ /* 0x000fe20007f1e0ff */
[----:B------:R-:W-:Y:S01]  /*4d90*/  IMAD.MOV.U32 R20, RZ, RZ, R0 ;  /* 0x000000ffff147224 */ /* 0x000fe200078e0000 */
[----:B------:R-:W-:-:S03]  /*4da0*/  LEA.HI R4, R12, 0x1, RZ, 0x18 ;  /* 0x000000010c047811 */ /* 0x000fc600078fc0ff */
[----:B------:R-:W-:Y:S01]  /*4db0*/  IMAD.X R6, RZ, RZ, R2, P0 ;  /* 0x000000ffff067224 */ /* 0x000fe200000e0602 */
[----:B------:R-:W-:-:S05]  /*4dc0*/  LOP3.LUT R4, R4, 0x3, RZ, 0xc0, !PT ;  /* 0x0000000304047812 */ /* 0x000fca00078ec0ff */
[----:B------:R-:W-:Y:S01]  /*4dd0*/  IMAD.MOV R13, RZ, RZ, -R4 ;  /* 0x000000ffff0d7224 */ /* 0x000fe200078e0a04 */
[----:B0-----:R-:W-:-:S04]  /*4de0*/  LEA R14, P1, R5, UR6, 0x4 ;  /* 0x00000006050e7c11 */ /* 0x001fc8000f8220ff */
[----:B------:R-:W-:-:S09]  /*4df0*/  LEA.HI.X R5, R5, UR7, R6, 0x4, P1 ;  /* 0x0000000705057c11 */ /* 0x000fd200088f2406 */
.L_x_80:
[----:B------:R-:W-:-:S05]  /*4e00*/  IMAD.MOV.U32 R4, RZ, RZ, R14 ;  /* 0x000000ffff047224 */ /* 0x000fca00078e000e */
[----:B------:R-:W2:Y:S04]  /*4e10*/  LDG.E.64.CONSTANT R8, desc[UR10][R4.64] ;  /* 0x0000000a04087981 */ /* 0x000ea8000c1e9b00 */
[----:B------:R-:W3:Y:S01]  /*4e20*/  LDG.E.64.CONSTANT R6, desc[UR10][R4.64+0x8] ;  /* 0x0000080a04067981 */ /* 0x000ee2000c1e9b00 */
[----:B------:R-:W-:Y:S01]  /*4e30*/  VIADD R13, R13, 0x1 ;  /* 0x000000010d0d7836 */ /* 0x000fe20000000000 */
[----:B------:R-:W-:Y:S01]  /*4e40*/  BSSY.RECONVERGENT B3, `(.L_x_78) ;  /* 0x000001b000037945 */ /* 0x000fe20003800200 */
[----:B------:R-:W-:Y:S01]  /*4e50*/  IMAD.MOV.U32 R15, RZ, RZ, R22 ;  /* 0x000000ffff0f7224 */ /* 0x000fe200078e0016 */
        /* <DEDUP_REMOVED lines=25> */
.L_x_79:
[----:B------:R-:W-:Y:S05]  /*4ff0*/  BSYNC.RECONVERGENT B3 ;  /* 0x0000000000037941 */ /* 0x000fea0003800200 */
.L_x_78:
[----:B------:R-:W-:Y:S02]  /*5000*/  IMAD.X R5, RZ, RZ, R5, P3 ;  /* 0x000000ffff057224 */ /* 0x000fe400018e0605 */
[----:B------:R-:W-:Y:S01]  /*5010*/  VIADD R20, R20, 0x100 ;  /* 0x0000010014147836 */ /* 0x000fe20000000000 */
[----:B------:R-:W-:Y:S06]  /*5020*/  @P2 BRA `(.L_x_80) ;  /* 0xfffffffc00742947 */ /* 0x000fec000383ffff */
.L_x_77:
[----:B------:R-:W-:Y:S05]  /*5030*/  BSYNC.RECONVERGENT B2 ;  /* 0x0000000000027941 */ /* 0x000fea0003800200 */
.L_x_76:
[----:B------:R-:W-:-:S13]  /*5040*/  ISETP.GE.U32.AND P0, PT, R12, 0x300, PT ;  /* 0x000003000c00780c */ /* 0x000fda0003f06070 */
[----:B------:R-:W-:Y:S05]  /*5050*/  @!P0 BRA `(.L_x_75) ;  /* 0x0000000400b08947 */ /* 0x000fea0003800000 */
[----:B------:R-:W0:Y:S01]  /*5060*/  LDCU.64 UR6, c[0x0][0x380] ;  /* 0x00007000ff0677ac */ /* 0x000e220008000a00 */
[----:B------:R-:W-:-:S05]  /*5070*/  IADD3 R3, P0, PT, R20, R3, RZ ;  /* 0x0000000314037210 */ /* 0x000fca0007f1e0ff */
[----:B------:R-:W-:Y:S01]  /*5080*/  IMAD.X R2, RZ, RZ, R2, P0 ;  /* 0x000000ffff027224 */ /* 0x000fe200000e0602 */
[----:B0-----:R-:W-:-:S04]  /*5090*/  LEA R8, P1, R3, UR6, 0x4 ;  /* 0x0000000603087c11 */ /* 0x001fc8000f8220ff */
[----:B------:R-:W-:Y:S02]  /*50a0*/  IADD3 R8, P0, PT, R8, 0x3008, RZ ;  /* 0x0000300808087810 */ /* 0x000fe40007f1e0ff */
[----:B------:R-:W-:-:S05]  /*50b0*/  LEA.HI.X R9, R3, UR7, R2, 0x4, P1 ;  /* 0x0000000703097c11 */ /* 0x000fca00088f2402 */
[----:B------:R-:W-:-:S07]  /*50c0*/  IMAD.X R9, RZ, RZ, R9, P0 ;  /* 0x000000ffff097224 */ /* 0x000fce00000e0609 */
.L_x_89:
[----:B------:R-:W2:Y:S04]  /*50d0*/  LDG.E.64.CONSTANT R10, desc[UR10][R8.64+-0x3008] ;  /* 0xffcff80a080a7981 */ /* 0x000ea8000c1e9b00 */
[----:B------:R-:W3:Y:S04]  /*50e0*/  LDG.E.64.CONSTANT R12, desc[UR10][R8.64+-0x3000] ;  /* 0xffd0000a080c7981 */ /* 0x000ee8000c1e9b00 */
[----:B------:R0:W5:Y:S04]  /*50f0*/  LDG.E.64.CONSTANT R6, desc[UR10][R8.64+-0x2008] ;  /* 0xffdff80a08067981 */ /* 0x000168000c1e9b00 */
        /* <DEDUP_REMOVED lines=22> */
.L_x_82:
[----:B------:R-:W-:Y:S05]  /*5260*/  BSYNC.RECONVERGENT B2 ;  /* 0x0000000000027941 */ /* 0x000fea0003800200 */
.L_x_81:
        /* <DEDUP_REMOVED lines=25> */
.L_x_84:
[----:B------:R-:W-:Y:S05]  /*5400*/  BSYNC.RECONVERGENT B2 ;  /* 0x0000000000027941 */ /* 0x000fea0003800200 */
.L_x_83:
        /* <DEDUP_REMOVED lines=21> */
.L_x_86:
[----:B------:R-:W-:Y:S05]  /*5560*/  BSYNC.RECONVERGENT B2 ;  /* 0x0000000000027941 */ /* 0x000fea0003800200 */
.L_x_85:
        /* <DEDUP_REMOVED lines=21> */
.L_x_88:
[----:B------:R-:W-:Y:S05]  /*56c0*/  BSYNC.RECONVERGENT B2 ;  /* 0x0000000000027941 */ /* 0x000fea0003800200 */
.L_x_87:
[----:B------:R-:W-:Y:S01]  /*56d0*/  VIADD R20, R20, 0x400 ;  /* 0x0000040014147836 */ /* 0x000fe20000000000 */
[----:B------:R-:W-:-:S04]  /*56e0*/  IADD3 R8, P1, PT, R8, 0x4000, RZ ;  /* 0x0000400008087810 */ /* 0x000fc80007f3e0ff */
[----:B------:R-:W-:Y:S01]  /*56f0*/  ISETP.GE.AND P0, PT, R20, R21, PT ;  /* 0x000000151400720c */ /* 0x000fe20003f06270 */
[----:B------:R-:W-:-:S12]  /*5700*/  IMAD.X R9, RZ, RZ, R9, P1 ;  /* 0x000000ffff097224 */ /* 0x000fd800008e0609 */
[----:B------:R-:W-:Y:S05]  /*5710*/  @!P0 BRA `(.L_x_89) ;  /* 0xfffffff8006c8947 */ /* 0x000fea000383ffff */
.L_x_75:
[----:B------:R-:W-:Y:S05]  /*5720*/  BSYNC.RECONVERGENT B1 ;  /* 0x0000000000017941 */ /* 0x000fea0003800200 */
.L_x_74:
[----:B------:R-:W0:Y:S01]  /*5730*/  S2R R8, SR_LANEID ;  /* 0x0000000000087919 */ /* 0x000e220000000000 */
[----:B------:R-:W-:Y:S01]  /*5740*/  BSSY.RECONVERGENT B1, `(.L_x_90) ;  /* 0x000001f000017945 */ /* 0x000fe20003800200 */
[----:B------:R-:W-:Y:S01]  /*5750*/  IMAD.MOV.U32 R11, RZ, RZ, R22 ;  /* 0x000000ffff0b7224 */ /* 0x000fe200078e0016 */
[----:B------:R1:W2:Y:S01]  /*5760*/  SHFL.DOWN PT, R4, R16, 0x1, 0x1f ;  /* 0x08201f0010047f89 */ /* 0x0002a200000e0000 */
[----:B------:R-:W-:Y:S02]  /*5770*/  IMAD.MOV.U32 R12, RZ, RZ, R23 ;  /* 0x000000ffff0c7224 */ /* 0x000fe400078e0017 */
[----:B------:R-:W-:Y:S01]  /*5780*/  IMAD.MOV.U32 R2, RZ, RZ, R16 ;  /* 0x000000ffff027224 */ /* 0x000fe200078e0010 */
[----:B------:R1:W3:Y:S01]  /*5790*/  SHFL.DOWN PT, R5, R17, 0x1, 0x1f ;  /* 0x08201f0011057f89 */ /* 0x0002e200000e0000 */
        /* <DEDUP_REMOVED lines=25> */
.L_x_91:
[----:B------:R-:W-:Y:S05]  /*5930*/  BSYNC.RECONVERGENT B1 ;  /* 0x0000000000017941 */ /* 0x000fea0003800200 */
.L_x_90:
        /* <DEDUP_REMOVED lines=31> */
.L_x_93:
[----:B------:R-:W-:Y:S05]  /*5b30*/  BSYNC.RECONVERGENT B1 ;  /* 0x0000000000017941 */ /* 0x000fea0003800200 */
.L_x_92:
[----:B------:R-:W-:Y:S01]  /*5b40*/  ISETP.GT.AND P0, PT, R8, 0x1b, PT ;  /* 0x0000001b0800780c */ /* 0x000fe20003f04270 */
[----:B-1----:R1:W1:Y:S01]  /*5b50*/  SHFL.DOWN PT, R6, R4, 0x4, 0x1f ;  /* 0x08801f0004067f89 */ /* 0x00226200000e0000 */
[----:B------:R-:W-:Y:S01]  /*5b60*/  BSSY.RECONVERGENT B1, `(.L_x_94) ;  /* 0x000001d000017945 */ /* 0x000fe20003800200 */
[----:B0-----:R-:W-:Y:S02]  /*5b70*/  IMAD.MOV.U32 R11, RZ, RZ, R9 ;  /* 0x000000ffff0b7224 */ /* 0x001fe400078e0009 */
[----:B--2---:R0:W2:Y:S01]  /*5b80*/  SHFL.DOWN PT, R7, R5, 0x4, 0x1f ;  /* 0x08801f0005077f89 */ /* 0x0040a200000e0000 */
[----:B------:R-:W-:Y:S02]  /*5b90*/  IMAD.MOV.U32 R12, RZ, RZ, R10 ;  /* 0x000000ffff0c7224 */ /* 0x000fe400078e000a */
[----:B------:R-:W-:Y:S01]  /*5ba0*/  IMAD.MOV.U32 R2, RZ, RZ, R4 ;  /* 0x000000ffff027224 */ /* 0x000fe200078e0004 */
[----:B---3--:R0:W3:Y:S01]  /*5bb0*/  SHFL.DOWN PT, R14, R9, 0x4, 0x1f ;  /* 0x08801f00090e7f89 */ /* 0x0080e200000e0000 */
[----:B------:R-:W-:-:S03]  /*5bc0*/  IMAD.MOV.U32 R3, RZ, RZ, R5 ;  /* 0x000000ffff037224 */ /* 0x000fc600078e0005 */
[----:B----4-:R0:W4:Y:S01]  /*5bd0*/  SHFL.DOWN PT, R13, R10, 0x4, 0x1f ;  /* 0x08801f000a0d7f89 */ /* 0x01012200000e0000 */
        /* <DEDUP_REMOVED lines=21> */
.L_x_95:
[----:B------:R-:W-:Y:S05]  /*5d30*/  BSYNC.RECONVERGENT B1 ;  /* 0x0000000000017941 */ /* 0x000fea0003800200 */
.L_x_94:
        /* <DEDUP_REMOVED lines=31> */
.L_x_97:
[----:B------:R-:W-:Y:S05]  /*5f30*/  BSYNC.RECONVERGENT B1 ;  /* 0x0000000000017941 */ /* 0x000fea0003800200 */
.L_x_96:
[----:B------:R-:W-:Y:S01]  /*5f40*/  ISETP.GT.AND P0, PT, R8, 0xf, PT ;  /* 0x0000000f0800780c */ /* 0x000fe20003f04270 */
[----:B-1----:R1:W1:Y:S01]  /*5f50*/  SHFL.DOWN PT, R6, R4, 0x10, 0x1f ;  /* 0x0a001f0004067f89 */ /* 0x00226200000e0000 */
[----:B------:R-:W-:Y:S01]  /*5f60*/  BSSY.RECONVERGENT B1, `(.L_x_98) ;  /* 0x000001d000017945 */ /* 0x000fe20003800200 */
[----:B---3--:R-:W-:Y:S02]  /*5f70*/  IMAD.MOV.U32 R14, RZ, RZ, R9 ;  /* 0x000000ffff0e7224 */ /* 0x008fe400078e0009 */
[----:B--2---:R2:W3:Y:S01]  /*5f80*/  SHFL.DOWN PT, R7, R5, 0x10, 0x1f ;  /* 0x0a001f0005077f89 */ /* 0x0044e200000e0000 */
[----:B------:R-:W-:Y:S02]  /*5f90*/  IMAD.MOV.U32 R15, RZ, RZ, R10 ;  /* 0x000000ffff0f7224 */ /* 0x000fe400078e000a */
[----:B------:R-:W-:Y:S01]  /*5fa0*/  IMAD.MOV.U32 R2, RZ, RZ, R4 ;  /* 0x000000ffff027224 */ /* 0x000fe200078e0004 */
[----:B0-----:R2:W0:Y:S01]  /*5fb0*/  SHFL.DOWN PT, R12, R9, 0x10, 0x1f ;  /* 0x0a001f00090c7f89 */ /* 0x00142200000e0000 */
[----:B------:R-:W-:-:S03]  /*5fc0*/  IMAD.MOV.U32 R3, RZ, RZ, R5 ;  /* 0x000000ffff037224 */ /* 0x000fc600078e0005 */
[----:B------:R2:W0:Y:S01]  /*5fd0*/  SHFL.DOWN PT, R11, R10, 0x10, 0x1f ;  /* 0x0a001f000a0b7f89 */ /* 0x00042200000e0000 */
[----:B------:R-:W-:Y:S05]  /*5fe0*/  @P0 BRA `(.L_x_99) ;  /* 0x0000000000500947 */ /* 0x000fea0003800000 */
[----:B-1-3--:R-:W-:Y:S01]  /*5ff0*/  DSETP.GEU.AND P0, PT, |R4|, |R6|, PT ;  /* 0x400000060400722a */ /* 0x00afe20003f0e200 */
        /* <DEDUP_REMOVED lines=19> */
.L_x_99:
[----:B------:R-:W-:Y:S05]  /*6130*/  BSYNC.RECONVERGENT B1 ;  /* 0x0000000000017941 */ /* 0x000fea0003800200 */
.L_x_98:
[----:B------:R-:W-:Y:S01]  /*6140*/  ISETP.NE.AND P0, PT, R8, RZ, PT ;  /* 0x000000ff0800720c */ /* 0x000fe20003f05270 */
[----:B------:R-:W-:-:S12]  /*6150*/  BSSY.RECONVERGENT B1, `(.L_x_100) ;  /* 0x000000a000017945 */ /* 0x000fd80003800200 */
[----:B------:R-:W-:Y:S05]  /*6160*/  @P0 BRA `(.L_x_101) ;  /* 0x0000000000200947 */ /* 0x000fea0003800000 */
[----:B-1----:R-:W1:Y:S01]  /*6170*/  S2R R6, SR_CgaCtaId ;  /* 0x0000000000067919 */ /* 0x002e620000008800 */
[----:B--2---:R-:W-:Y:S02]  /*6180*/  MOV R5, 0x400 ;  /* 0x0000040000057802 */ /* 0x004fe40000000f00 */
[----:B------:R-:W-:-:S04]  /*6190*/  SHF.R.U32.HI R4, RZ, 0x1, R0 ;  /* 0x00000001ff047819 */ /* 0x000fc80000011600 */
[----:B------:R-:W-:Y:S02]  /*61a0*/  LOP3.LUT R4, R4, 0x1f0, RZ, 0xc0, !PT ;  /* 0x000001f004047812 */ /* 0x000fe400078ec0ff */
[----:B-1----:R-:W-:-:S05]  /*61b0*/  LEA R5, R6, R5, 0x18 ;  /* 0x0000000506057211 */ /* 0x002fca00078ec0ff */
[----:B------:R-:W-:-:S05]  /*61c0*/  IMAD.IADD R5, R4, 0x1, R5 ;  /* 0x0000000104057824 */ /* 0x000fca00078e0205 */
[----:B------:R1:W-:Y:S04]  /*61d0*/  STS.64 [R5+0x10], R14 ;  /* 0x0000100e05007388 */ /* 0x0003e80000000a00 */
[----:B------:R1:W-:Y:S02]  /*61e0*/  STS.64 [R5+0x8], R2 ;  /* 0x0000080205007388 */ /* 0x0003e40000000a00 */
.L_x_101:
[----:B------:R-:W-:Y:S05]  /*61f0*/  BSYNC.RECONVERGENT B1 ;  /* 0x0000000000017941 */ /* 0x000fea0003800200 */
.L_x_100:
[----:B------:R-:W-:Y:S01]  /*6200*/  BAR.SYNC.DEFER_BLOCKING 0x0 ;  /* 0x0000000000007b1d */ /* 0x000fe20000010000 */
[----:B------:R-:W-:-:S13]  /*6210*/  ISETP.NE.AND P1, PT, R0, RZ, PT ;  /* 0x000000ff0000720c */ /* 0x000fda0003f25270 */
[----:B------:R-:W-:Y:S05]  /*6220*/  @P1 BRA `(.L_x_34) ;  /* 0x00000008008c1947 */ /* 0x000fea0003800000 */
[----:B-12---:R-:W1:Y:S01]  /*6230*/  S2R R5, SR_CgaCtaId ;  /* 0x0000000000057919 */ /* 0x006e620000008800 */
[----:B------:R-:W-:Y:S01]  /*6240*/  MOV R0, 0x400 ;  /* 0x0000040000007802 */ /* 0x000fe20000000f00 */
[----:B------:R-:W-:Y:S03]  /*6250*/  BSSY.RECONVERGENT B1, `(.L_x_102) ;  /* 0x000001a000017945 */ /* 0x000fe60003800200 */
[----:B-1----:R-:W-:-:S05]  /*6260*/  LEA R0, R5, R0, 0x18 ;  /* 0x0000000005007211 */ /* 0x002fca00078ec0ff */
[----:B------:R-:W1:Y:S04]  /*6270*/  LDS.64 R16, [R0+0x18] ;  /* 0x0000180000107984 */ /* 0x000e680000000a00 */
[----:B---3--:R-:W2:Y:S04]  /*6280*/  LDS.128 R4, [R0+0x20] ;  /* 0x0000200000047984 */ /* 0x008ea80000000c00 */
[----:B0---4-:R0:W3:Y:S04]  /*6290*/  LDS.64 R12, [R0+0x80] ;  /* 0x00008000000c7984 */ /* 0x0110e80000000a00 */
[----:B------:R0:W4:Y:S01]  /*62a0*/  LDS.128 R8, [R0+0x30] ;  /* 0x0000300000087984 */ /* 0x0001220000000c00 */
[----:B-1----:R-:W-:Y:S01]  /*62b0*/  DSETP.GEU.AND P0, PT, |R2|, |R16|, PT ;  /* 0x400000100200722a */ /* 0x002fe20003f0e200 */
[----:B------:R-:W-:-:S02]  /*62c0*/  IMAD.MOV.U32 R24, RZ, RZ, R16 ;  /* 0x000000ffff187224 */ /* 0x000fc400078e0010 */
[----:B------:R-:W-:Y:S02]  /*62d0*/  IMAD.MOV.U32 R25, RZ, RZ, R17 ;  /* 0x000000ffff197224 */ /* 0x000fe400078e0011 */
[----:B--2---:R-:W-:Y:S02]  /*62e0*/  IMAD.MOV.U32 R27, RZ, RZ, R4 ;  /* 0x000000ffff1b7224 */ /* 0x004fe400078e0004 */
[----:B------:R-:W-:-:S07]  /*62f0*/  IMAD.MOV.U32 R29, RZ, RZ, R5 ;  /* 0x000000ffff1d7224 */ /* 0x000fce00078e0005 */
[----:B0--34-:R-:W-:Y:S05]  /*6300*/  @!P0 BRA `(.L_x_103) ;  /* 0x0000000000388947 */ /* 0x019fea0003800000 */
        /* <DEDUP_REMOVED lines=14> */
.L_x_103:
[----:B------:R-:W-:Y:S05]  /*63f0*/  BSYNC.RECONVERGENT B1 ;  /* 0x0000000000017941 */ /* 0x000fea0003800200 */
.L_x_102:
        /* <DEDUP_REMOVED lines=23> */
.L_x_105:
[----:B------:R-:W-:Y:S05]  /*6570*/  BSYNC.RECONVERGENT B1 ;  /* 0x0000000000017941 */ /* 0x000fea0003800200 */
.L_x_104:
        /* <DEDUP_REMOVED lines=21> */
.L_x_107:
[----:B------:R-:W-:Y:S05]  /*66d0*/  BSYNC.RECONVERGENT B1 ;  /* 0x0000000000017941 */ /* 0x000fea0003800200 */
.L_x_106:
        /* <DEDUP_REMOVED lines=23> */
.L_x_109:
[----:B------:R-:W-:Y:S05]  /*6850*/  BSYNC.RECONVERGENT B1 ;  /* 0x0000000000017941 */ /* 0x000fea0003800200 */
.L_x_108:
        /* <DEDUP_REMOVED lines=21> */
.L_x_111:
[----:B------:R-:W-:Y:S05]  /*69b0*/  BSYNC.RECONVERGENT B1 ;  /* 0x0000000000017941 */ /* 0x000fea0003800200 */
.L_x_110:
        /* <DEDUP_REMOVED lines=21> */
.L_x_113:
[----:B------:R-:W-:Y:S05]  /*6b10*/  BSYNC.RECONVERGENT B1 ;  /* 0x0000000000017941 */ /* 0x000fea0003800200 */
.L_x_112:
        /* <DEDUP_REMOVED lines=20> */
.L_x_34:
[----:B------:R-:W-:Y:S05]  /*6c60*/  BSYNC.RECONVERGENT B0 ;  /* 0x0000000000007941 */ /* 0x000fea0003800200 */
.L_x_1:
[----:B------:R-:W-:Y:S05]  /*6c70*/  @P1 EXIT ;  /* 0x000000000000194d */ /* 0x000fea0003800000 */
[----:B012---:R-:W0:Y:S02]  /*6c80*/  LDC.64 R4, c[0x0][0x388] ;  /* 0x0000e200ff047b82 */ /* 0x007e240000000a00 */
[----:B0-----:R-:W-:Y:S04]  /*6c90*/  STG.E.64 desc[UR10][R4.64], R2 ;  /* 0x0000000204007986 */ /* 0x001fe8000c101b0a */
[----:B------:R-:W-:Y:S01]  /*6ca0*/  STG.E.64 desc[UR10][R4.64+0x8], R14 ;  /* 0x0000080e04007986 */ /* 0x000fe2000c101b0a */
[----:B------:R-:W-:Y:S05]  /*6cb0*/  EXIT ;  /* 0x000000000000794d */ /* 0x000fea0003800000 */
.L_x_114:
        /* <DEDUP_REMOVED lines=12> */
.L_x_731:


//--------------------- .text._ZN6thrust24THRUST_300001_SM_1000_NS8cuda_cub4core6detail13_kernel_agentINS1_8__reduce10DrainAgentIlEEJN3cub18CUB_300001_SM_10009GridQueueIyEElEEEvDpT0_ --------------------------
	.section	.text._ZN6thrust24THRUST_300001_SM_1000_NS8cuda_cub4core6detail13_kernel_agentINS1_8__reduce10DrainAgentIlEEJN3cub18CUB_300001_SM_10009GridQueueIyEElEEEvDpT0_,"ax",@progbits
	.align	128
        .global         _ZN6thrust24THRUST_300001_SM_1000_NS8cuda_cub4core6detail13_kernel_agentINS1_8__reduce10DrainAgentIlEEJN3cub18CUB_300001_SM_10009GridQueueIyEElEEEvDpT0_
        .type           _ZN6thrust24THRUST_300001_SM_1000_NS8cuda_cub4core6detail13_kernel_agentINS1_8__reduce10DrainAgentIlEEJN3cub18CUB_300001_SM_10009GridQueueIyEElEEEvDpT0_,@function
        .size           _ZN6thrust24THRUST_300001_SM_1000_NS8cuda_cub4core6detail13_kernel_agentINS1_8__reduce10DrainAgentIlEEJN3cub18CUB_300001_SM_10009GridQueueIyEElEEEvDpT0_,(.L_x_732 - _ZN6thrust24THRUST_300001_SM_1000_NS8cuda_cub4core6detail13_kernel_agentINS1_8__reduce10DrainAgentIlEEJN3cub18CUB_300001_SM_10009GridQueueIyEElEEEvDpT0_)
        .other          _ZN6thrust24THRUST_300001_SM_1000_NS8cuda_cub4core6detail13_kernel_agentINS1_8__reduce10DrainAgentIlEEJN3cub18CUB_300001_SM_10009GridQueueIyEElEEEvDpT0_,@"STO_CUDA_ENTRY STV_DEFAULT"
_ZN6thrust24THRUST_300001_SM_1000_NS8cuda_cub4core6detail13_kernel_agentINS1_8__reduce10DrainAgentIlEEJN3cub18CUB_300001_SM_10009GridQueueIyEElEEEvDpT0_:
.text._ZN6thrust24THRUST_300001_SM_1000_NS8cuda_cub4core6detail13_kernel_agentINS1_8__reduce10DrainAgentIlEEJN3cub18CUB_300001_SM_10009GridQueueIyEElEEEvDpT0_:
[----:B------:R-:W-:Y:S08]  /*0000*/  LDC R1, c[0x0][0x37c] ;  /* 0x0000df00ff017b82 */ /* 0x000ff00000000800 */
[----:B------:R-:W0:Y:S01]  /*0010*/  LDC.64 R2, c[0x0][0x380] ;  /* 0x0000e000ff027b82 */ /* 0x000e220000000a00 */
[----:B------:R-:W0:Y:S07]  /*0020*/  LDCU.64 UR4, c[0x0][0x358] ;  /* 0x00006b00ff0477ac */ /* 0x000e2e0008000a00 */
[----:B------:R-:W1:Y:S01]  /*0030*/  LDC.64 R4, c[0x0][0x388] ;  /* 0x0000e200ff047b82 */ /* 0x000e620000000a00 */
[----:B0-----:R-:W-:Y:S04]  /*0040*/  STG.E.64 desc[UR4][R2.64+0x8], RZ ;  /* 0x000008ff02007986 */ /* 0x001fe8000c101b04 */
[----:B-1----:R-:W-:Y:S01]  /*0050*/  STG.E.64 desc[UR4][R2.64], R4 ;  /* 0x0000000402007986 */ /* 0x002fe2000c101b04 */
[----:B------:R-:W-:Y:S05]  /*0060*/  EXIT ;  /* 0x000000000000794d */ /* 0x000fea0003800000 */
.L_x_115:
        /* <DEDUP_REMOVED lines=9> */
.L_x_732:


//--------------------- .text._ZN6thrust24THRUST_300001_SM_1000_NS8cuda_cub4core6detail13_kernel_agentINS1_8__reduce11ReduceAgentINS0_12zip_iteratorIN4cuda3std3__45tupleIJNS0_10device_ptrIdEENS0_17counting_iteratorIlNS0_11use_defaultESF_SF_EEEEEEEPNSB_IJdlEEESJ_lNS1_9__extrema9arg_max_fIdl10comparatorEEEEJSI_SK_lN3cub18CUB_300001_SM_100013GridEvenShareIlEENSR_9GridQueueIyEESO_EEEvDpT0_ --------------------------
	.section	.text._ZN6thrust24THRUST_300001_SM_1000_NS8cuda_cub4core6detail13_kernel_agentINS1_8__reduce11ReduceAgentINS0_12zip_iteratorIN4cuda3std3__45tupleIJNS0_10device_ptrIdEENS0_17counting_iteratorIlNS0_11use_defaultESF_SF_EEEEEEEPNSB_IJdlEEESJ_lNS1_9__extrema9arg_max_fIdl10comparatorEEEEJSI_SK_lN3cub18CUB_300001_SM_100013GridEvenShareIlEENSR_9GridQueueIyEESO_EEEvDpT0_,"ax",@progbits
	.align	128
        .global         _ZN6thrust24THRUST_300001_SM_1000_NS8cuda_cub4core6detail13_kernel_agentINS1_8__reduce11ReduceAgentINS0_12zip_iteratorIN4cuda3std3__45tupleIJNS0_10device_ptrIdEENS0_17counting_iteratorIlNS0_11use_defaultESF_SF_EEEEEEEPNSB_IJdlEEESJ_lNS1_9__extrema9arg_max_fIdl10comparatorEEEEJSI_SK_lN3cub18CUB_300001_SM_100013GridEvenShareIlEENSR_9GridQueueIyEESO_EEEvDpT0_
        .type           _ZN6thrust24THRUST_300001_SM_1000_NS8cuda_cub4core6detail13_kernel_agentINS1_8__reduce11ReduceAgentINS0_12zip_iteratorIN4cuda3std3__45tupleIJNS0_10device_ptrIdEENS0_17counting_iteratorIlNS0_11use_defaultESF_SF_EEEEEEEPNSB_IJdlEEESJ_lNS1_9__extrema9arg_max_fIdl10comparatorEEEEJSI_SK_lN3cub18CUB_300001_SM_100013GridEvenShareIlEENSR_9GridQueueIyEESO_EEEvDpT0_,@function
        .size           _ZN6thrust24THRUST_300001_SM_1000_NS8cuda_cub4core6detail13_kernel_agentINS1_8__reduce11ReduceAgentINS0_12zip_iteratorIN4cuda3std3__45tupleIJNS0_10device_ptrIdEENS0_17counting_iteratorIlNS0_11use_defaultESF_SF_EEEEEEEPNSB_IJdlEEESJ_lNS1_9__extrema9arg_max_fIdl10comparatorEEEEJSI_SK_lN3cub18CUB_300001_SM_100013GridEvenShareIlEENSR_9GridQueueIyEESO_EEEvDpT0_,(.L_x_733 - _ZN6thrust24THRUST_300001_SM_1000_NS8cuda_cub4core6detail13_kernel_agentINS1_8__reduce11ReduceAgentINS0_12zip_iteratorIN4cuda3std3__45tupleIJNS0_10device_ptrIdEENS0_17counting_iteratorIlNS0_11use_defaultESF_SF_EEEEEEEPNSB_IJdlEEESJ_lNS1_9__extrema9arg_max_fIdl10comparatorEEEEJSI_SK_lN3cub18CUB_300001_SM_100013GridEvenShareIlEENSR_9GridQueueIyEESO_EEEvDpT0_)
        .other          _ZN6thrust24THRUST_300001_SM_1000_NS8cuda_cub4core6detail13_kernel_agentINS1_8__reduce11ReduceAgentINS0_12zip_iteratorIN4cuda3std3__45tupleIJNS0_10device_ptrIdEENS0_17counting_iteratorIlNS0_11use_defaultESF_SF_EEEEEEEPNSB_IJdlEEESJ_lNS1_9__extrema9arg_max_fIdl10comparatorEEEEJSI_SK_lN3cub18CUB_300001_SM_100013GridEvenShareIlEENSR_9GridQueueIyEESO_EEEvDpT0_,@"STO_CUDA_ENTRY STV_DEFAULT"
_ZN6thrust24THRUST_300001_SM_1000_NS8cuda_cub4core6detail13_kernel_agentINS1_8__reduce11ReduceAgentINS0_12zip_iteratorIN4cuda3std3__45tupleIJNS0_10device_ptrIdEENS0_17counting_iteratorIlNS0_11use_defaultESF_SF_EEEEEEEPNSB_IJdlEEESJ_lNS1_9__extrema9arg_max_fIdl10comparatorEEEEJSI_SK_lN3cub18CUB_300001_SM_100013GridEvenShareIlEENSR_9GridQueueIyEESO_EEEvDpT0_:
.text._ZN6thrust24THRUST_300001_SM_1000_NS8cuda_cub4core6detail13_kernel_agentINS1_8__reduce11ReduceAgentINS0_12zip_iteratorIN4cuda3std3__45tupleIJNS0_10device_ptrIdEENS0_17counting_iteratorIlNS0_11use_defaultESF_SF_EEEEEEEPNSB_IJdlEEESJ_lNS1_9__extrema9arg_max_fIdl10comparatorEEEEJSI_SK_lN3cub18CUB_300001_SM_100013GridEvenShareIlEENSR_9GridQueueIyEESO_EEEvDpT0_:
[----:B------:R-:W-:Y:S01]  /*0000*/  LDC R1, c[0x0][0x37c] ;  /* 0x0000df00ff017b82 */ /* 0x000fe20000000800 */
[----:B------:R-:W0:Y:S01]  /*0010*/  S2R R0, SR_CTAID.X ;  /* 0x0000000000007919 */ /* 0x000e220000002500 */
[----:B------:R-:W1:Y:S01]  /*0020*/  LDCU.64 UR4, c[0x0][0x398] ;  /* 0x00007300ff0477ac */ /* 0x000e620008000a00 */
[----:B------:R-:W-:Y:S01]  /*0030*/  BSSY.RECONVERGENT B0, `(.L_x_116) ;  /* 0x0000689000007945 */ /* 0x000fe20003800200 */
[----:B------:R-:W2:Y:S01]  /*0040*/  LDCU UR6, c[0x0][0x370] ;  /* 0x00006e00ff0677ac */ /* 0x000ea20008000800 */
[----:B------:R-:W3:Y:S01]  /*0050*/  LDCU.64 UR10, c[0x0][0x358] ;  /* 0x00006b00ff0a77ac */ /* 0x000ee20008000a00 */
[----:B-1----:R-:W-:Y:S02]  /*0060*/  IMAD.U32 R25, RZ, RZ, UR4 ;  /* 0x00000004ff197e24 */ /* 0x002fe4000f8e00ff */
[----:B------:R-:W-:Y:S01]  /*0070*/  IMAD.U32 R16, RZ, RZ, UR5 ;  /* 0x00000005ff107e24 */ /* 0x000fe2000f8e00ff */
[----:B--2---:R-:W-:Y:S01]  /*0080*/  UIMAD UR6, UR6, 0x500, URZ ;  /* 0x00000500060678a4 */ /* 0x004fe2000f8e02ff */
[----:B0-----:R-:W-:-:S05]  /*0090*/  IMAD R8, R0, 0x500, RZ ;  /* 0x0000050000087824 */ /* 0x001fca00078e02ff */
[----:B------:R-:W-:-:S04]  /*00a0*/  IADD3 R2, P1, PT, R8, 0x500, RZ ;  /* 0x0000050008027810 */ /* 0x000fc80007f3e0ff */
[----:B------:R-:W-:Y:S01]  /*00b0*/  ISETP.GT.U32.AND P0, PT, R2, R25, PT ;  /* 0x000000190200720c */ /* 0x000fe20003f04070 */
[----:B------:R-:W-:-:S05]  /*00c0*/  IMAD.X R3, RZ, RZ, RZ, P1 ;  /* 0x000000ffff037224 */ /* 0x000fca00008e06ff */
[----:B------:R-:W-:-:S13]  /*00d0*/  ISETP.GT.AND.EX P0, PT, R3, R16, PT, P0 ;  /* 0x000000100300720c */ /* 0x000fda0003f04300 */
[----:B---3--:R-:W-:Y:S05]  /*00e0*/  @!P0 BRA `(.L_x_117) ;  /* 0x0000003800e48947 */ /* 0x008fea0003800000 */
[----:B------:R-:W0:Y:S01]  /*00f0*/  S2R R10, SR_TID.X ;  /* 0x00000000000a7919 */ /* 0x000e220000002100 */
[----:B------:R-:W-:Y:S01]  /*0100*/  IMAD.IADD R9, R25, 0x1, -R8 ;  /* 0x0000000119097824 */ /* 0x000fe200078e0a08 */
[----:B------:R-:W-:Y:S01]  /*0110*/  BSSY.RECONVERGENT B1, `(.L_x_118) ;  /* 0x000000f000017945 */ /* 0x000fe20003800200 */
[----:B------:R-:W-:Y:S02]  /*0120*/  CS2R R20, SRZ ;  /* 0x0000000000147805 */ /* 0x000fe4000001ff00 */
[----:B------:R-:W-:Y:S02]  /*0130*/  CS2R R14, SRZ ;  /* 0x00000000000e7805 */ /* 0x000fe4000001ff00 */
[----:B0-----:R-:W-:Y:S01]  /*0140*/  ISETP.GE.AND P0, PT, R10, R9, PT ;  /* 0x000000090a00720c */ /* 0x001fe20003f06270 */
[----:B------:R-:W-:-:S12]  /*0150*/  IMAD.MOV.U32 R6, RZ, RZ, R10 ;  /* 0x000000ffff067224 */ /* 0x000fd800078e000a */
[----:B------:R-:W-:Y:S05]  /*0160*/  @P0 BRA `(.L_x_119) ;  /* 0x0000000000240947 */ /* 0x000fea0003800000 */
[----:B------:R-:W0:Y:S01]  /*0170*/  LDCU.128 UR4, c[0x0][0x380] ;  /* 0x00007000ff0477ac */ /* 0x000e220008000c00 */
[----:B------:R-:W-:-:S05]  /*0180*/  IADD3 R21, P0, PT, R8, R10, RZ ;  /* 0x0000000a08157210 */ /* 0x000fca0007f1e0ff */
[----:B------:R-:W-:Y:S01]  /*0190*/  IMAD.X R20, RZ, RZ, RZ, P0 ;  /* 0x000000ffff147224 */ /* 0x000fe200000e06ff */
[----:B0-----:R-:W-:-:S04]  /*01a0*/  LEA R14, P1, R21, UR4, 0x3 ;  /* 0x00000004150e7c11 */ /* 0x001fc8000f8218ff */
[----:B------:R-:W-:-:S06]  /*01b0*/  LEA.HI.X R15, R21, UR5, R20, 0x3, P1 ;  /* 0x00000005150f7c11 */ /* 0x000fcc00088f1c14 */
[----:B------:R-:W5:Y:S01]  /*01c0*/  LDG.E.64 R14, desc[UR10][R14.64] ;  /* 0x0000000a0e0e7981 */ /* 0x000f62000c1e1b00 */
[----:B------:R-:W-:Y:S01]  /*01d0*/  IADD3 R21, P0, PT, R21, UR6, RZ ;  /* 0x0000000615157c10 */ /* 0x000fe2000ff1e0ff */
[----:B------:R-:W-:-:S03]  /*01e0*/  VIADD R6, R10, 0x100 ;  /* 0x000001000a067836 */ /* 0x000fc60000000000 */
[----:B------:R-:W-:-:S09]  /*01f0*/  IADD3.X R20, PT, PT, R20, UR7, RZ, P0, !PT ;  /* 0x0000000714147c10 */ /* 0x000fd200087fe4ff */
.L_x_119:
[----:B------:R-:W-:Y:S05]  /*0200*/  BSYNC.RECONVERGENT B1 ;  /* 0x0000000000017941 */ /* 0x000fea0003800200 */
.L_x_118:
[----:B------:R-:W-:Y:S01]  /*0210*/  ISETP.GE.AND P0, PT, R6, R9, PT ;  /* 0x000000090600720c */ /* 0x000fe20003f06270 */
[----:B------:R-:W-:-:S12]  /*0220*/  BSSY.RECONVERGENT B1, `(.L_x_120) ;  /* 0x00000af000017945 */ /* 0x000fd80003800200 */
[----:B------:R-:W-:Y:S05]  /*0230*/  @P0 BRA `(.L_x_121) ;  /* 0x0000000800b40947 */ /* 0x000fea0003800000 */
[----:B------:R-:W-:Y:S01]  /*0240*/  LOP3.LUT R2, RZ, R6, RZ, 0x33, !PT ;  /* 0x00000006ff027212 */ /* 0x000fe200078e33ff */
[----:B------:R-:W-:Y:S03]  /*0250*/  BSSY.RECONVERGENT B2, `(.L_x_122) ;  /* 0x0000034000027945 */ /* 0x000fe60003800200 */
[----:B------:R-:W-:-:S04]  /*0260*/  IADD3 R25, PT, PT, -R8, R25, R2 ;  /* 0x0000001908197210 */ /* 0x000fc80007ffe102 */
[----:B------:R-:W-:-:S04]  /*0270*/  LOP3.LUT R2, R25, 0x300, RZ, 0xc0, !PT ;  /* 0x0000030019027812 */ /* 0x000fc800078ec0ff */
[----:B------:R-:W-:-:S13]  /*0280*/  ISETP.NE.AND P0, PT, R2, 0x300, PT ;  /* 0x000003000200780c */ /* 0x000fda0003f05270 */
[----:B------:R-:W-:Y:S05]  /*0290*/  @!P0 BRA `(.L_x_123) ;  /* 0x0000000000bc8947 */ /* 0x000fea0003800000 */
[----:B------:R-:W0:Y:S01]  /*02a0*/  LDCU.128 UR4, c[0x0][0x380] ;  /* 0x00007000ff0477ac */ /* 0x000e220008000c00 */
[----:B------:R-:W-:Y:S02]  /*02b0*/  IADD3 R12, P0, PT, R8, R6, RZ ;  /* 0x00000006080c7210 */ /* 0x000fe40007f1e0ff */
[----:B------:R-:W-:-:S03]  /*02c0*/  LEA.HI R2, R25, 0x1, RZ, 0x18 ;  /* 0x0000000119027811 */ /* 0x000fc600078fc0ff */
[----:B------:R-:W-:Y:S01]  /*02d0*/  IMAD.X R3, RZ, RZ, RZ, P0 ;  /* 0x000000ffff037224 */ /* 0x000fe200000e06ff */
[----:B------:R-:W-:-:S05]  /*02e0*/  LOP3.LUT R2, R2, 0x3, RZ, 0xc0, !PT ;  /* 0x0000000302027812 */ /* 0x000fca00078ec0ff */
[----:B------:R-:W-:Y:S01]  /*02f0*/  IMAD.MOV R7, RZ, RZ, -R2 ;  /* 0x000000ffff077224 */ /* 0x000fe200078e0a02 */
[C---:B0-----:R-:W-:Y:S02]  /*0300*/  IADD3 R13, P1, PT, R12.reuse, UR6, RZ ;  /* 0x000000060c0d7c10 */ /* 0x041fe4000ff3e0ff */
[C---:B------:R-:W-:Y:S02]  /*0310*/  LEA R11, P2, R12.reuse, UR4, 0x3 ;  /* 0x000000040c0b7c11 */ /* 0x040fe4000f8418ff */
[----:B------:R-:W-:Y:S02]  /*0320*/  IADD3.X R16, PT, PT, R3, UR7, RZ, P1, !PT ;  /* 0x0000000703107c10 */ /* 0x000fe40008ffe4ff */
[----:B------:R-:W-:-:S09]  /*0330*/  LEA.HI.X R12, R12, UR5, R3, 0x3, P2 ;  /* 0x000000050c0c7c11 */ /* 0x000fd200090f1c03 */
.L_x_126:
[----:B------:R-:W-:Y:S02]  /*0340*/  IMAD.MOV.U32 R2, RZ, RZ, R11 ;  /* 0x000000ffff027224 */ /* 0x000fe400078e000b */
[----:B------:R-:W-:-:S06]  /*0350*/  IMAD.MOV.U32 R3, RZ, RZ, R12 ;  /* 0x000000ffff037224 */ /* 0x000fcc00078e000c */
[----:B------:R-:W2:Y:S01]  /*0360*/  LDG.E.64 R2, desc[UR10][R2.64] ;  /* 0x0000000a02027981 */ /* 0x000ea2000c1e1b00 */
[----:B------:R-:W-:Y:S01]  /*0370*/  VIADD R7, R7, 0x1 ;  /* 0x0000000107077836 */ /* 0x000fe20000000000 */
[----:B------:R-:W-:Y:S01]  /*0380*/  BSSY.RECONVERGENT B3, `(.L_x_124) ;  /* 0x000001b000037945 */ /* 0x000fe20003800200 */
[----:B------:R-:W-:Y:S01]  /*0390*/  IMAD.MOV.U32 R18, RZ, RZ, R21 ;  /* 0x000000ffff127224 */ /* 0x000fe200078e0015 */
[----:B------:R-:W-:Y:S01]  /*03a0*/  IADD3 R11, P3, PT, R11, 0x800, RZ ;  /* 0x000008000b0b7810 */ /* 0x000fe20007f7e0ff */
[----:B------:R-:W-:Y:S01]  /*03b0*/  IMAD.MOV.U32 R17, RZ, RZ, R20 ;  /* 0x000000ffff117224 */ /* 0x000fe200078e0014 */
[----:B------:R-:W-:Y:S01]  /*03c0*/  ISETP.NE.AND P2, PT, R7, RZ, PT ;  /* 0x000000ff0700720c */ /* 0x000fe20003f45270 */
[----:B-----5:R-:W-:Y:S02]  /*03d0*/  IMAD.MOV.U32 R4, RZ, RZ, R14 ;  /* 0x000000ffff047224 */ /* 0x020fe400078e000e */
[----:B------:R-:W-:Y:S02]  /*03e0*/  IMAD.MOV.U32 R5, RZ, RZ, R15 ;  /* 0x000000ffff057224 */ /* 0x000fe400078e000f */
[----:B------:R-:W-:-:S02]  /*03f0*/  IMAD.MOV.U32 R21, RZ, RZ, R13 ;  /* 0x000000ffff157224 */ /* 0x000fc400078e000d */
[----:B------:R-:W-:Y:S01]  /*0400*/  IMAD.MOV.U32 R20, RZ, RZ, R16 ;  /* 0x000000ffff147224 */ /* 0x000fe200078e0010 */
[----:B--2---:R-:W-:Y:S01]  /*0410*/  DSETP.GEU.AND P0, PT, |R14|, |R2|, PT ;  /* 0x400000020e00722a */ /* 0x004fe20003f0e200 */
[----:B------:R-:W-:Y:S02]  /*0420*/  IMAD.MOV.U32 R14, RZ, RZ, R2 ;  /* 0x000000ffff0e7224 */ /* 0x000fe400078e0002 */
[----:B------:R-:W-:-:S11]  /*0430*/  IMAD.MOV.U32 R15, RZ, RZ, R3 ;  /* 0x000000ffff0f7224 */ /* 0x000fd600078e0003 */
        /* <DEDUP_REMOVED lines=15> */
.L_x_125:
[----:B------:R-:W-:Y:S05]  /*0530*/  BSYNC.RECONVERGENT B3 ;  /* 0x0000000000037941 */ /* 0x000fea0003800200 */
.L_x_124:
[----:B------:R-:W-:Y:S01]  /*0540*/  IADD3 R13, P0, PT, R13, 0x100, RZ ;  /* 0x000001000d0d7810 */ /* 0x000fe20007f1e0ff */
[----:B------:R-:W-:Y:S02]  /*0550*/  VIADD R6, R6, 0x100 ;  /* 0x0000010006067836 */ /* 0x000fe40000000000 */
[----:B------:R-:W-:Y:S02]  /*0560*/  IMAD.X R12, RZ, RZ, R12, P3 ;  /* 0x000000ffff0c7224 */ /* 0x000fe400018e060c */
[----:B------:R-:W-:Y:S01]  /*0570*/  IMAD.X R16, RZ, RZ, R16, P0 ;  /* 0x000000ffff107224 */ /* 0x000fe200000e0610 */
[----:B------:R-:W-:Y:S07]  /*0580*/  @P2 BRA `(.L_x_126) ;  /* 0xfffffffc006c2947 */ /* 0x000fee000383ffff */
.L_x_123:
[----:B------:R-:W-:Y:S05]  /*0590*/  BSYNC.RECONVERGENT B2 ;  /* 0x0000000000027941 */ /* 0x000fea0003800200 */
.L_x_122:
[----:B------:R-:W-:-:S13]  /*05a0*/  ISETP.GE.U32.AND P0, PT, R25, 0x300, PT ;  /* 0x000003001900780c */ /* 0x000fda0003f06070 */
[----:B------:R-:W-:Y:S05]  /*05b0*/  @!P0 BRA `(.L_x_121) ;  /* 0x0000000400d48947 */ /* 0x000fea0003800000 */
[----:B------:R-:W0:Y:S01]  /*05c0*/  LDC.64 R4, c[0x0][0x380] ;  /* 0x0000e000ff047b82 */ /* 0x000e220000000a00 */
[----:B------:R-:W-:-:S07]  /*05d0*/  VIADD R11, R6, 0x200 ;  /* 0x00000200060b7836 */ /* 0x000fce0000000000 */
[----:B------:R-:W1:Y:S02]  /*05e0*/  LDC.64 R2, c[0x0][0x388] ;  /* 0x0000e200ff027b82 */ /* 0x000e640000000a00 */
.L_x_135:
[----:B------:R-:W-:-:S05]  /*05f0*/  VIADD R7, R11, 0xfffffe00 ;  /* 0xfffffe000b077836 */ /* 0x000fca0000000000 */
[----:B------:R-:W-:-:S04]  /*0600*/  IADD3 R13, P0, PT, R8, R7, RZ ;  /* 0x00000007080d7210 */ /* 0x000fc80007f1e0ff */
[----:B------:R-:W-:Y:S02]  /*0610*/  LEA.HI.X.SX32 R12, R7, RZ, 0x1, P0 ;  /* 0x000000ff070c7211 */ /* 0x000fe400000f0eff */
[----:B0-----:R-:W-:-:S04]  /*0620*/  LEA R16, P0, R13, R4, 0x3 ;  /* 0x000000040d107211 */ /* 0x001fc800078018ff */
[----:B------:R-:W-:-:S05]  /*0630*/  LEA.HI.X R17, R13, R5, R12, 0x3, P0 ;  /* 0x000000050d117211 */ /* 0x000fca00000f1c0c */
[----:B------:R-:W2:Y:S04]  /*0640*/  LDG.E.64 R18, desc[UR10][R16.64] ;  /* 0x0000000a10127981 */ /* 0x000ea8000c1e1b00 */
[----:B-----5:R0:W5:Y:S01]  /*0650*/  LDG.E.64 R6, desc[UR10][R16.64+0x800] ;  /* 0x0008000a10067981 */ /* 0x020162000c1e1b00 */
[----:B-1----:R-:W-:Y:S01]  /*0660*/  IADD3 R24, P1, PT, R13, R2, RZ ;  /* 0x000000020d187210 */ /* 0x002fe20007f3e0ff */
[----:B------:R-:W-:Y:S04]  /*0670*/  BSSY.RECONVERGENT B2, `(.L_x_127) ;  /* 0x0000016000027945 */ /* 0x000fe80003800200 */
[----:B------:R-:W-:-:S02]  /*0680*/  IMAD.X R25, R12, 0x1, R3, P1 ;  /* 0x000000010c197824 */ /* 0x000fc400008e0603 */
[----:B------:R-:W-:Y:S02]  /*0690*/  IMAD.MOV.U32 R23, RZ, RZ, R24 ;  /* 0x000000ffff177224 */ /* 0x000fe400078e0018 */
[----:B------:R-:W-:Y:S01]  /*06a0*/  IMAD.MOV.U32 R22, RZ, RZ, R25 ;  /* 0x000000ffff167224 */ /* 0x000fe200078e0019 */
[----:B--2---:R-:W-:Y:S01]  /*06b0*/  DSETP.GEU.AND P0, PT, |R14|, |R18|, PT ;  /* 0x400000120e00722a */ /* 0x004fe20003f0e200 */
[----:B------:R-:W-:Y:S02]  /*06c0*/  IMAD.MOV.U32 R12, RZ, RZ, R18 ;  /* 0x000000ffff0c7224 */ /* 0x000fe400078e0012 */
[----:B------:R-:W-:-:S11]  /*06d0*/  IMAD.MOV.U32 R13, RZ, RZ, R19 ;  /* 0x000000ffff0d7224 */ /* 0x000fd600078e0013 */
        /* <DEDUP_REMOVED lines=15> */
.L_x_128:
[----:B------:R-:W-:Y:S05]  /*07d0*/  BSYNC.RECONVERGENT B2 ;  /* 0x0000000000027941 */ /* 0x000fea0003800200 */
.L_x_127:
[----:B------:R0:W5:Y:S04]  /*07e0*/  LDG.E.64 R14, desc[UR10][R16.64+0x1000] ;  /* 0x0010000a100e7981 */ /* 0x000168000c1e1b00 */
[----:B------:R0:W5:Y:S02]  /*07f0*/  LDG.E.64 R18, desc[UR10][R16.64+0x1800] ;  /* 0x0018000a10127981 */ /* 0x000164000c1e1b00 */
[----:B-----5:R-:W-:Y:S01]  /*0800*/  DSETP.GEU.AND P0, PT, |R12|, |R6|, PT ;  /* 0x400000060c00722a */ /* 0x020fe20003f0e200 */
[----:B------:R-:W-:Y:S01]  /*0810*/  VIADD R21, R11, 0xffffff00 ;  /* 0xffffff000b157836 */ /* 0x000fe20000000000 */
[----:B------:R-:W-:Y:S04]  /*0820*/  BSSY.RECONVERGENT B2, `(.L_x_129) ;  /* 0x0000017000027945 */ /* 0x000fe80003800200 */
[----:B------:R-:W-:-:S02]  /*0830*/  SHF.R.S32.HI R20, RZ, 0x1f, R21 ;  /* 0x0000001fff147819 */ /* 0x000fc40000011415 */
[----:B------:R-:W-:Y:S01]  /*0840*/  IADD3 R26, P1, P2, R21, R2, R8 ;  /* 0x00000002151a7210 */ /* 0x000fe20007a3e008 */
[----:B------:R-:W-:-:S03]  /*0850*/  IMAD.MOV.U32 R21, RZ, RZ, R7 ;  /* 0x000000ffff157224 */ /* 0x000fc600078e0007 */
[----:B------:R-:W-:Y:S01]  /*0860*/  IADD3.X R27, PT, PT, R20, R3, RZ, P1, P2 ;  /* 0x00000003141b7210 */ /* 0x000fe20000fe44ff */
[----:B------:R-:W-:Y:S02]  /*0870*/  IMAD.MOV.U32 R24, RZ, RZ, R26 ;  /* 0x000000ffff187224 */ /* 0x000fe400078e001a */
[----:B------:R-:W-:Y:S02]  /*0880*/  IMAD.MOV.U32 R20, RZ, RZ, R6 ;  /* 0x000000ffff147224 */ /* 0x000fe400078e0006 */
[----:B------:R-:W-:Y:S01]  /*0890*/  IMAD.MOV.U32 R25, RZ, RZ, R27 ;  /* 0x000000ffff197224 */ /* 0x000fe200078e001b */
[----:B0-----:R-:W-:Y:S06]  /*08a0*/  @!P0 BRA `(.L_x_130) ;  /* 0x0000000000388947 */ /* 0x001fec0003800000 */
        /* <DEDUP_REMOVED lines=14> */
.L_x_130:
[----:B------:R-:W-:Y:S05]  /*0990*/  BSYNC.RECONVERGENT B2 ;  /* 0x0000000000027941 */ /* 0x000fea0003800200 */
.L_x_129:
[----:B------:R-:W-:Y:S01]  /*09a0*/  DSETP.GEU.AND P0, PT, |R20|, |R14|, PT ;  /* 0x4000000e1400722a */ /* 0x000fe20003f0e200 */
[----:B------:R-:W-:Y:S01]  /*09b0*/  SHF.R.S32.HI R6, RZ, 0x1f, R11 ;  /* 0x0000001fff067819 */ /* 0x000fe2000001140b */
[----:B------:R-:W-:Y:S01]  /*09c0*/  BSSY.RECONVERGENT B2, `(.L_x_131) ;  /* 0x0000017000027945 */ /* 0x000fe20003800200 */
[C---:B------:R-:W-:Y:S01]  /*09d0*/  IADD3 R23, P1, P2, R11.reuse, R2, R8 ;  /* 0x000000020b177210 */ /* 0x040fe20007a3e008 */
[----:B------:R-:W-:Y:S02]  /*09e0*/  VIADD R17, R11, 0x100 ;  /* 0x000001000b117836 */ /* 0x000fe40000000000 */
[----:B------:R-:W-:Y:S01]  /*09f0*/  IMAD.MOV.U32 R7, RZ, RZ, R15 ;  /* 0x000000ffff077224 */ /* 0x000fe200078e000f */
[----:B------:R-:W-:Y:S01]  /*0a00*/  IADD3.X R16, PT, PT, R6, R3, RZ, P1, P2 ;  /* 0x0000000306107210 */ /* 0x000fe20000fe44ff */
[----:B------:R-:W-:Y:S02]  /*0a10*/  IMAD.MOV.U32 R12, RZ, RZ, R23 ;  /* 0x000000ffff0c7224 */ /* 0x000fe400078e0017 */
[----:B------:R-:W-:-:S02]  /*0a20*/  IMAD.MOV.U32 R6, RZ, RZ, R14 ;  /* 0x000000ffff067224 */ /* 0x000fc400078e000e */
[----:B------:R-:W-:Y:S02]  /*0a30*/  IMAD.MOV.U32 R13, RZ, RZ, R16 ;  /* 0x000000ffff0d7224 */ /* 0x000fe400078e0010 */
        /* <DEDUP_REMOVED lines=15> */
.L_x_132:
[----:B------:R-:W-:Y:S05]  /*0b30*/  BSYNC.RECONVERGENT B2 ;  /* 0x0000000000027941 */ /* 0x000fea0003800200 */
.L_x_131:
[----:B------:R-:W-:Y:S01]  /*0b40*/  DSETP.GEU.AND P0, PT, |R6|, |R18|, PT ;  /* 0x400000120600722a */ /* 0x000fe20003f0e200 */
[----:B------:R-:W-:Y:S01]  /*0b50*/  SHF.R.S32.HI R14, RZ, 0x1f, R17 ;  /* 0x0000001fff0e7819 */ /* 0x000fe20000011411 */
[----:B------:R-:W-:Y:S01]  /*0b60*/  BSSY.RECONVERGENT B2, `(.L_x_133) ;  /* 0x0000016000027945 */ /* 0x000fe20003800200 */
[----:B------:R-:W-:Y:S01]  /*0b70*/  IADD3 R17, P1, P2, R17, R2, R8 ;  /* 0x0000000211117210 */ /* 0x000fe20007a3e008 */
[----:B------:R-:W-:-:S03]  /*0b80*/  IMAD.MOV.U32 R15, RZ, RZ, R19 ;  /* 0x000000ffff0f7224 */ /* 0x000fc600078e0013 */
[----:B------:R-:W-:Y:S01]  /*0b90*/  IADD3.X R16, PT, PT, R14, R3, RZ, P1, P2 ;  /* 0x000000030e107210 */ /* 0x000fe20000fe44ff */
[----:B------:R-:W-:Y:S02]  /*0ba0*/  IMAD.MOV.U32 R21, RZ, RZ, R17 ;  /* 0x000000ffff157224 */ /* 0x000fe400078e0011 */
[----:B------:R-:W-:Y:S02]  /*0bb0*/  IMAD.MOV.U32 R14, RZ, RZ, R18 ;  /* 0x000000ffff0e7224 */ /* 0x000fe400078e0012 */
        /* <DEDUP_REMOVED lines=16> */
.L_x_134:
[----:B------:R-:W-:Y:S05]  /*0cc0*/  BSYNC.RECONVERGENT B2 ;  /* 0x0000000000027941 */ /* 0x000fea0003800200 */
.L_x_133:
[C---:B------:R-:W-:Y:S02]  /*0cd0*/  VIADD R6, R11.reuse, 0x200 ;  /* 0x000002000b067836 */ /* 0x040fe40000000000 */
[----:B------:R-:W-:-:S03]  /*0ce0*/  VIADD R11, R11, 0x400 ;  /* 0x000004000b0b7836 */ /* 0x000fc60000000000 */
[----:B------:R-:W-:-:S13]  /*0cf0*/  ISETP.GE.AND P0, PT, R6, R9, PT ;  /* 0x000000090600720c */ /* 0x000fda0003f06270 */
[----:B------:R-:W-:Y:S05]  /*0d00*/  @!P0 BRA `(.L_x_135) ;  /* 0xfffffff800388947 */ /* 0x000fea000383ffff */
.L_x_121:
[----:B------:R-:W-:Y:S05]  /*0d10*/  BSYNC.RECONVERGENT B1 ;  /* 0x0000000000017941 */ /* 0x000fea0003800200 */
.L_x_120:
[----:B------:R-:W-:-:S13]  /*0d20*/  ISETP.GE.AND P0, PT, R9, 0x100, PT ;  /* 0x000001000900780c */ /* 0x000fda0003f06270 */
[----:B------:R-:W-:Y:S05]  /*0d30*/  @!P0 BRA `(.L_x_136) ;  /* 0x0000001400508947 */ /* 0x000fea0003800000 */
[----:B------:R-:W0:Y:S01]  /*0d40*/  S2R R11, SR_LANEID ;  /* 0x00000000000b7919 */ /* 0x000e220000000000 */
[----:B------:R-:W-:Y:S01]  /*0d50*/  BSSY.RECONVERGENT B1, `(.L_x_137) ;  /* 0x000001f000017945 */ /* 0x000fe20003800200 */
[----:B------:R-:W-:Y:S01]  /*0d60*/  IMAD.MOV.U32 R12, RZ, RZ, R21 ;  /* 0x000000ffff0c7224 */ /* 0x000fe200078e0015 */
[----:B-----5:R1:W2:Y:S01]  /*0d70*/  SHFL.DOWN PT, R4, R14, 0x1, 0x1f ;  /* 0x08201f000e047f89 */ /* 0x0202a200000e0000 */
        /* <DEDUP_REMOVED lines=9> */
[----:B------:R-:W-:Y:S01]  /*0e10*/  IMAD.MOV.U32 R12, RZ, RZ, R6 ;  /* 0x000000ffff0c7224 */ /* 0x000fe200078e0006 */
[----:B------:R-:W-:Y:S01]  /*0e20*/  MOV R13, R7 ;  /* 0x00000007000d7202 */ /* 0x000fe20000000f00 */
[----:B------:R-:W-:Y:S02]  /*0e30*/  IMAD.MOV.U32 R2, RZ, RZ, R4 ;  /* 0x000000ffff027224 */ /* 0x000fe400078e0004 */
[----:B------:R-:W-:-:S09]  /*0e40*/  IMAD.MOV.U32 R3, RZ, RZ, R5 ;  /* 0x000000ffff037224 */ /* 0x000fd200078e0005 */
        /* <DEDUP_REMOVED lines=15> */
.L_x_138:
[----:B------:R-:W-:Y:S05]  /*0f40*/  BSYNC.RECONVERGENT B1 ;  /* 0x0000000000017941 */ /* 0x000fea0003800200 */
.L_x_137:
        /* <DEDUP_REMOVED lines=31> */
.L_x_140:
[----:B------:R-:W-:Y:S05]  /*1140*/  BSYNC.RECONVERGENT B1 ;  /* 0x0000000000017941 */ /* 0x000fea0003800200 */
.L_x_139:
[----:B------:R-:W-:Y:S01]  /*1150*/  ISETP.GT.AND P0, PT, R11, 0x1b, PT ;  /* 0x0000001b0b00780c */ /* 0x000fe20003f04270 */
[----:B-1----:R1:W1:Y:S01]  /*1160*/  SHFL.DOWN PT, R6, R4, 0x4, 0x1f ;  /* 0x08801f0004067f89 */ /* 0x00226200000e0000 */
[----:B------:R-:W-:Y:S01]  /*1170*/  BSSY.RECONVERGENT B1, `(.L_x_141) ;  /* 0x000001d000017945 */ /* 0x000fe20003800200 */
[----:B----4-:R-:W-:Y:S02]  /*1180*/  IMAD.MOV.U32 R14, RZ, RZ, R8 ;  /* 0x000000ffff0e7224 */ /* 0x010fe400078e0008 */
[----:B--2---:R2:W4:Y:S01]  /*1190*/  SHFL.DOWN PT, R7, R5, 0x4, 0x1f ;  /* 0x08801f0005077f89 */ /* 0x00452200000e0000 */
[----:B---3--:R-:W-:Y:S02]  /*11a0*/  IMAD.MOV.U32 R15, RZ, RZ, R9 ;  /* 0x000000ffff0f7224 */ /* 0x008fe400078e0009 */
[----:B0-----:R-:W-:Y:S01]  /*11b0*/  IMAD.MOV.U32 R2, RZ, RZ, R4 ;  /* 0x000000ffff027224 */ /* 0x001fe200078e0004 */
[----:B------:R2:W0:Y:S01]  /*11c0*/  SHFL.DOWN PT, R13, R8, 0x4, 0x1f ;  /* 0x08801f00080d7f89 */ /* 0x00042200000e0000 */
[----:B------:R-:W-:-:S03]  /*11d0*/  IMAD.MOV.U32 R3, RZ, RZ, R5 ;  /* 0x000000ffff037224 */ /* 0x000fc600078e0005 */
[----:B------:R2:W3:Y:S01]  /*11e0*/  SHFL.DOWN PT, R12, R9, 0x4, 0x1f ;  /* 0x08801f00090c7f89 */ /* 0x0004e200000e0000 */
[----:B------:R-:W-:Y:S05]  /*11f0*/  @P0 BRA `(.L_x_142) ;  /* 0x0000000000500947 */ /* 0x000fea0003800000 */
[----:B-1--4-:R-:W-:Y:S01]  /*1200*/  DSETP.GEU.AND P0, PT, |R4|, |R6|, PT ;  /* 0x400000060400722a */ /* 0x012fe20003f0e200 */
[----:B0-----:R-:W-:Y:S02]  /*1210*/  IMAD.MOV.U32 R14, RZ, RZ, R13 ;  /* 0x000000ffff0e7224 */ /* 0x001fe400078e000d */
        /* <DEDUP_REMOVED lines=18> */
.L_x_142:
[----:B------:R-:W-:Y:S05]  /*1340*/  BSYNC.RECONVERGENT B1 ;  /* 0x0000000000017941 */ /* 0x000fea0003800200 */
.L_x_141:
[----:B------:R-:W-:Y:S01]  /*1350*/  ISETP.GT.AND P0, PT, R11, 0x17, PT ;  /* 0x000000170b00780c */ /* 0x000fe20003f04270 */
[----:B-1----:R1:W1:Y:S01]  /*1360*/  SHFL.DOWN PT, R4, R2, 0x8, 0x1f ;  /* 0x09001f0002047f89 */ /* 0x00226200000e0000 */
[----:B------:R-:W-:Y:S01]  /*1370*/  BSSY.RECONVERGENT B1, `(.L_x_143) ;  /* 0x000001d000017945 */ /* 0x000fe20003800200 */
[----:B---3--:R-:W-:Y:S02]  /*1380*/  IMAD.MOV.U32 R12, RZ, RZ, R14 ;  /* 0x000000ffff0c7224 */ /* 0x008fe400078e000e */
[----:B--2---:R2:W3:Y:S01]  /*1390*/  SHFL.DOWN PT, R5, R3, 0x8, 0x1f ;  /* 0x09001f0003057f89 */ /* 0x0044e200000e0000 */
[----:B0-----:R-:W-:Y:S02]  /*13a0*/  IMAD.MOV.U32 R13, RZ, RZ, R15 ;  /* 0x000000ffff0d7224 */ /* 0x001fe400078e000f */
[----:B------:R-:W-:Y:S01]  /*13b0*/  IMAD.MOV.U32 R8, RZ, RZ, R2 ;  /* 0x000000ffff087224 */ /* 0x000fe200078e0002 */
[----:B----4-:R2:W0:Y:S01]  /*13c0*/  SHFL.DOWN PT, R7, R14, 0x8, 0x1f ;  /* 0x09001f000e077f89 */ /* 0x01042200000e0000 */
[----:B------:R-:W-:-:S03]  /*13d0*/  IMAD.MOV.U32 R9, RZ, RZ, R3 ;  /* 0x000000ffff097224 */ /* 0x000fc600078e0003 */
[----:B------:R2:W4:Y:S01]  /*13e0*/  SHFL.DOWN PT, R6, R15, 0x8, 0x1f ;  /* 0x09001f000f067f89 */ /* 0x00052200000e0000 */
[----:B------:R-:W-:Y:S05]  /*13f0*/  @P0 BRA `(.L_x_144) ;  /* 0x0000000000500947 */ /* 0x000fea0003800000 */
[----:B-1-3--:R-:W-:Y:S01]  /*1400*/  DSETP.GEU.AND P0, PT, |R2|, |R4|, PT ;  /* 0x400000040200722a */ /* 0x00afe20003f0e200 */
[----:B0-----:R-:W-:Y:S02]  /*1410*/  IMAD.MOV.U32 R12, RZ, RZ, R7 ;  /* 0x000000ffff0c7224 */ /* 0x001fe400078e0007 */
        /* <DEDUP_REMOVED lines=18> */
.L_x_144:
[----:B------:R-:W-:Y:S05]  /*1540*/  BSYNC.RECONVERGENT B1 ;  /* 0x0000000000017941 */ /* 0x000fea0003800200 */
.L_x_143:
[----:B------:R-:W-:Y:S01]  /*1550*/  ISETP.GT.AND P0, PT, R11, 0xf, PT ;  /* 0x0000000f0b00780c */ /* 0x000fe20003f04270 */
[----:B-1----:R1:W1:Y:S01]  /*1560*/  SHFL.DOWN PT, R2, R8, 0x10, 0x1f ;  /* 0x0a001f0008027f89 */ /* 0x00226200000e0000 */
[----:B------:R-:W-:Y:S01]  /*1570*/  BSSY.RECONVERGENT B1, `(.L_x_145) ;  /* 0x000001d000017945 */ /* 0x000fe20003800200 */
[----:B------:R-:W-:Y:S02]  /*1580*/  IMAD.MOV.U32 R4, RZ, RZ, R12 ;  /* 0x000000ffff047224 */ /* 0x000fe400078e000c */
[----:B--2---:R2:W1:Y:S01]  /*1590*/  SHFL.DOWN PT, R3, R9, 0x10, 0x1f ;  /* 0x0a001f0009037f89 */ /* 0x00446200000e0000 */
[----:B---3--:R-:W-:Y:S02]  /*15a0*/  IMAD.MOV.U32 R5, RZ, RZ, R13 ;  /* 0x000000ffff057224 */ /* 0x008fe400078e000d */
[----:B----4-:R-:W-:Y:S01]  /*15b0*/  IMAD.MOV.U32 R6, RZ, RZ, R8 ;  /* 0x000000ffff067224 */ /* 0x010fe200078e0008 */
[----:B------:R2:W3:Y:S01]  /*15c0*/  SHFL.DOWN PT, R15, R12, 0x10, 0x1f ;  /* 0x0a001f000c0f7f89 */ /* 0x0004e200000e0000 */
[----:B0-----:R-:W-:-:S03]  /*15d0*/  IMAD.MOV.U32 R7, RZ, RZ, R9 ;  /* 0x000000ffff077224 */ /* 0x001fc600078e0009 */
[----:B------:R2:W0:Y:S01]  /*15e0*/  SHFL.DOWN PT, R14, R13, 0x10, 0x1f ;  /* 0x0a001f000d0e7f89 */ /* 0x00042200000e0000 */
[----:B------:R-:W-:Y:S05]  /*15f0*/  @P0 BRA `(.L_x_146) ;  /* 0x0000000000500947 */ /* 0x000fea0003800000 */
[----:B-1----:R-:W-:Y:S01]  /*1600*/  DSETP.GEU.AND P0, PT, |R8|, |R2|, PT ;  /* 0x400000020800722a */ /* 0x002fe20003f0e200 */
[----:B---3--:R-:W-:Y:S02]  /*1610*/  IMAD.MOV.U32 R4, RZ, RZ, R15 ;  /* 0x000000ffff047224 */ /* 0x008fe400078e000f */
        /* <DEDUP_REMOVED lines=18> */
.L_x_146:
[----:B------:R-:W-:Y:S05]  /*1740*/  BSYNC.RECONVERGENT B1 ;  /* 0x0000000000017941 */ /* 0x000fea0003800200 */
.L_x_145:
        /* <DEDUP_REMOVED lines=11> */
.L_x_148:
[----:B------:R-:W-:Y:S05]  /*1800*/  BSYNC.RECONVERGENT B1 ;  /* 0x0000000000017941 */ /* 0x000fea0003800200 */
.L_x_147:
[----:B------:R-:W-:Y:S01]  /*1810*/  BAR.SYNC.DEFER_BLOCKING 0x0 ;  /* 0x0000000000007b1d */ /* 0x000fe20000010000 */
[----:B------:R-:W-:-:S13]  /*1820*/  ISETP.NE.AND P1, PT, R10, RZ, PT ;  /* 0x000000ff0a00720c */ /* 0x000fda0003f25270 */
[----:B------:R-:W-:Y:S05]  /*1830*/  @P1 BRA `(.L_x_149) ;  /* 0x0000005000201947 */ /* 0x000fea0003800000 */
[----:B-1--4-:R-:W1:Y:S01]  /*1840*/  S2R R3, SR_CgaCtaId ;  /* 0x0000000000037919 */ /* 0x012e620000008800 */
[----:B------:R-:W-:Y:S01]  /*1850*/  MOV R20, 0x400 ;  /* 0x0000040000147802 */ /* 0x000fe20000000f00 */
[----:B------:R-:W-:Y:S03]  /*1860*/  BSSY.RECONVERGENT B1, `(.L_x_150) ;  /* 0x000001a000017945 */ /* 0x000fe60003800200 */
[----:B-1----:R-:W-:-:S05]  /*1870*/  LEA R20, R3, R20, 0x18 ;  /* 0x0000001403147211 */ /* 0x002fca00078ec0ff */
[----:B------:R-:W1:Y:S04]  /*1880*/  LDS.64 R16, [R20+0x18] ;  /* 0x0000180014107984 */ /* 0x000e680000000a00 */
[----:B--2---:R-:W2:Y:S04]  /*1890*/  LDS.128 R8, [R20+0x20] ;  /* 0x0000200014087984 */ /* 0x004ea80000000c00 */
[----:B------:R4:W4:Y:S04]  /*18a0*/  LDS.64 R2, [R20+0x80] ;  /* 0x0000800014027984 */ /* 0x0009280000000a00 */
[----:B0--3--:R0:W3:Y:S01]  /*18b0*/  LDS.128 R12, [R20+0x30] ;  /* 0x00003000140c7984 */ /* 0x0090e20000000c00 */
[----:B-1----:R-:W-:Y:S01]  /*18c0*/  DSETP.GEU.AND P0, PT, |R6|, |R16|, PT ;  /* 0x400000100600722a */ /* 0x002fe20003f0e200 */
[----:B------:R-:W-:-:S02]  /*18d0*/  IMAD.MOV.U32 R22, RZ, RZ, R16 ;  /* 0x000000ffff167224 */ /* 0x000fc400078e0010 */
[----:B------:R-:W-:Y:S02]  /*18e0*/  IMAD.MOV.U32 R23, RZ, RZ, R17 ;  /* 0x000000ffff177224 */ /* 0x000fe400078e0011 */
[----:B--2---:R-:W-:Y:S02]  /*18f0*/  IMAD.MOV.U32 R24, RZ, RZ, R8 ;  /* 0x000000ffff187224 */ /* 0x004fe400078e0008 */
[----:B------:R-:W-:-:S07]  /*1900*/  IMAD.MOV.U32 R25, RZ, RZ, R9 ;  /* 0x000000ffff197224 */ /* 0x000fce00078e0009 */
[----:B0--34-:R-:W-:Y:S05]  /*1910*/  @!P0 BRA `(.L_x_151) ;  /* 0x0000000000388947 */ /* 0x019fea0003800000 */
[----:B------:R-:W-:Y:S01]  /*1920*/  DSETP.GEU.AND P0, PT, |R16|, |R6|, PT ;  /* 0x400000061000722a */ /* 0x000fe20003f0e200 */
[----:B------:R-:W-:Y:S01]  /*1930*/  IMAD.MOV.U32 R22, RZ, RZ, R6 ;  /* 0x000000ffff167224 */ /* 0x000fe200078e0006 */
[----:B------:R-:W-:Y:S01]  /*1940*/  MOV R25, R5 ;  /* 0x0000000500197202 */ /* 0x000fe20000000f00 */
[----:B------:R-:W-:Y:S02]  /*1950*/  IMAD.MOV.U32 R23, RZ, RZ, R7 ;  /* 0x000000ffff177224 */ /* 0x000fe400078e0007 */
[----:B------:R-:W-:-:S09]  /*1960*/  IMAD.MOV.U32 R24, RZ, RZ, R4 ;  /* 0x000000ffff187224 */ /* 0x000fd200078e0004 */
        /* <DEDUP_REMOVED lines=9> */
.L_x_151:
[----:B------:R-:W-:Y:S05]  /*1a00*/  BSYNC.RECONVERGENT B1 ;  /* 0x0000000000017941 */ /* 0x000fea0003800200 */
.L_x_150:
        /* <DEDUP_REMOVED lines=23> */
.L_x_153:
[----:B------:R-:W-:Y:S05]  /*1b80*/  BSYNC.RECONVERGENT B1 ;  /* 0x0000000000017941 */ /* 0x000fea0003800200 */
.L_x_152:
        /* <DEDUP_REMOVED lines=21> */
.L_x_155:
[----:B------:R-:W-:Y:S05]  /*1ce0*/  BSYNC.RECONVERGENT B1 ;  /* 0x0000000000017941 */ /* 0x000fea0003800200 */
.L_x_154:
        /* <DEDUP_REMOVED lines=23> */
.L_x_157:
[----:B------:R-:W-:Y:S05]  /*1e60*/  BSYNC.RECONVERGENT B1 ;  /* 0x0000000000017941 */ /* 0x000fea0003800200 */
.L_x_156:
        /* <DEDUP_REMOVED lines=21> */
.L_x_159:
[----:B------:R-:W-:Y:S05]  /*1fc0*/  BSYNC.RECONVERGENT B1 ;  /* 0x0000000000017941 */ /* 0x000fea0003800200 */
.L_x_158:
        /* <DEDUP_REMOVED lines=21> */
.L_x_161:
[----:B------:R-:W-:Y:S05]  /*2120*/  BSYNC.RECONVERGENT B1 ;  /* 0x0000000000017941 */ /* 0x000fea0003800200 */
.L_x_160:
        /* <DEDUP_REMOVED lines=21> */
.L_x_136:
[----:B------:R-:W0:Y:S01]  /*2280*/  S2R R2, SR_LANEID ;  /* 0x0000000000027919 */ /* 0x000e220000000000 */
[----:B------:R-:W-:Y:S01]  /*2290*/  LOP3.LUT R3, R10, 0x3e0, RZ, 0xc0, !PT ;  /* 0x000003e00a037812 */ /* 0x000fe200078ec0ff */
[----:B------:R-:W-:Y:S01]  /*22a0*/  BSSY.RECONVERGENT B1, `(.L_x_162) ;  /* 0x0000024000017945 */ /* 0x000fe20003800200 */
[----:B------:R-:W-:Y:S02]  /*22b0*/  IMAD.MOV.U32 R18, RZ, RZ, R21 ;  /* 0x000000ffff127224 */ /* 0x000fe400078e0015 */
[----:B------:R-:W-:Y:S01]  /*22c0*/  LOP3.LUT R6, RZ, R3, RZ, 0x33, !PT ;  /* 0x00000003ff067212 */ /* 0x000fe200078e33ff */
[----:B------:R-:W-:Y:S02]  /*22d0*/  VIADD R4, R3, 0x20 ;  /* 0x0000002003047836 */ /* 0x000fe40000000000 */
[----:B------:R-:W-:Y:S02]  /*22e0*/  IMAD.MOV.U32 R22, RZ, RZ, R20 ;  /* 0x000000ffff167224 */ /* 0x000fe400078e0014 */
[----:B------:R-:W-:Y:S01]  /*22f0*/  IMAD.IADD R3, R9, 0x1, R6 ;  /* 0x0000000109037824 */ /* 0x000fe200078e0206 */
[----:B------:R-:W-:Y:S01]  /*2300*/  ISETP.GT.AND P0, PT, R4, R9, PT ;  /* 0x000000090400720c */ /* 0x000fe20003f04270 */
[----:B-----5:R-:W-:-:S02]  /*2310*/  IMAD.MOV.U32 R4, RZ, RZ, R14 ;  /* 0x000000ffff047224 */ /* 0x020fc400078e000e */
[----:B------:R-:W-:Y:S01]  /*2320*/  IMAD.MOV.U32 R5, RZ, RZ, R15 ;  /* 0x000000ffff057224 */ /* 0x000fe200078e000f */
[----:B------:R-:W-:-:S05]  /*2330*/  SEL R3, R3, 0x1f, P0 ;  /* 0x0000001f03037807 */ /* 0x000fca0000000000 */
[----:B------:R1:W2:Y:S04]  /*2340*/  SHFL.DOWN PT, R6, R14, 0x1, R3 ;  /* 0x082000000e067989 */ /* 0x0002a800000e0003 */
[----:B------:R1:W3:Y:S04]  /*2350*/  SHFL.DOWN PT, R7, R15, 0x1, R3 ;  /* 0x082000000f077989 */ /* 0x0002e800000e0003 */
[----:B------:R1:W4:Y:S01]  /*2360*/  SHFL.DOWN PT, R8, R21, 0x1, R3 ;  /* 0x0820000015087989 */ /* 0x00032200000e0003 */
[----:B0-----:R-:W-:-:S03]  /*2370*/  ISETP.GE.AND P0, PT, R2, R3, PT ;  /* 0x000000030200720c */ /* 0x001fc60003f06270 */
[----:B------:R1:W0:Y:S10]  /*2380*/  SHFL.DOWN PT, R11, R20, 0x1, R3 ;  /* 0x08200000140b7989 */ /* 0x00023400000e0003 */
[----:B-12---:R-:W-:Y:S05]  /*2390*/  @P0 BRA `(.L_x_163) ;  /* 0x0000000000500947 */ /* 0x006fea0003800000 */
[----:B---3--:R-:W-:Y:S01]  /*23a0*/  DSETP.GEU.AND P0, PT, |R14|, |R6|, PT ;  /* 0x400000060e00722a */ /* 0x008fe20003f0e200 */
        /* <DEDUP_REMOVED lines=19> */
.L_x_163:
[----:B------:R-:W-:Y:S05]  /*24e0*/  BSYNC.RECONVERGENT B1 ;  /* 0x0000000000017941 */ /* 0x000fea0003800200 */
.L_x_162:
[----:B------:R-:W-:Y:S01]  /*24f0*/  IADD3 R6, PT, PT, R2, 0x2, RZ ;  /* 0x0000000202067810 */ /* 0x000fe20007ffe0ff */
[----:B------:R1:W2:Y:S01]  /*2500*/  SHFL.DOWN PT, R12, R4, 0x2, R3 ;  /* 0x08400000040c7989 */ /* 0x0002a200000e0003 */
[----:B------:R-:W-:Y:S01]  /*2510*/  BSSY.RECONVERGENT B1, `(.L_x_164) ;  /* 0x000001e000017945 */ /* 0x000fe20003800200 */
[----:B----4-:R-:W-:Y:S01]  /*2520*/  IMAD.MOV.U32 R8, RZ, RZ, R18 ;  /* 0x000000ffff087224 */ /* 0x010fe200078e0012 */
[----:B------:R-:W-:Y:S01]  /*2530*/  ISETP.GT.AND P0, PT, R6, R3, PT ;  /* 0x000000030600720c */ /* 0x000fe20003f04270 */
[----:B------:R1:W4:Y:S01]  /*2540*/  SHFL.DOWN PT, R13, R5, 0x2, R3 ;  /* 0x08400000050d7989 */ /* 0x00032200000e0003 */
[----:B------:R-:W-:Y:S02]  /*2550*/  IMAD.MOV.U32 R16, RZ, RZ, R22 ;  /* 0x000000ffff107224 */ /* 0x000fe400078e0016 */
[----:B------:R-:W-:Y:S01]  /*2560*/  IMAD.MOV.U32 R6, RZ, RZ, R4 ;  /* 0x000000ffff067224 */ /* 0x000fe200078e0004 */
[----:B0-----:R1:W0:Y:S01]  /*2570*/  SHFL.DOWN PT, R11, R18, 0x2, R3 ;  /* 0x08400000120b7989 */ /* 0x00122200000e0003 */
[----:B---3--:R-:W-:-:S03]  /*2580*/  IMAD.MOV.U32 R7, RZ, RZ, R5 ;  /* 0x000000ffff077224 */ /* 0x008fc600078e0005 */
[----:B------:R1:W3:Y:S04]  /*2590*/  SHFL.DOWN PT, R15, R22, 0x2, R3 ;  /* 0x08400000160f7989 */ /* 0x0002e800000e0003 */
[----:B------:R-:W-:Y:S05]  /*25a0*/  @P0 BRA `(.L_x_165) ;  /* 0x0000000000500947 */ /* 0x000fea0003800000 */
[----:B--2-4-:R-:W-:Y:S01]  /*25b0*/  DSETP.GEU.AND P0, PT, |R4|, |R12|, PT ;  /* 0x4000000c0400722a */ /* 0x014fe20003f0e200 */
        /* <DEDUP_REMOVED lines=19> */
.L_x_165:
[----:B------:R-:W-:Y:S05]  /*26f0*/  BSYNC.RECONVERGENT B1 ;  /* 0x0000000000017941 */ /* 0x000fea0003800200 */
.L_x_164:
[----:B-1----:R-:W-:Y:S01]  /*2700*/  VIADD R4, R2, 0x4 ;  /* 0x0000000402047836 */ /* 0x002fe20000000000 */
[----:B--2---:R1:W2:Y:S01]  /*2710*/  SHFL.DOWN PT, R12, R6, 0x4, R3 ;  /* 0x08800000060c7989 */ /* 0x0042a200000e0003 */
[----:B------:R-:W-:Y:S01]  /*2720*/  BSSY.RECONVERGENT B1, `(.L_x_166) ;  /* 0x000001e000017945 */ /* 0x000fe20003800200 */
[----:B------:R-:W-:Y:S02]  /*2730*/  IMAD.MOV.U32 R14, RZ, RZ, R8 ;  /* 0x000000ffff0e7224 */ /* 0x000fe400078e0008 */
[----:B------:R-:W-:Y:S01]  /*2740*/  ISETP.GT.AND P0, PT, R4, R3, PT ;  /* 0x000000030400720c */ /* 0x000fe20003f04270 */
[----:B----4-:R1:W4:Y:S01]  /*2750*/  SHFL.DOWN PT, R13, R7, 0x4, R3 ;  /* 0x08800000070d7989 */ /* 0x01032200000e0003 */
[----:B------:R-:W-:Y:S02]  /*2760*/  IMAD.MOV.U32 R18, RZ, RZ, R16 ;  /* 0x000000ffff127224 */ /* 0x000fe400078e0010 */
[----:B------:R-:W-:Y:S01]  /*2770*/  IMAD.MOV.U32 R4, RZ, RZ, R6 ;  /* 0x000000ffff047224 */ /* 0x000fe200078e0006 */
[----:B0-----:R1:W0:Y:S01]  /*2780*/  SHFL.DOWN PT, R11, R8, 0x4, R3 ;  /* 0x08800000080b7989 */ /* 0x00122200000e0003 */
[----:B------:R-:W-:-:S03]  /*2790*/  IMAD.MOV.U32 R5, RZ, RZ, R7 ;  /* 0x000000ffff057224 */ /* 0x000fc600078e0007 */
[----:B---3--:R1:W3:Y:S04]  /*27a0*/  SHFL.DOWN PT, R15, R16, 0x4, R3 ;  /* 0x08800000100f7989 */ /* 0x0082e800000e0003 */
        /* <DEDUP_REMOVED lines=21> */
.L_x_167:
[----:B------:R-:W-:Y:S05]  /*2900*/  BSYNC.RECONVERGENT B1 ;  /* 0x0000000000017941 */ /* 0x000fea0003800200 */
.L_x_166:
[----:B-1----:R-:W-:Y:S01]  /*2910*/  VIADD R8, R2, 0x8 ;  /* 0x0000000802087836 */ /* 0x002fe20000000000 */
[----:B------:R1:W1:Y:S01]  /*2920*/  SHFL.DOWN PT, R6, R4, 0x8, R3 ;  /* 0x0900000004067989 */ /* 0x00026200000e0003 */
[----:B------:R-:W-:Y:S01]  /*2930*/  BSSY.RECONVERGENT B1, `(.L_x_168) ;  /* 0x000001e000017945 */ /* 0x000fe20003800200 */
[----:B------:R-:W-:Y:S02]  /*2940*/  IMAD.MOV.U32 R16, RZ, RZ, R18 ;  /* 0x000000ffff107224 */ /* 0x000fe400078e0012 */
[----:B------:R-:W-:Y:S01]  /*2950*/  ISETP.GT.AND P0, PT, R8, R3, PT ;  /* 0x000000030800720c */ /* 0x000fe20003f04270 */
[----:B------:R1:W1:Y:S01]  /*2960*/  SHFL.DOWN PT, R7, R5, 0x8, R3 ;  /* 0x0900000005077989 */ /* 0x00026200000e0003 */
[----:B------:R-:W-:Y:S02]  /*2970*/  IMAD.MOV.U32 R8, RZ, RZ, R14 ;  /* 0x000000ffff087224 */ /* 0x000fe400078e000e */
[----:B--2---:R-:W-:Y:S01]  /*2980*/  IMAD.MOV.U32 R12, RZ, RZ, R4 ;  /* 0x000000ffff0c7224 */ /* 0x004fe200078e0004 */
[----:B0-----:R0:W2:Y:S01]  /*2990*/  SHFL.DOWN PT, R11, R14, 0x8, R3 ;  /* 0x090000000e0b7989 */ /* 0x0010a200000e0003 */
[----:B----4-:R-:W-:-:S03]  /*29a0*/  IMAD.MOV.U32 R13, RZ, RZ, R5 ;  /* 0x000000ffff0d7224 */ /* 0x010fc600078e0005 */
[----:B---3--:R0:W3:Y:S04]  /*29b0*/  SHFL.DOWN PT, R15, R18, 0x8, R3 ;  /* 0x09000000120f7989 */ /* 0x0080e800000e0003 */
[----:B------:R-:W-:Y:S05]  /*29c0*/  @P0 BRA `(.L_x_169) ;  /* 0x0000000000500947 */ /* 0x000fea0003800000 */
[----:B-1----:R-:W-:Y:S01]  /*29d0*/  DSETP.GEU.AND P0, PT, |R4|, |R6|, PT ;  /* 0x400000060400722a */ /* 0x002fe20003f0e200 */
[----:B--2---:R-:W-:Y:S02]  /*29e0*/  IMAD.MOV.U32 R8, RZ, RZ, R11 ;  /* 0x000000ffff087224 */ /* 0x004fe400078e000b */
        /* <DEDUP_REMOVED lines=18> */
.L_x_169:
[----:B------:R-:W-:Y:S05]  /*2b10*/  BSYNC.RECONVERGENT B1 ;  /* 0x0000000000017941 */ /* 0x000fea0003800200 */
.L_x_168:
[----:B-1----:R-:W-:Y:S01]  /*2b20*/  VIADD R4, R2, 0x10 ;  /* 0x0000001002047836 */ /* 0x002fe20000000000 */
[----:B0-----:R0:W1:Y:S01]  /*2b30*/  SHFL.DOWN PT, R14, R12, 0x10, R3 ;  /* 0x0a0000000c0e7989 */ /* 0x00106200000e0003 */
[----:B------:R-:W-:Y:S01]  /*2b40*/  BSSY.RECONVERGENT B1, `(.L_x_170) ;  /* 0x000001e000017945 */ /* 0x000fe20003800200 */
[----:B------:R-:W-:Y:S02]  /*2b50*/  IMAD.MOV.U32 R5, RZ, RZ, R16 ;  /* 0x000000ffff057224 */ /* 0x000fe400078e0010 */
[----:B------:R-:W-:Y:S01]  /*2b60*/  ISETP.GT.AND P0, PT, R4, R3, PT ;  /* 0x000000030400720c */ /* 0x000fe20003f04270 */
[----:B---3--:R0:W3:Y:S01]  /*2b70*/  SHFL.DOWN PT, R15, R13, 0x10, R3 ;  /* 0x0a0000000d0f7989 */ /* 0x0080e200000e0003 */
[----:B------:R-:W-:Y:S02]  /*2b80*/  IMAD.MOV.U32 R4, RZ, RZ, R8 ;  /* 0x000000ffff047224 */ /* 0x000fe400078e0008 */
[----:B------:R-:W-:Y:S01]  /*2b90*/  IMAD.MOV.U32 R6, RZ, RZ, R12 ;  /* 0x000000ffff067224 */ /* 0x000fe200078e000c */
[----:B--2---:R0:W2:Y:S01]  /*2ba0*/  SHFL.DOWN PT, R11, R8, 0x10, R3 ;  /* 0x0a000000080b7989 */ /* 0x0040a200000e0003 */
[----:B------:R-:W-:-:S03]  /*2bb0*/  IMAD.MOV.U32 R7, RZ, RZ, R13 ;  /* 0x000000ffff077224 */ /* 0x000fc600078e000d */
[----:B------:R0:W4:Y:S04]  /*2bc0*/  SHFL.DOWN PT, R17, R16, 0x10, R3 ;  /* 0x0a00000010117989 */ /* 0x00012800000e0003 */
[----:B------:R-:W-:Y:S05]  /*2bd0*/  @P0 BRA `(.L_x_171) ;  /* 0x0000000000500947 */ /* 0x000fea0003800000 */
[----:B-1-3--:R-:W-:Y:S01]  /*2be0*/  DSETP.GEU.AND P0, PT, |R12|, |R14|, PT ;  /* 0x4000000e0c00722a */ /* 0x00afe20003f0e200 */
        /* <DEDUP_REMOVED lines=19> */
.L_x_171:
[----:B------:R-:W-:Y:S05]  /*2d20*/  BSYNC.RECONVERGENT B1 ;  /* 0x0000000000017941 */ /* 0x000fea0003800200 */
.L_x_170:
[----:B------:R-:W-:Y:S01]  /*2d30*/  ISETP.NE.AND P0, PT, R2, RZ, PT ;  /* 0x000000ff0200720c */ /* 0x000fe20003f05270 */
[----:B------:R-:W-:-:S12]  /*2d40*/  BSSY.RECONVERGENT B1, `(.L_x_172) ;  /* 0x000000a000017945 */ /* 0x000fd80003800200 */
[----:B------:R-:W-:Y:S05]  /*2d50*/  @P0 BRA `(.L_x_173) ;  /* 0x0000000000200947 */ /* 0x000fea0003800000 */
[----:B0-----:R-:W0:Y:S01]  /*2d60*/  S2R R8, SR_CgaCtaId ;  /* 0x0000000000087919 */ /* 0x001e220000008800 */
[----:B------:R-:W-:Y:S02]  /*2d70*/  MOV R3, 0x400 ;  /* 0x0000040000037802 */ /* 0x000fe40000000f00 */
[----:B------:R-:W-:-:S04]  /*2d80*/  SHF.R.U32.HI R2, RZ, 0x1, R10 ;  /* 0x00000001ff027819 */ /* 0x000fc8000001160a */
[----:B------:R-:W-:Y:S02]  /*2d90*/  LOP3.LUT R2, R2, 0x1f0, RZ, 0xc0, !PT ;  /* 0x000001f002027812 */ /* 0x000fe400078ec0ff */
[----:B0-----:R-:W-:-:S05]  /*2da0*/  LEA R3, R8, R3, 0x18 ;  /* 0x0000000308037211 */ /* 0x001fca00078ec0ff */
[----:B------:R-:W-:-:S05]  /*2db0*/  IMAD.IADD R3, R2, 0x1, R3 ;  /* 0x0000000102037824 */ /* 0x000fca00078e0203 */
[----:B------:R0:W-:Y:S04]  /*2dc0*/  STS.64 [R3+0x10], R4 ;  /* 0x0000100403007388 */ /* 0x0001e80000000a00 */
[----:B------:R0:W-:Y:S02]  /*2dd0*/  STS.64 [R3+0x8], R6 ;  /* 0x0000080603007388 */ /* 0x0001e40000000a00 */
.L_x_173:
[----:B------:R-:W-:Y:S05]  /*2de0*/  BSYNC.RECONVERGENT B1 ;  /* 0x0000000000017941 */ /* 0x000fea0003800200 */
.L_x_172:
[----:B------:R-:W-:Y:S01]  /*2df0*/  BAR.SYNC.DEFER_BLOCKING 0x0 ;  /* 0x0000000000007b1d */ /* 0x000fe20000010000 */
[----:B------:R-:W-:-:S13]  /*2e00*/  ISETP.NE.AND P1, PT, R10, RZ, PT ;  /* 0x000000ff0a00720c */ /* 0x000fda0003f25270 */
[----:B------:R-:W-:Y:S05]  /*2e10*/  @P1 BRA `(.L_x_149) ;  /* 0x0000003800a81947 */ /* 0x000fea0003800000 */
[----:B------:R-:W-:Y:S01]  /*2e20*/  ISETP.GE.AND P0, PT, R9, 0x21, PT ;  /* 0x000000210900780c */ /* 0x000fe20003f06270 */
[----:B0-----:R-:W-:Y:S02]  /*2e30*/  IMAD.MOV.U32 R13, RZ, RZ, R4 ;  /* 0x000000ffff0d7224 */ /* 0x001fe400078e0004 */
[----:B------:R-:W-:Y:S02]  /*2e40*/  IMAD.MOV.U32 R8, RZ, RZ, R5 ;  /* 0x000000ffff087224 */ /* 0x000fe400078e0005 */
[----:B------:R-:W-:Y:S02]  /*2e50*/  IMAD.MOV.U32 R2, RZ, RZ, R6 ;  /* 0x000000ffff027224 */ /* 0x000fe400078e0006 */
[----:B------:R-:W-:-:S06]  /*2e60*/  IMAD.MOV.U32 R3, RZ, RZ, R7 ;  /* 0x000000ffff037224 */ /* 0x000fcc00078e0007 */
[----:B------:R-:W-:Y:S05]  /*2e70*/  @!P0 BRA `(.L_x_174) ;  /* 0x00000000006c8947 */ /* 0x000fea0003800000 */
[----:B------:R-:W0:Y:S01]  /*2e80*/  S2UR UR5, SR_CgaCtaId ;  /* 0x00000000000579c3 */ /* 0x000e220000008800 */
[----:B------:R-:W-:Y:S01]  /*2e90*/  UMOV UR4, 0x400 ;  /* 0x0000040000047882 */ /* 0x000fe20000000000 */
[----:B------:R-:W-:Y:S01]  /*2ea0*/  BSSY.RECONVERGENT B1, `(.L_x_174) ;  /* 0x0000018000017945 */ /* 0x000fe20003800200 */
[----:B0-----:R-:W-:-:S09]  /*2eb0*/  ULEA UR4, UR5, UR4, 0x18 ;  /* 0x0000000405047291 */ /* 0x001fd2000f8ec0ff */
[----:B--2---:R-:W0:Y:S04]  /*2ec0*/  LDS.64 R10, [UR4+0x18] ;  /* 0x00001804ff0a7984 */ /* 0x004e280008000a00 */
[----:B-1-3--:R-:W1:Y:S01]  /*2ed0*/  LDS.64 R14, [UR4+0x20] ;  /* 0x00002004ff0e7984 */ /* 0x00ae620008000a00 */
[----:B0-----:R-:W-:Y:S01]  /*2ee0*/  DSETP.GEU.AND P0, PT, |R6|, |R10|, PT ;  /* 0x4000000a0600722a */ /* 0x001fe20003f0e200 */
[----:B------:R-:W-:Y:S02]  /*2ef0*/  IMAD.MOV.U32 R2, RZ, RZ, R10 ;  /* 0x000000ffff027224 */ /* 0x000fe400078e000a */
[----:B------:R-:W-:Y:S02]  /*2f00*/  IMAD.MOV.U32 R3, RZ, RZ, R11 ;  /* 0x000000ffff037224 */ /* 0x000fe400078e000b */
[----:B-1----:R-:W-:-:S02]  /*2f10*/  IMAD.MOV.U32 R13, RZ, RZ, R14 ;  /* 0x000000ffff0d7224 */ /* 0x002fc400078e000e */
[----:B------:R-:W-:-:S07]  /*2f20*/  IMAD.MOV.U32 R8, RZ, RZ, R15 ;  /* 0x000000ffff087224 */ /* 0x000fce00078e000f */
[----:B------:R-:W-:Y:S05]  /*2f30*/  @!P0 BRA `(.L_x_175) ;  /* 0x0000000000388947 */ /* 0x000fea0003800000 */
        /* <DEDUP_REMOVED lines=14> */
.L_x_175:
[----:B------:R-:W-:Y:S05]  /*3020*/  BSYNC.RECONVERGENT B1 ;  /* 0x0000000000017941 */ /* 0x000fea0003800200 */
.L_x_174:
[----:B------:R-:W-:Y:S01]  /*3030*/  ISETP.GE.AND P0, PT, R9, 0x41, PT ;  /* 0x000000410900780c */ /* 0x000fe20003f06270 */
[----:B--2---:R-:W-:Y:S02]  /*3040*/  IMAD.MOV.U32 R11, RZ, RZ, R13 ;  /* 0x000000ffff0b7224 */ /* 0x004fe400078e000d */
        /* <DEDUP_REMOVED lines=8> */
[----:B------:R-:W0:Y:S04]  /*30d0*/  LDS.64 R6, [UR4+0x28] ;  /* 0x00002804ff067984 */ /* 0x000e280008000a00 */
        /* <DEDUP_REMOVED lines=21> */
.L_x_177:
[----:B------:R-:W-:Y:S05]  /*3230*/  BSYNC.RECONVERGENT B1 ;  /* 0x0000000000017941 */ /* 0x000fea0003800200 */
.L_x_176:
[----:B------:R-:W-:Y:S01]  /*3240*/  ISETP.GE.AND P0, PT, R9, 0x61, PT ;  /* 0x000000610900780c */ /* 0x000fe20003f06270 */
[----:B------:R-:W-:Y:S02]  /*3250*/  IMAD.MOV.U32 R13, RZ, RZ, R11 ;  /* 0x000000ffff0d7224 */ /* 0x000fe400078e000b */
        /* <DEDUP_REMOVED lines=30> */
.L_x_179:
[----:B------:R-:W-:Y:S05]  /*3440*/  BSYNC.RECONVERGENT B1 ;  /* 0x0000000000017941 */ /* 0x000fea0003800200 */
.L_x_178:
        /* <DEDUP_REMOVED lines=32> */
.L_x_181:
[----:B------:R-:W-:Y:S05]  /*3650*/  BSYNC.RECONVERGENT B1 ;  /* 0x0000000000017941 */ /* 0x000fea0003800200 */
.L_x_180:
        /* <DEDUP_REMOVED lines=32> */
.L_x_183:
[----:B------:R-:W-:Y:S05]  /*3860*/  BSYNC.RECONVERGENT B1 ;  /* 0x0000000000017941 */ /* 0x000fea0003800200 */
.L_x_182:
        /* <DEDUP_REMOVED lines=32> */
.L_x_185:
[----:B------:R-:W-:Y:S05]  /*3a70*/  BSYNC.RECONVERGENT B1 ;  /* 0x0000000000017941 */ /* 0x000fea0003800200 */
.L_x_184:
[----:B------:R-:W-:Y:S01]  /*3a80*/  ISETP.GE.AND P0, PT, R9, 0xe1, PT ;  /* 0x000000e10900780c */ /* 0x000fe20003f06270 */
[----:B------:R-:W-:Y:S01]  /*3a90*/  IMAD.MOV.U32 R5, RZ, RZ, R10 ;  /* 0x000000ffff057224 */ /* 0x000fe200078e000a */
[----:B------:R-:W-:Y:S01]  /*3aa0*/  MOV R4, R11 ;  /* 0x0000000b00047202 */ /* 0x000fe20000000f00 */
[----:B------:R-:W-:Y:S02]  /*3ab0*/  IMAD.MOV.U32 R6, RZ, RZ, R2 ;  /* 0x000000ffff067224 */ /* 0x000fe400078e0002 */
[----:B------:R-:W-:-:S08]  /*3ac0*/  IMAD.MOV.U32 R7, RZ, RZ, R3 ;  /* 0x000000ffff077224 */ /* 0x000fd000078e0003 */
[----:B------:R-:W-:Y:S05]  /*3ad0*/  @!P0 BRA `(.L_x_149) ;  /* 0x0000002c00788947 */ /* 0x000fea0003800000 */
[----:B------:R-:W0:Y:S01]  /*3ae0*/  S2UR UR5, SR_CgaCtaId ;  /* 0x00000000000579c3 */ /* 0x000e220000008800 */
[----:B------:R-:W-:Y:S02]  /*3af0*/  UMOV UR4, 0x400 ;  /* 0x0000040000047882 */ /* 0x000fe40000000000 */
[----:B0-----:R-:W-:-:S09]  /*3b00*/  ULEA UR4, UR5, UR4, 0x18 ;  /* 0x0000000405047291 */ /* 0x001fd2000f8ec0ff */
[----:B------:R-:W0:Y:S04]  /*3b10*/  LDS.64 R8, [UR4+0x78] ;  /* 0x00007804ff087984 */ /* 0x000e280008000a00 */
[----:B------:R-:W2:Y:S01]  /*3b20*/  LDS.64 R12, [UR4+0x80] ;  /* 0x00008004ff0c7984 */ /* 0x000ea20008000a00 */
[----:B0-----:R-:W-:Y:S01]  /*3b30*/  DSETP.GEU.AND P0, PT, |R2|, |R8|, PT ;  /* 0x400000080200722a */ /* 0x001fe20003f0e200 */
        /* <DEDUP_REMOVED lines=20> */
.L_x_117:
[----:B------:R-:W0:Y:S01]  /*3c80*/  S2R R3, SR_TID.X ;  /* 0x0000000000037919 */ /* 0x000e220000002100 */
[----:B------:R-:W1:Y:S02]  /*3c90*/  LDCU.128 UR12, c[0x0][0x380] ;  /* 0x00007000ff0c77ac */ /* 0x000e640008000c00 */
[----:B-1----:R-:W-:Y:S02]  /*3ca0*/  IMAD.U32 R2, RZ, RZ, UR12 ;  /* 0x0000000cff027e24 */ /* 0x002fe4000f8e00ff */
[----:B------:R-:W-:Y:S01]  /*3cb0*/  IMAD.U32 R4, RZ, RZ, UR13 ;  /* 0x0000000dff047e24 */ /* 0x000fe2000f8e00ff */
[----:B0-----:R-:W-:-:S05]  /*3cc0*/  IADD3 R5, P0, PT, R8, R3, RZ ;  /* 0x0000000308057210 */ /* 0x001fca0007f1e0ff */
[----:B------:R-:W-:Y:S01]  /*3cd0*/  IMAD.X R6, RZ, RZ, RZ, P0 ;  /* 0x000000ffff067224 */ /* 0x000fe200000e06ff */
[----:B------:R-:W-:-:S04]  /*3ce0*/  LEA R20, P0, R5, R2, 0x3 ;  /* 0x0000000205147211 */ /* 0x000fc800078018ff */
[----:B------:R-:W-:-:S05]  /*3cf0*/  LEA.HI.X R21, R5, R4, R6, 0x3, P0 ;  /* 0x0000000405157211 */ /* 0x000fca00000f1c06 */
[----:B------:R-:W2:Y:S04]  /*3d00*/  LDG.E.64 R6, desc[UR10][R20.64] ;  /* 0x0000000a14067981 */ /* 0x000ea8000c1e1b00 */
[----:B------:R-:W2:Y:S04]  /*3d10*/  LDG.E.64 R14, desc[UR10][R20.64+0x800] ;  /* 0x0008000a140e7981 */ /* 0x000ea8000c1e1b00 */
[----:B------:R-:W3:Y:S04]  /*3d20*/  LDG.E.64 R18, desc[UR10][R20.64+0x1000] ;  /* 0x0010000a14127981 */ /* 0x000ee8000c1e1b00 */
[----:B------:R-:W4:Y:S04]  /*3d30*/  LDG.E.64 R12, desc[UR10][R20.64+0x1800] ;  /* 0x0018000a140c7981 */ /* 0x000f28000c1e1b00 */
[----:B------:R-:W5:Y:S01]  /*3d40*/  LDG.E.64 R10, desc[UR10][R20.64+0x2000] ;  /* 0x0020000a140a7981 */ /* 0x000f62000c1e1b00 */
[----:B------:R-:W-:Y:S01]  /*3d50*/  IMAD.U32 R5, RZ, RZ, UR14 ;  /* 0x0000000eff057e24 */ /* 0x000fe2000f8e00ff */
[----:B------:R-:W-:Y:S01]  /*3d60*/  LOP3.LUT R9, R3, 0x400, RZ, 0xfc, !PT ;  /* 0x0000040003097812 */ /* 0x000fe200078efcff */
[----:B------:R-:W-:Y:S01]  /*3d70*/  BSSY.RECONVERGENT B1, `(.L_x_186) ;  /* 0x0000020000017945 */ /* 0x000fe20003800200 */
[----:B------:R-:W-:-:S04]  /*3d80*/  ISETP.LE.U32.AND P0, PT, R25, UR6, PT ;  /* 0x0000000619007c0c */ /* 0x000fc8000bf03070 */
[----:B------:R-:W-:Y:S01]  /*3d90*/  ISETP.GE.U32.AND.EX P0, PT, RZ, R16, PT, P0 ;  /* 0x00000010ff00720c */ /* 0x000fe20003f06100 */
[----:B--2---:R-:W-:-:S06]  /*3da0*/  DSETP.GEU.AND P2, PT, |R6|, |R14|, PT ;  /* 0x4000000e0600722a */ /* 0x004fcc0003f4e200 */
[----:B------:R-:W-:Y:S02]  /*3db0*/  FSEL R6, R6, R14, P2 ;  /* 0x0000000e06067208 */ /* 0x000fe40001000000 */
[----:B------:R-:W-:-:S06]  /*3dc0*/  FSEL R7, R7, R15, P2 ;  /* 0x0000000f07077208 */ /* 0x000fcc0001000000 */
[----:B---3--:R-:W-:-:S06]  /*3dd0*/  DSETP.GEU.AND P3, PT, |R6|, |R18|, PT ;  /* 0x400000120600722a */ /* 0x008fcc0003f6e200 */
[----:B------:R-:W-:Y:S01]  /*3de0*/  FSEL R14, R6, R18, P3 ;  /* 0x00000012060e7208 */ /* 0x000fe20001800000 */
[----:B------:R-:W-:Y:S01]  /*3df0*/  IMAD.U32 R6, RZ, RZ, UR15 ;  /* 0x0000000fff067e24 */ /* 0x000fe2000f8e00ff */
[----:B------:R-:W-:Y:S01]  /*3e00*/  FSEL R15, R7, R19, P3 ;  /* 0x00000013070f7208 */ /* 0x000fe20001800000 */
[----:B------:R-:W-:-:S05]  /*3e10*/  VIADD R18, R3, 0x100 ;  /* 0x0000010003127836 */ /* 0x000fca0000000000 */
[----:B----4-:R-:W-:-:S06]  /*3e20*/  DSETP.GEU.AND P1, PT, |R14|, |R12|, PT ;  /* 0x4000000c0e00722a */ /* 0x010fcc0003f2e200 */
[----:B------:R-:W-:Y:S01]  /*3e30*/  FSEL R12, R14, R12, P1 ;  /* 0x0000000c0e0c7208 */ /* 0x000fe20000800000 */
[----:B------:R-:W-:Y:S01]  /*3e40*/  VIADD R14, R3, 0x200 ;  /* 0x00000200030e7836 */ /* 0x000fe20000000000 */
[----:B------:R-:W-:Y:S02]  /*3e50*/  FSEL R13, R15, R13, P1 ;  /* 0x0000000d0f0d7208 */ /* 0x000fe40000800000 */
[----:B------:R-:W-:Y:S02]  /*3e60*/  IADD3 R15, P5, PT, R8, R5, RZ ;  /* 0x00000005080f7210 */ /* 0x000fe40007fbe0ff */
[----:B------:R-:W-:Y:S02]  /*3e70*/  @P3 SEL R14, R3, R18, P2 ;  /* 0x00000012030e3207 */ /* 0x000fe40001000000 */
[----:B-----5:R-:W-:Y:S01]  /*3e80*/  DSETP.GEU.AND P4, PT, |R12|, |R10|, PT ;  /* 0x4000000a0c00722a */ /* 0x020fe20003f8e200 */
[----:B------:R-:W-:Y:S01]  /*3e90*/  IMAD.X R17, RZ, RZ, R6, P5 ;  /* 0x000000ffff117224 */ /* 0x000fe200028e0606 */
[----:B------:R-:W-:Y:S01]  /*3ea0*/  IADD3 R7, P5, PT, R9, R15, RZ ;  /* 0x0000000f09077210 */ /* 0x000fe20007fbe0ff */
[----:B------:R-:W-:-:S04]  /*3eb0*/  @!P1 VIADD R14, R3, 0x300 ;  /* 0x00000300030e9836 */ /* 0x000fc80000000000 */
[----:B------:R-:W-:-:S07]  /*3ec0*/  IMAD.X R8, RZ, RZ, R17, P5 ;  /* 0x000000ffff087224 */ /* 0x000fce00028e0611 */
[----:B------:R-:W-:Y:S05]  /*3ed0*/  @!P4 BRA `(.L_x_187) ;  /* 0x000000000024c947 */ /* 0x000fea0003800000 */
[C---:B------:R-:W-:Y:S02]  /*3ee0*/  ISETP.GE.U32.AND P1, PT, R14.reuse, R9, PT ;  /* 0x000000090e00720c */ /* 0x040fe40003f26070 */
[----:B------:R-:W-:Y:S02]  /*3ef0*/  IADD3 R14, P2, PT, R14, R15, RZ ;  /* 0x0000000f0e0e7210 */ /* 0x000fe40007f5e0ff */
[----:B------:R-:W-:-:S03]  /*3f00*/  ISETP.GE.U32.AND.EX P1, PT, RZ, RZ, PT, P1 ;  /* 0x000000ffff00720c */ /* 0x000fc60003f26110 */
[----:B------:R-:W-:-:S10]  /*3f10*/  IMAD.X R9, RZ, RZ, R17, P2 ;  /* 0x000000ffff097224 */ /* 0x000fd400010e0611 */
[----:B------:R-:W-:-:S06]  /*3f20*/  DSETP.LT.OR P1, PT, |R10|, |R12|, !P1 ;  /* 0x4000000c0a00722a */ /* 0x000fcc0004f21600 */
[----:B------:R-:W-:Y:S02]  /*3f30*/  FSEL R10, R12, R10, P1 ;  /* 0x0000000a0c0a7208 */ /* 0x000fe40000800000 */
[----:B------:R-:W-:Y:S02]  /*3f40*/  FSEL R11, R13, R11, P1 ;  /* 0x0000000b0d0b7208 */ /* 0x000fe40000800000 */
[----:B------:R-:W-:Y:S02]  /*3f50*/  SEL R7, R14, R7, P1 ;  /* 0x000000070e077207 */ /* 0x000fe40000800000 */
[----:B------:R-:W-:-:S07]  /*3f60*/  SEL R8, R9, R8, P1 ;  /* 0x0000000809087207 */ /* 0x000fce0000800000 */
.L_x_187:
[----:B------:R-:W-:Y:S05]  /*3f70*/  BSYNC.RECONVERGENT B1 ;  /* 0x0000000000017941 */ /* 0x000fea0003800200 */
.L_x_186:
[----:B------:R-:W-:Y:S05]  /*3f80*/  @P0 BRA `(.L_x_188) ;  /* 0x0000001400000947 */ /* 0x000fea0003800000 */
[----:B------:R-:W0:Y:S01]  /*3f90*/  LDCU.64 UR8, c[0x0][0x3e8] ;  /* 0x00007d00ff0877ac */ /* 0x000e220008000a00 */
[----:B------:R-:W-:Y:S01]  /*3fa0*/  ISETP.NE.AND P0, PT, R3, RZ, PT ;  /* 0x000000ff0300720c */ /* 0x000fe20003f05270 */
[----:B------:R-:W-:Y:S01]  /*3fb0*/  BSSY.RECONVERGENT B1, `(.L_x_189) ;  /* 0x0000012000017945 */ /* 0x000fe20003800200 */
[----:B------:R-:W-:Y:S01]  /*3fc0*/  UMOV UR4, 0x8 ;  /* 0x0000000800047882 */ /* 0x000fe20000000000 */
[----:B------:R-:W-:Y:S02]  /*3fd0*/  UMOV UR5, 0x0 ;  /* 0x0000000000057882 */ /* 0x000fe40000000000 */
[----:B0-----:R-:W-:-:S04]  /*3fe0*/  UIMAD.WIDE.U32 UR4, UR8, 0x1, UR4 ;  /* 0x00000001080478a5 */ /* 0x001fc8000f8e0004 */
[----:B------:R-:W-:Y:S02]  /*3ff0*/  UIADD3 UR7, UPT, UPT, UR5, UR9, URZ ;  /* 0x0000000905077290 */ /* 0x000fe4000fffe0ff */
[----:B------:R-:W-:Y:S02]  /*4000*/  IMAD.U32 R13, RZ, RZ, UR5 ;  /* 0x00000005ff0d7e24 */ /* 0x000fe4000f8e00ff */
[----:B------:R-:W-:Y:S02]  /*4010*/  IMAD.U32 R12, RZ, RZ, UR4 ;  /* 0x00000004ff0c7e24 */ /* 0x000fe4000f8e00ff */
[----:B------:R-:W-:Y:S01]  /*4020*/  IMAD.U32 R13, RZ, RZ, UR7 ;  /* 0x00000007ff0d7e24 */ /* 0x000fe2000f8e00ff */
[----:B------:R-:W-:Y:S06]  /*4030*/  @P0 BRA `(.L_x_190) ;  /* 0x0000000000240947 */ /* 0x000fec0003800000 */
[----:B------:R-:W-:Y:S02]  /*4040*/  IMAD.MOV.U32 R18, RZ, RZ, 0x500 ;  /* 0x00000500ff127424 */ /* 0x000fe400078e00ff */
[----:B------:R-:W-:-:S05]  /*4050*/  IMAD.MOV.U32 R19, RZ, RZ, 0x0 ;  /* 0x00000000ff137424 */ /* 0x000fca00078e00ff */
[----:B------:R-:W2:Y:S01]  /*4060*/  ATOMG.E.ADD.64.STRONG.GPU PT, R14, desc[UR10][R12.64], R18 ;  /* 0x800000120c0e79a8 */ /* 0x000ea200081ef50a */
[----:B------:R-:W0:Y:S01]  /*4070*/  S2UR UR5, SR_CgaCtaId ;  /* 0x00000000000579c3 */ /* 0x000e220000008800 */
[----:B------:R-:W-:Y:S02]  /*4080*/  UMOV UR4, 0x400 ;  /* 0x0000040000047882 */ /* 0x000fe40000000000 */
[----:B0-----:R-:W-:Y:S01]  /*4090*/  ULEA UR4, UR5, UR4, 0x18 ;  /* 0x0000000405047291 */ /* 0x001fe2000f8ec0ff */
[----:B--2---:R-:W-:-:S05]  /*40a0*/  IADD3 R14, P0, PT, R14, UR6, RZ ;  /* 0x000000060e0e7c10 */ /* 0x004fca000ff1e0ff */
[----:B------:R-:W-:-:S05]  /*40b0*/  IMAD.X R15, RZ, RZ, R15, P0 ;  /* 0x000000ffff0f7224 */ /* 0x000fca00000e060f */
[----:B------:R0:W-:Y:S03]  /*40c0*/  STS.64 [UR4+0x98], R14 ;  /* 0x0000980eff007988 */ /* 0x0001e60008000a04 */
.L_x_190:
[----:B------:R-:W-:Y:S05]  /*40d0*/  BSYNC.RECONVERGENT B1 ;  /* 0x0000000000017941 */ /* 0x000fea0003800200 */
.L_x_189:
[----:B------:R-:W1:Y:S08]  /*40e0*/  S2UR UR5, SR_CgaCtaId ;  /* 0x00000000000579c3 */ /* 0x000e700000008800 */
[----:B------:R-:W-:Y:S06]  /*40f0*/  BAR.SYNC.DEFER_BLOCKING 0x0 ;  /* 0x0000000000007b1d */ /* 0x000fec0000010000 */
[----:B------:R-:W-:-:S02]  /*4100*/  UMOV UR4, 0x400 ;  /* 0x0000040000047882 */ /* 0x000fc40000000000 */
[----:B-1----:R-:W-:-:S06]  /*4110*/  ULEA UR4, UR5, UR4, 0x18 ;  /* 0x0000000405047291 */ /* 0x002fcc000f8ec0ff */
[----:B------:R-:W-:-:S05]  /*4120*/  IMAD.U32 R9, RZ, RZ, UR4 ;  /* 0x00000004ff097e24 */ /* 0x000fca000f8e00ff */
[----:B------:R-:W0:Y:S02]  /*4130*/  LDS.64 R18, [R9+0x98] ;  /* 0x0000980009127984 */ /* 0x000e240000000a00 */
[----:B0-----:R-:W-:-:S04]  /*4140*/  IADD3 R14, P1, PT, R18, 0x500, RZ ;  /* 0x00000500120e7810 */ /* 0x001fc80007f3e0ff */
[----:B------:R-:W-:Y:S01]  /*4150*/  ISETP.GT.U32.AND P0, PT, R14, R25, PT ;  /* 0x000000190e00720c */ /* 0x000fe20003f04070 */
[----:B------:R-:W-:-:S05]  /*4160*/  IMAD.X R15, RZ, RZ, R19, P1 ;  /* 0x000000ffff0f7224 */ /* 0x000fca00008e0613 */
[----:B------:R-:W-:-:S13]  /*4170*/  ISETP.GT.AND.EX P0, PT, R15, R16, PT, P0 ;  /* 0x000000100f00720c */ /* 0x000fda0003f04300 */
[----:B------:R-:W-:Y:S05]  /*4180*/  @P0 BRA `(.L_x_191) ;  /* 0x0000000400b40947 */ /* 0x000fea0003800000 */
[----:B------:R-:W-:Y:S01]  /*4190*/  BSSY.RECONVERGENT B1, `(.L_x_191) ;  /* 0x000006c000017945 */ /* 0x000fe20003800200 */
[----:B------:R-:W-:Y:S01]  /*41a0*/  IMAD.MOV.U32 R20, RZ, RZ, R10 ;  /* 0x000000ffff147224 */ /* 0x000fe200078e000a */
[----:B------:R-:W0:Y:S01]  /*41b0*/  LDCU.64 UR8, c[0x0][0x398] ;  /* 0x00007300ff0877ac */ /* 0x000e220008000a00 */
[----:B------:R-:W-:Y:S02]  /*41c0*/  IMAD.MOV.U32 R21, RZ, RZ, R11 ;  /* 0x000000ffff157224 */ /* 0x000fe400078e000b */
[----:B------:R-:W-:Y:S01]  /*41d0*/  IMAD.MOV.U32 R15, RZ, RZ, R7 ;  /* 0x000000ffff0f7224 */ /* 0x000fe200078e0007 */
[----:B------:R-:W1:Y:S01]  /*41e0*/  LDCU.128 UR12, c[0x0][0x380] ;  /* 0x00007000ff0c77ac */ /* 0x000e620008000c00 */
[----:B------:R-:W-:-:S07]  /*41f0*/  IMAD.MOV.U32 R14, RZ, RZ, R8 ;  /* 0x000000ffff0e7224 */ /* 0x000fce00078e0008 */
.L_x_194:
[----:B------:R-:W-:Y:S01]  /*4200*/  IADD3 R7, P0, PT, R3, R18, RZ ;  /* 0x0000001203077210 */ /* 0x000fe20007f1e0ff */
[----:B-1----:R-:W-:Y:S02]  /*4210*/  IMAD.U32 R2, RZ, RZ, UR12 ;  /* 0x0000000cff027e24 */ /* 0x002fe4000f8e00ff */
[----:B------:R-:W-:Y:S02]  /*4220*/  IMAD.U32 R4, RZ, RZ, UR13 ;  /* 0x0000000dff047e24 */ /* 0x000fe4000f8e00ff */
[----:B------:R-:W-:Y:S01]  /*4230*/  IMAD.X R25, RZ, RZ, R19, P0 ;  /* 0x000000ffff197224 */ /* 0x000fe200000e0613 */
[----:B------:R-:W-:-:S04]  /*4240*/  LEA R10, P0, R7, R2, 0x3 ;  /* 0x00000002070a7211 */ /* 0x000fc800078018ff */
[----:B------:R-:W-:-:S05]  /*4250*/  LEA.HI.X R11, R7, R4, R25, 0x3, P0 ;  /* 0x00000004070b7211 */ /* 0x000fca00000f1c19 */
[----:B------:R-:W2:Y:S04]  /*4260*/  LDG.E.64 R16, desc[UR10][R10.64] ;  /* 0x0000000a0a107981 */ /* 0x000ea8000c1e1b00 */
[----:B------:R-:W3:Y:S01]  /*4270*/  LDG.E.64 R18, desc[UR10][R10.64+0x800] ;  /* 0x0008000a0a127981 */ /* 0x000ee2000c1e1b00 */
[----:B------:R-:W-:Y:S02]  /*4280*/  IMAD.U32 R5, RZ, RZ, UR14 ;  /* 0x0000000eff057e24 */ /* 0x000fe4000f8e00ff */
[----:B------:R-:W-:-:S03]  /*4290*/  IMAD.U32 R6, RZ, RZ, UR15 ;  /* 0x0000000fff067e24 */ /* 0x000fc6000f8e00ff */
[----:B------:R-:W-:-:S04]  /*42a0*/  IADD3 R24, P0, PT, R7, R5, RZ ;  /* 0x0000000507187210 */ /* 0x000fc80007f1e0ff */
[----:B------:R-:W-:Y:S01]  /*42b0*/  IADD3 R27, P3, PT, R24, 0x100, RZ ;  /* 0x00000100181b7810 */ /* 0x000fe20007f7e0ff */
[----:B------:R-:W-:-:S04]  /*42c0*/  IMAD.X R25, R25, 0x1, R6, P0 ;  /* 0x0000000119197824 */ /* 0x000fc800000e0606 */
[----:B------:R-:W-:Y:S01]  /*42d0*/  IMAD.X R26, RZ, RZ, R25, P3 ;  /* 0x000000ffff1a7224 */ /* 0x000fe200018e0619 */
[----:B--2---:R-:W-:-:S14]  /*42e0*/  DSETP.GEU.AND P2, PT, |R20|, |R16|, PT ;  /* 0x400000101400722a */ /* 0x004fdc0003f4e200 */
[----:B------:R-:W-:-:S04]  /*42f0*/  @P2 ISETP.GE.U32.AND P0, PT, R15, R24, PT ;  /* 0x000000180f00220c */ /* 0x000fc80003f06070 */
[----:B------:R-:W-:-:S13]  /*4300*/  @P2 ISETP.GE.AND.EX P0, PT, R14, R25, PT, P0 ;  /* 0x000000190e00220c */ /* 0x000fda0003f06300 */
[----:B------:R-:W-:-:S06]  /*4310*/  @P2 DSETP.LT.OR P0, PT, |R16|, |R20|, !P0 ;  /* 0x400000141000222a */ /* 0x000fcc0004701600 */
[----:B------:R-:W-:Y:S02]  /*4320*/  @P2 FSEL R7, R20, R16, P0 ;  /* 0x0000001014072208 */ /* 0x000fe40000000000 */
[----:B------:R-:W-:Y:S02]  /*4330*/  @P2 FSEL R20, R21, R17, P0 ;  /* 0x0000001115142208 */ /* 0x000fe40000000000 */
[C---:B------:R-:W-:Y:S01]  /*4340*/  IADD3 R21, P5, PT, R24.reuse, 0x300, RZ ;  /* 0x0000030018157810 */ /* 0x040fe20007fbe0ff */
[----:B------:R-:W-:Y:S01]  /*4350*/  @P2 IMAD.MOV.U32 R16, RZ, RZ, R7 ;  /* 0x000000ffff102224 */ /* 0x000fe200078e0007 */
[C---:B------:R-:W-:Y:S01]  /*4360*/  IADD3 R7, P6, PT, R24.reuse, 0x400, RZ ;  /* 0x0000040018077810 */ /* 0x040fe20007fde0ff */
[----:B------:R-:W-:Y:S01]  /*4370*/  @P2 IMAD.MOV.U32 R17, RZ, RZ, R20 ;  /* 0x000000ffff112224 */ /* 0x000fe200078e0014 */
[----:B------:R-:W-:Y:S01]  /*4380*/  IADD3 R20, P4, PT, R24, 0x200, RZ ;  /* 0x0000020018147810 */ /* 0x000fe20007f9e0ff */
[--C-:B------:R-:W-:Y:S01]  /*4390*/  IMAD.X R23, RZ, RZ, R25.reuse, P5 ;  /* 0x000000ffff177224 */ /* 0x100fe200028e0619 */
[----:B------:R-:W-:Y:S01]  /*43a0*/  @P2 SEL R24, R15, R24, P0 ;  /* 0x000000180f182207 */ /* 0x000fe20000000000 */
[----:B------:R-:W-:-:S02]  /*43b0*/  IMAD.X R8, RZ, RZ, R25, P6 ;  /* 0x000000ffff087224 */ /* 0x000fc400030e0619 */
[----:B------:R-:W-:Y:S01]  /*43c0*/  IMAD.X R22, RZ, RZ, R25, P4 ;  /* 0x000000ffff167224 */ /* 0x000fe200020e0619 */
[----:B------:R-:W-:Y:S01]  /*43d0*/  @P2 SEL R25, R14, R25, P0 ;  /* 0x000000190e192207 */ /* 0x000fe20000000000 */
[----:B---3--:R-:W-:Y:S01]  /*43e0*/  DSETP.GEU.AND P1, PT, |R16|, |R18|, PT ;  /* 0x400000121000722a */ /* 0x008fe20003f2e200 */
[----:B------:R-:W2:-:S13]  /*43f0*/  LDG.E.64 R14, desc[UR10][R10.64+0x1000] ;  /* 0x0010000a0a0e7981 */ /* 0x000e9a000c1e1b00 */
[----:B------:R-:W-:-:S04]  /*4400*/  @P1 ISETP.GE.U32.AND P0, PT, R24, R27, PT ;  /* 0x0000001b1800120c */ /* 0x000fc80003f06070 */
[----:B------:R-:W-:-:S13]  /*4410*/  @P1 ISETP.GE.AND.EX P0, PT, R25, R26, PT, P0 ;  /* 0x0000001a1900120c */ /* 0x000fda0003f06300 */
[----:B------:R-:W-:-:S06]  /*4420*/  @P1 DSETP.LT.OR P0, PT, |R18|, |R16|, !P0 ;  /* 0x400000101200122a */ /* 0x000fcc0004701600 */
[----:B------:R-:W-:Y:S02]  /*4430*/  @P1 FSEL R28, R16, R18, P0 ;  /* 0x00000012101c1208 */ /* 0x000fe40000000000 */
[----:B------:R-:W-:Y:S02]  /*4440*/  @P1 FSEL R29, R17, R19, P0 ;  /* 0x00000013111d1208 */ /* 0x000fe40000000000 */
[----:B------:R-:W3:Y:S01]  /*4450*/  LDG.E.64 R16, desc[UR10][R10.64+0x1800] ;  /* 0x0018000a0a107981 */ /* 0x000ee2000c1e1b00 */
[----:B------:R-:W-:Y:S02]  /*4460*/  @P1 IMAD.MOV.U32 R18, RZ, RZ, R28 ;  /* 0x000000ffff121224 */ /* 0x000fe400078e001c */
[----:B------:R-:W-:Y:S01]  /*4470*/  @P1 IMAD.MOV.U32 R19, RZ, RZ, R29 ;  /* 0x000000ffff131224 */ /* 0x000fe200078e001d */
[----:B------:R-:W-:Y:S02]  /*4480*/  @P1 SEL R27, R24, R27, P0 ;  /* 0x0000001b181b1207 */ /* 0x000fe40000000000 */
[----:B------:R-:W-:Y:S01]  /*4490*/  @P1 SEL R26, R25, R26, P0 ;  /* 0x0000001a191a1207 */ /* 0x000fe20000000000 */
[----:B------:R-:W-:Y:S01]  /*44a0*/  BSSY.RECONVERGENT B2, `(.L_x_192) ;  /* 0x000001d000027945 */ /* 0x000fe20003800200 */
[----:B------:R-:W5:Y:S01]  /*44b0*/  LDG.E.64 R10, desc[UR10][R10.64+0x2000] ;  /* 0x0020000a0a0a7981 */ /* 0x000f62000c1e1b00 */
[----:B------:R-:W-:Y:S06]  /*44c0*/  BAR.SYNC.DEFER_BLOCKING 0x0 ;  /* 0x0000000000007b1d */ /* 0x000fec0000010000 */
[----:B--2---:R-:W-:-:S14]  /*44d0*/  DSETP.GEU.AND P2, PT, |R18|, |R14|, PT ;  /* 0x4000000e1200722a */ /* 0x004fdc0003f4e200 */
[----:B------:R-:W-:-:S04]  /*44e0*/  @P2 ISETP.GE.U32.AND P0, PT, R27, R20, PT ;  /* 0x000000141b00220c */ /* 0x000fc80003f06070 */
[----:B------:R-:W-:-:S13]  /*44f0*/  @P2 ISETP.GE.AND.EX P0, PT, R26, R22, PT, P0 ;  /* 0x000000161a00220c */ /* 0x000fda0003f06300 */
[----:B------:R-:W-:-:S06]  /*4500*/  @P2 DSETP.LT.OR P0, PT, |R14|, |R18|, !P0 ;  /* 0x400000120e00222a */ /* 0x000fcc0004701600 */
[----:B------:R-:W-:Y:S02]  /*4510*/  @P2 FSEL R18, R18, R14, P0 ;  /* 0x0000000e12122208 */ /* 0x000fe40000000000 */
[----:B------:R-:W-:-:S03]  /*4520*/  @P2 FSEL R19, R19, R15, P0 ;  /* 0x0000000f13132208 */ /* 0x000fc60000000000 */
[----:B------:R-:W-:Y:S02]  /*4530*/  @P2 IMAD.MOV.U32 R14, RZ, RZ, R18 ;  /* 0x000000ffff0e2224 */ /* 0x000fe400078e0012 */
[----:B------:R-:W-:-:S06]  /*4540*/  @P2 IMAD.MOV.U32 R15, RZ, RZ, R19 ;  /* 0x000000ffff0f2224 */ /* 0x000fcc00078e0013 */
[----:B---3--:R-:W-:Y:S01]  /*4550*/  DSETP.GEU.AND P1, PT, |R14|, |R16|, PT ;  /* 0x400000100e00722a */ /* 0x008fe20003f2e200 */
[----:B------:R-:W-:Y:S02]  /*4560*/  @P2 SEL R20, R27, R20, P0 ;  /* 0x000000141b142207 */ /* 0x000fe40000000000 */
[----:B------:R-:W-:Y:S02]  /*4570*/  @P2 SEL R22, R26, R22, P0 ;  /* 0x000000161a162207 */ /* 0x000fe40000000000 */
[----:B------:R-:W-:-:S09]  /*4580*/  ISETP.NE.AND P2, PT, R3, RZ, PT ;  /* 0x000000ff0300720c */ /* 0x000fd20003f45270 */
[----:B------:R-:W-:-:S04]  /*4590*/  @P1 ISETP.GE.U32.AND P0, PT, R20, R21, PT ;  /* 0x000000151400120c */ /* 0x000fc80003f06070 */
[----:B------:R-:W-:-:S13]  /*45a0*/  @P1 ISETP.GE.AND.EX P0, PT, R22, R23, PT, P0 ;  /* 0x000000171600120c */ /* 0x000fda0003f06300 */
[----:B------:R-:W-:Y:S01]  /*45b0*/  @P1 DSETP.LT.OR P0, PT, |R16|, |R14|, !P0 ;  /* 0x4000000e1000122a */ /* 0x000fe20004701600 */
[----:B------:R-:W-:-:S13]  /*45c0*/  @P2 BRA `(.L_x_193) ;  /* 0x0000000000282947 */ /* 0x000fda0003800000 */
[----:B------:R-:W-:Y:S02]  /*45d0*/  IMAD.MOV.U32 R24, RZ, RZ, 0x500 ;  /* 0x00000500ff187424 */ /* 0x000fe400078e00ff */
[----:B------:R-:W-:-:S06]  /*45e0*/  IMAD.MOV.U32 R25, RZ, RZ, 0x0 ;  /* 0x00000000ff197424 */ /* 0x000fcc00078e00ff */
[----:B------:R-:W2:Y:S01]  /*45f0*/  ATOMG.E.ADD.64.STRONG.GPU PT, R24, desc[UR10][R12.64], R24 ;  /* 0x800000180c1879a8 */ /* 0x000ea200081ef50a */
[----:B------:R-:W1:Y:S01]  /*4600*/  S2UR UR5, SR_CgaCtaId ;  /* 0x00000000000579c3 */ /* 0x000e620000008800 */
[----:B------:R-:W-:Y:S02]  /*4610*/  UMOV UR4, 0x400 ;  /* 0x0000040000047882 */ /* 0x000fe40000000000 */
[----:B-1----:R-:W-:-:S06]  /*4620*/  ULEA UR4, UR5, UR4, 0x18 ;  /* 0x0000000405047291 */ /* 0x002fcc000f8ec0ff */
[----:B------:R-:W-:Y:S01]  /*4630*/  IMAD.U32 R9, RZ, RZ, UR4 ;  /* 0x00000004ff097e24 */ /* 0x000fe2000f8e00ff */
[----:B--2---:R-:W-:-:S05]  /*4640*/  IADD3 R18, P2, PT, R24, UR6, RZ ;  /* 0x0000000618127c10 */ /* 0x004fca000ff5e0ff */
[----:B------:R-:W-:-:S05]  /*4650*/  IMAD.X R19, RZ, RZ, R25, P2 ;  /* 0x000000ffff137224 */ /* 0x000fca00010e0619 */
[----:B------:R1:W-:Y:S03]  /*4660*/  STS.64 [R9+0x98], R18 ;  /* 0x0000981209007388 */ /* 0x0003e60000000a00 */
.L_x_193:
[----:B0-----:R-:W-:Y:S05]  /*4670*/  BSYNC.RECONVERGENT B2 ;  /* 0x0000000000027941 */ /* 0x001fea0003800200 */
.L_x_192:
[----:B------:R-:W-:Y:S01]  /*4680*/  BAR.SYNC.DEFER_BLOCKING 0x0 ;  /* 0x0000000000007b1d */ /* 0x000fe20000010000 */
[----:B------:R-:W-:Y:S01]  /*4690*/  @P1 FSEL R14, R14, R16, P0 ;  /* 0x000000100e0e1208 */ /* 0x000fe20000000000 */
[----:B------:R-:W-:Y:S01]  /*46a0*/  IMAD.U32 R25, RZ, RZ, UR8 ;  /* 0x00000008ff197e24 */ /* 0x000fe2000f8e00ff */
[----:B------:R-:W-:Y:S02]  /*46b0*/  @P1 FSEL R15, R15, R17, P0 ;  /* 0x000000110f0f1208 */ /* 0x000fe40000000000 */
[----:B------:R-:W-:Y:S01]  /*46c0*/  @P1 SEL R21, R20, R21, P0 ;  /* 0x0000001514151207 */ /* 0x000fe20000000000 */
[----:B------:R-:W-:Y:S01]  /*46d0*/  @P1 IMAD.MOV.U32 R16, RZ, RZ, R14 ;  /* 0x000000ffff101224 */ /* 0x000fe200078e000e */
[----:B------:R-:W-:Y:S01]  /*46e0*/  @P1 SEL R23, R22, R23, P0 ;  /* 0x0000001716171207 */ /* 0x000fe20000000000 */
[----:B------:R-:W-:-:S06]  /*46f0*/  @P1 IMAD.MOV.U32 R17, RZ, RZ, R15 ;  /* 0x000000ffff111224 */ /* 0x000fcc00078e000f */
[----:B-----5:R-:W-:Y:S01]  /*4700*/  DSETP.GEU.AND P2, PT, |R16|, |R10|, PT ;  /* 0x4000000a1000722a */ /* 0x020fe20003f4e200 */
[----:B-1----:R-:W0:-:S13]  /*4710*/  LDS.64 R18, [R9+0x98] ;  /* 0x0000980009127984 */ /* 0x002e1a0000000a00 */
[----:B------:R-:W-:-:S04]  /*4720*/  @P2 ISETP.GE.U32.AND P0, PT, R21, R7, PT ;  /* 0x000000071500220c */ /* 0x000fc80003f06070 */
[----:B------:R-:W-:-:S13]  /*4730*/  @P2 ISETP.GE.AND.EX P0, PT, R23, R8, PT, P0 ;  /* 0x000000081700220c */ /* 0x000fda0003f06300 */
[----:B------:R-:W-:-:S06]  /*4740*/  @P2 DSETP.LT.OR P0, PT, |R10|, |R16|, !P0 ;  /* 0x400000100a00222a */ /* 0x000fcc0004701600 */
[----:B------:R-:W-:Y:S02]  /*4750*/  @P2 FSEL R17, R17, R11, P0 ;  /* 0x0000000b11112208 */ /* 0x000fe40000000000 */
[----:B------:R-:W-:Y:S02]  /*4760*/  @P2 SEL R7, R21, R7, P0 ;  /* 0x0000000715072207 */ /* 0x000fe40000000000 */
[----:B------:R-:W-:Y:S01]  /*4770*/  @P2 SEL R8, R23, R8, P0 ;  /* 0x0000000817082207 */ /* 0x000fe20000000000 */
[----:B------:R-:W-:-:S04]  /*4780*/  @P2 IMAD.MOV.U32 R11, RZ, RZ, R17 ;  /* 0x000000ffff0b2224 */ /* 0x000fc800078e0011 */
[----:B------:R-:W-:Y:S01]  /*4790*/  IMAD.MOV.U32 R21, RZ, RZ, R11 ;  /* 0x000000ffff157224 */ /* 0x000fe200078e000b */
[----:B0-----:R-:W-:-:S04]  /*47a0*/  IADD3 R14, P3, PT, R18, 0x500, RZ ;  /* 0x00000500120e7810 */ /* 0x001fc80007f7e0ff */
[----:B------:R-:W-:Y:S01]  /*47b0*/  ISETP.GT.U32.AND P1, PT, R14, R25, PT ;  /* 0x000000190e00720c */ /* 0x000fe20003f24070 */
[----:B------:R-:W-:Y:S01]  /*47c0*/  IMAD.X R15, RZ, RZ, R19, P3 ;  /* 0x000000ffff0f7224 */ /* 0x000fe200018e0613 */
[----:B------:R-:W-:Y:S01]  /*47d0*/  @P2 FSEL R14, R16, R10, P0 ;  /* 0x0000000a100e2208 */ /* 0x000fe20000000000 */
[----:B------:R-:W-:-:S04]  /*47e0*/  IMAD.U32 R16, RZ, RZ, UR9 ;  /* 0x00000009ff107e24 */ /* 0x000fc8000f8e00ff */
[----:B------:R-:W-:Y:S01]  /*47f0*/  @P2 IMAD.MOV.U32 R10, RZ, RZ, R14 ;  /* 0x000000ffff0a2224 */ /* 0x000fe200078e000e */
[----:B------:R-:W-:Y:S01]  /*4800*/  ISETP.GT.AND.EX P0, PT, R15, R16, PT, P1 ;  /* 0x000000100f00720c */ /* 0x000fe20003f04310 */
[----:B------:R-:W-:Y:S01]  /*4810*/  IMAD.MOV.U32 R14, RZ, RZ, R8 ;  /* 0x000000ffff0e7224 */ /* 0x000fe200078e0008 */
[----:B------:R-:W-:Y:S01]  /*4820*/  MOV R15, R7 ;  /* 0x00000007000f7202 */ /* 0x000fe20000000f00 */
[----:B------:R-:W-:-:S10]  /*4830*/  IMAD.MOV.U32 R20, RZ, RZ, R10 ;  /* 0x000000ffff147224 */ /* 0x000fd400078e000a */
[----:B------:R-:W-:Y:S05]  /*4840*/  @!P0 BRA `(.L_x_194) ;  /* 0xfffffff8006c8947 */ /* 0x000fea000383ffff */
[----:B------:R-:W-:Y:S05]  /*4850*/  BSYNC.RECONVERGENT B1 ;  /* 0x0000000000017941 */ /* 0x000fea0003800200 */
.L_x_191:
[----:B------:R-:W-:Y:S01]  /*4860*/  ISETP.GE.U32.AND P0, PT, R18, R25, PT ;  /* 0x000000191200720c */ /* 0x000fe20003f06070 */
[----:B------:R-:W-:Y:S03]  /*4870*/  BSSY.RECONVERGENT B1, `(.L_x_188) ;  /* 0x00000b1000017945 */ /* 0x000fe60003800200 */
[----:B------:R-:W-:-:S13]  /*4880*/  ISETP.GE.AND.EX P0, PT, R19, R16, PT, P0 ;  /* 0x000000101300720c */ /* 0x000fda0003f06300 */
[----:B------:R-:W-:Y:S05]  /*4890*/  @P0 BRA `(.L_x_195) ;  /* 0x0000000800b80947 */ /* 0x000fea0003800000 */
[----:B------:R-:W-:-:S05]  /*48a0*/  IMAD.IADD R20, R25, 0x1, -R18 ;  /* 0x0000000119147824 */ /* 0x000fca00078e0a12 */
[----:B------:R-:W-:-:S13]  /*48b0*/  ISETP.GE.AND P0, PT, R3, R20, PT ;  /* 0x000000140300720c */ /* 0x000fda0003f06270 */
[----:B------:R-:W-:Y:S05]  /*48c0*/  @P0 BRA `(.L_x_195) ;  /* 0x0000000800ac0947 */ /* 0x000fea0003800000 */
[----:B------:R-:W-:Y:S01]  /*48d0*/  LOP3.LUT R9, RZ, R3, RZ, 0x33, !PT ;  /* 0x00000003ff097212 */ /* 0x000fe200078e33ff */
[----:B------:R-:W-:Y:S03]  /*48e0*/  BSSY.RECONVERGENT B2, `(.L_x_196) ;  /* 0x0000035000027945 */ /* 0x000fe60003800200 */
[----:B------:R-:W-:-:S04]  /*48f0*/  IADD3 R25, PT, PT, -R18, R25, R9 ;  /* 0x0000001912197210 */ /* 0x000fc80007ffe109 */
[----:B------:R-:W-:-:S04]  /*4900*/  LOP3.LUT R9, R25, 0x300, RZ, 0xc0, !PT ;  /* 0x0000030019097812 */ /* 0x000fc800078ec0ff */
[----:B------:R-:W-:Y:S01]  /*4910*/  ISETP.NE.AND P0, PT, R9, 0x300, PT ;  /* 0x000003000900780c */ /* 0x000fe20003f05270 */
[----:B------:R-:W-:-:S12]  /*4920*/  IMAD.MOV.U32 R9, RZ, RZ, R3 ;  /* 0x000000ffff097224 */ /* 0x000fd800078e0003 */
[----:B------:R-:W-:Y:S05]  /*4930*/  @!P0 BRA `(.L_x_197) ;  /* 0x0000000000bc8947 */ /* 0x000fea0003800000 */
[----:B------:R-:W-:Y:S02]  /*4940*/  IADD3 R15, P0, PT, R3, R18, RZ ;  /* 0x00000012030f7210 */ /* 0x000fe40007f1e0ff */
[----:B------:R-:W-:Y:S02]  /*4950*/  LEA.HI R9, R25, 0x1, RZ, 0x18 ;  /* 0x0000000119097811 */ /* 0x000fe400078fc0ff */
[C---:B------:R-:W-:Y:S01]  /*4960*/  LEA R2, P1, R15.reuse, R2, 0x3 ;  /* 0x000000020f027211 */ /* 0x040fe200078218ff */
[----:B------:R-:W-:Y:S01]  /*4970*/  IMAD.X R13, RZ, RZ, R19, P0 ;  /* 0x000000ffff0d7224 */ /* 0x000fe200000e0613 */
[----:B------:R-:W-:Y:S02]  /*4980*/  IADD3 R14, P0, PT, R15, R5, RZ ;  /* 0x000000050f0e7210 */ /* 0x000fe40007f1e0ff */
[----:B------:R-:W-:Y:S01]  /*4990*/  LOP3.LUT R5, R9, 0x3, RZ, 0xc0, !PT ;  /* 0x0000000309057812 */ /* 0x000fe200078ec0ff */
[----:B------:R-:W-:Y:S01]  /*49a0*/  IMAD.MOV.U32 R9, RZ, RZ, R3 ;  /* 0x000000ffff097224 */ /* 0x000fe200078e0003 */
[----:B------:R-:W-:Y:S01]  /*49b0*/  LEA.HI.X R15, R15, R4, R13, 0x3, P1 ;  /* 0x000000040f0f7211 */ /* 0x000fe200008f1c0d */
[----:B------:R-:W-:-:S02]  /*49c0*/  IMAD.X R16, R13, 0x1, R6, P0 ;  /* 0x000000010d107824 */ /* 0x000fc400000e0606 */
[----:B------:R-:W-:-:S07]  /*49d0*/  IMAD.MOV R6, RZ, RZ, -R5 ;  /* 0x000000ffff067224 */ /* 0x000fce00078e0a05 */
.L_x_200:
        /* <DEDUP_REMOVED lines=9> */
[----:B------:R-:W-:Y:S02]  /*4a70*/  IMAD.MOV.U32 R4, RZ, RZ, R10 ;  /* 0x000000ffff047224 */ /* 0x000fe400078e000a */
        /* <DEDUP_REMOVED lines=21> */
.L_x_199:
[----:B------:R-:W-:Y:S05]  /*4bd0*/  BSYNC.RECONVERGENT B3 ;  /* 0x0000000000037941 */ /* 0x000fea0003800200 */
.L_x_198:
[----:B------:R-:W-:Y:S01]  /*4be0*/  IADD3 R14, P0, PT, R14, 0x100, RZ ;  /* 0x000001000e0e7810 */ /* 0x000fe20007f1e0ff */
[----:B------:R-:W-:Y:S02]  /*4bf0*/  VIADD R9, R9, 0x100 ;  /* 0x0000010009097836 */ /* 0x000fe40000000000 */
[----:B------:R-:W-:Y:S02]  /*4c00*/  IMAD.X R15, RZ, RZ, R15, P3 ;  /* 0x000000ffff0f7224 */ /* 0x000fe400018e060f */
[----:B------:R-:W-:Y:S01]  /*4c10*/  IMAD.X R16, RZ, RZ, R16, P0 ;  /* 0x000000ffff107224 */ /* 0x000fe200000e0610 */
[----:B------:R-:W-:Y:S07]  /*4c20*/  @P2 BRA `(.L_x_200) ;  /* 0xfffffffc006c2947 */ /* 0x000fee000383ffff */
.L_x_197:
[----:B------:R-:W-:Y:S05]  /*4c30*/  BSYNC.RECONVERGENT B2 ;  /* 0x0000000000027941 */ /* 0x000fea0003800200 */
.L_x_196:
[----:B------:R-:W-:-:S13]  /*4c40*/  ISETP.GE.U32.AND P0, PT, R25, 0x300, PT ;  /* 0x000003001900780c */ /* 0x000fda0003f06070 */
[----:B------:R-:W-:Y:S05]  /*4c50*/  @!P0 BRA `(.L_x_195) ;  /* 0x0000000400c88947 */ /* 0x000fea0003800000 */
[----:B------:R-:W0:Y:S01]  /*4c60*/  LDC.64 R16, c[0x0][0x380] ;  /* 0x0000e000ff107b82 */ /* 0x000e220000000a00 */
[----:B------:R-:W-:-:S07]  /*4c70*/  VIADD R21, R9, 0x200 ;  /* 0x0000020009157836 */ /* 0x000fce0000000000 */
[----:B------:R-:W1:Y:S02]  /*4c80*/  LDC.64 R14, c[0x0][0x388] ;  /* 0x0000e200ff0e7b82 */ /* 0x000e640000000a00 */
.L_x_209:
[----:B------:R-:W-:-:S05]  /*4c90*/  VIADD R5, R21, 0xfffffe00 ;  /* 0xfffffe0015057836 */ /* 0x000fca0000000000 */
[----:B------:R-:W-:-:S05]  /*4ca0*/  IADD3 R5, P0, PT, R5, R18, RZ ;  /* 0x0000001205057210 */ /* 0x000fca0007f1e0ff */
[----:B------:R-:W-:Y:S01]  /*4cb0*/  IMAD.X R2, RZ, RZ, R19, P0 ;  /* 0x000000ffff027224 */ /* 0x000fe200000e0613 */
[----:B0-----:R-:W-:-:S04]  /*4cc0*/  LEA R22, P0, R5, R16, 0x3 ;  /* 0x0000001005167211 */ /* 0x001fc800078018ff */
[----:B------:R-:W-:-:S05]  /*4cd0*/  LEA.HI.X R23, R5, R17, R2, 0x3, P0 ;  /* 0x0000001105177211 */ /* 0x000fca00000f1c02 */
[----:B------:R-:W2:Y:S04]  /*4ce0*/  LDG.E.64 R24, desc[UR10][R22.64] ;  /* 0x0000000a16187981 */ /* 0x000ea8000c1e1b00 */
[----:B------:R0:W5:Y:S01]  /*4cf0*/  LDG.E.64 R12, desc[UR10][R22.64+0x800] ;  /* 0x0008000a160c7981 */ /* 0x000162000c1e1b00 */
        /* <DEDUP_REMOVED lines=23> */
.L_x_202:
[----:B------:R-:W-:Y:S05]  /*4e70*/  BSYNC.RECONVERGENT B2 ;  /* 0x0000000000027941 */ /* 0x000fea0003800200 */
.L_x_201:
[----:B------:R0:W5:Y:S04]  /*4e80*/  LDG.E.64 R6, desc[UR10][R22.64+0x1000] ;  /* 0x0010000a16067981 */ /* 0x000168000c1e1b00 */
[----:B------:R0:W5:Y:S02]  /*4e90*/  LDG.E.64 R24, desc[UR10][R22.64+0x1800] ;  /* 0x0018000a16187981 */ /* 0x000164000c1e1b00 */
[----:B-----5:R-:W-:Y:S01]  /*4ea0*/  DSETP.GEU.AND P0, PT, |R4|, |R12|, PT ;  /* 0x4000000c0400722a */ /* 0x020fe20003f0e200 */
[----:B------:R-:W-:Y:S01]  /*4eb0*/  VIADD R11, R21, 0xffffff00 ;  /* 0xffffff00150b7836 */ /* 0x000fe20000000000 */
[----:B------:R-:W-:Y:S01]  /*4ec0*/  BSSY.RECONVERGENT B2, `(.L_x_203) ;  /* 0x0000016000027945 */ /* 0x000fe20003800200 */
[----:B------:R-:W-:-:S03]  /*4ed0*/  IMAD.MOV.U32 R10, RZ, RZ, R12 ;  /* 0x000000ffff0a7224 */ /* 0x000fc600078e000c */
[----:B------:R-:W-:Y:S01]  /*4ee0*/  IADD3 R28, P1, P2, R18, R14, R11 ;  /* 0x0000000e121c7210 */ /* 0x000fe20007a3e00b */
[----:B------:R-:W-:-:S03]  /*4ef0*/  IMAD.MOV.U32 R11, RZ, RZ, R13 ;  /* 0x000000ffff0b7224 */ /* 0x000fc600078e000d */
[----:B------:R-:W-:Y:S01]  /*4f00*/  IADD3.X R27, PT, PT, R19, R15, RZ, P1, P2 ;  /* 0x0000000f131b7210 */ /* 0x000fe20000fe44ff */
[----:B------:R-:W-:-:S04]  /*4f10*/  IMAD.MOV.U32 R8, RZ, RZ, R28 ;  /* 0x000000ffff087224 */ /* 0x000fc800078e001c */
        /* <DEDUP_REMOVED lines=16> */
.L_x_204:
[----:B------:R-:W-:Y:S05]  /*5020*/  BSYNC.RECONVERGENT B2 ;  /* 0x0000000000027941 */ /* 0x000fea0003800200 */
.L_x_203:
[----:B------:R-:W-:Y:S01]  /*5030*/  DSETP.GEU.AND P0, PT, |R10|, |R6|, PT ;  /* 0x400000060a00722a */ /* 0x000fe20003f0e200 */
[----:B------:R-:W-:Y:S01]  /*5040*/  IADD3 R23, P1, P2, R18, R14, R21 ;  /* 0x0000000e12177210 */ /* 0x000fe20007a3e015 */
[----:B------:R-:W-:Y:S01]  /*5050*/  BSSY.RECONVERGENT B2, `(.L_x_205) ;  /* 0x0000016000027945 */ /* 0x000fe20003800200 */
[----:B------:R-:W-:Y:S02]  /*5060*/  VIADD R13, R21, 0x100 ;  /* 0x00000100150d7836 */ /* 0x000fe40000000000 */
[----:B------:R-:W-:Y:S01]  /*5070*/  IADD3.X R27, PT, PT, R19, R15, RZ, P1, P2 ;  /* 0x0000000f131b7210 */ /* 0x000fe20000fe44ff */
[----:B------:R-:W-:Y:S02]  /*5080*/  IMAD.MOV.U32 R2, RZ, RZ, R23 ;  /* 0x000000ffff027224 */ /* 0x000fe400078e0017 */
        /* <DEDUP_REMOVED lines=18> */
.L_x_206:
[----:B------:R-:W-:Y:S05]  /*51b0*/  BSYNC.RECONVERGENT B2 ;  /* 0x0000000000027941 */ /* 0x000fea0003800200 */
.L_x_205:
[----:B------:R-:W-:Y:S01]  /*51c0*/  DSETP.GEU.AND P0, PT, |R4|, |R24|, PT ;  /* 0x400000180400722a */ /* 0x000fe20003f0e200 */
[----:B------:R-:W-:Y:S01]  /*51d0*/  IADD3 R13, P1, P2, R18, R14, R13 ;  /* 0x0000000e120d7210 */ /* 0x000fe20007a3e00d */
[----:B------:R-:W-:Y:S01]  /*51e0*/  BSSY.RECONVERGENT B2, `(.L_x_207) ;  /* 0x0000015000027945 */ /* 0x000fe20003800200 */
[----:B------:R-:W-:Y:S02]  /*51f0*/  IMAD.MOV.U32 R10, RZ, RZ, R24 ;  /* 0x000000ffff0a7224 */ /* 0x000fe400078e0018 */
[----:B------:R-:W-:Y:S01]  /*5200*/  IADD3.X R6, PT, PT, R19, R15, RZ, P1, P2 ;  /* 0x0000000f13067210 */ /* 0x000fe20000fe44ff */
[----:B------:R-:W-:Y:S02]  /*5210*/  IMAD.MOV.U32 R7, RZ, RZ, R13 ;  /* 0x000000ffff077224 */ /* 0x000fe400078e000d */
[----:B------:R-:W-:Y:S02]  /*5220*/  IMAD.MOV.U32 R11, RZ, RZ, R25 ;  /* 0x000000ffff0b7224 */ /* 0x000fe400078e0019 */
[----:B------:R-:W-:-:S04]  /*5230*/  IMAD.MOV.U32 R8, RZ, RZ, R6 ;  /* 0x000000ffff087224 */ /* 0x000fc800078e0006 */
[----:B------:R-:W-:Y:S05]  /*5240*/  @!P0 BRA `(.L_x_208) ;  /* 0x0000000000388947 */ /* 0x000fea0003800000 */
[----:B------:R-:W-:Y:S01]  /*5250*/  DSETP.GEU.AND P0, PT, |R24|, |R4|, PT ;  /* 0x400000041800722a */ /* 0x000fe20003f0e200 */
[----:B------:R-:W-:Y:S01]  /*5260*/  MOV R7, R2 ;  /* 0x0000000200077202 */ /* 0x000fe20000000f00 */
[----:B------:R-:W-:Y:S02]  /*5270*/  IMAD.MOV.U32 R8, RZ, RZ, R9 ;  /* 0x000000ffff087224 */ /* 0x000fe400078e0009 */
[----:B------:R-:W-:Y:S02]  /*5280*/  IMAD.MOV.U32 R10, RZ, RZ, R4 ;  /* 0x000000ffff0a7224 */ /* 0x000fe400078e0004 */
[----:B------:R-:W-:-:S08]  /*5290*/  IMAD.MOV.U32 R11, RZ, RZ, R5 ;  /* 0x000000ffff0b7224 */ /* 0x000fd000078e0005 */
        /* <DEDUP_REMOVED lines=9> */
.L_x_208:
[----:B------:R-:W-:Y:S05]  /*5330*/  BSYNC.RECONVERGENT B2 ;  /* 0x0000000000027941 */ /* 0x000fea0003800200 */
.L_x_207:
[C---:B------:R-:W-:Y:S02]  /*5340*/  VIADD R5, R21.reuse, 0x200 ;  /* 0x0000020015057836 */ /* 0x040fe40000000000 */
[----:B------:R-:W-:-:S03]  /*5350*/  VIADD R21, R21, 0x400 ;  /* 0x0000040015157836 */ /* 0x000fc60000000000 */
[----:B------:R-:W-:-:S13]  /*5360*/  ISETP.GE.AND P0, PT, R5, R20, PT ;  /* 0x000000140500720c */ /* 0x000fda0003f06270 */
[----:B------:R-:W-:Y:S05]  /*5370*/  @!P0 BRA `(.L_x_209) ;  /* 0xfffffff800448947 */ /* 0x000fea000383ffff */
.L_x_195:
[----:B------:R-:W-:Y:S05]  /*5380*/  BSYNC.RECONVERGENT B1 ;  /* 0x0000000000017941 */ /* 0x000fea0003800200 */
.L_x_188:
        /* <DEDUP_REMOVED lines=32> */
.L_x_211:
[----:B------:R-:W-:Y:S05]  /*5590*/  BSYNC.RECONVERGENT B1 ;  /* 0x0000000000017941 */ /* 0x000fea0003800200 */
.L_x_210:
        /* <DEDUP_REMOVED lines=31> */
.L_x_213:
[----:B------:R-:W-:Y:S05]  /*5790*/  BSYNC.RECONVERGENT B1 ;  /* 0x0000000000017941 */ /* 0x000fea0003800200 */
.L_x_212:
        /* <DEDUP_REMOVED lines=31> */
.L_x_215:
[----:B------:R-:W-:Y:S05]  /*5990*/  BSYNC.RECONVERGENT B1 ;  /* 0x0000000000017941 */ /* 0x000fea0003800200 */
.L_x_214:
[----:B------:R-:W-:Y:S01]  /*59a0*/  ISETP.GT.AND P0, PT, R2, 0x17, PT ;  /* 0x000000170200780c */ /* 0x000fe20003f04270 */
[----:B-1----:R1:W1:Y:S01]  /*59b0*/  SHFL.DOWN PT, R6, R4, 0x8, 0x1f ;  /* 0x09001f0004067f89 */ /* 0x00226200000e0000 */
[----:B------:R-:W-:Y:S01]  /*59c0*/  BSSY.RECONVERGENT B1, `(.L_x_216) ;  /* 0x000001d000017945 */ /* 0x000fe20003800200 */
[----:B--2---:R-:W-:Y:S02]  /*59d0*/  IMAD.MOV.U32 R12, RZ, RZ, R10 ;  /* 0x000000ffff0c7224 */ /* 0x004fe400078e000a */
[----:B------:R2:W1:Y:S01]  /*59e0*/  SHFL.DOWN PT, R7, R5, 0x8, 0x1f ;  /* 0x09001f0005077f89 */ /* 0x00046200000e0000 */
[----:B------:R-:W-:Y:S02]  /*59f0*/  IMAD.MOV.U32 R13, RZ, RZ, R11 ;  /* 0x000000ffff0d7224 */ /* 0x000fe400078e000b */
[----:B------:R-:W-:Y:S01]  /*5a00*/  IMAD.MOV.U32 R8, RZ, RZ, R4 ;  /* 0x000000ffff087224 */ /* 0x000fe200078e0004 */
[----:B0-----:R2:W0:Y:S01]  /*5a10*/  SHFL.DOWN PT, R15, R10, 0x8, 0x1f ;  /* 0x09001f000a0f7f89 */ /* 0x00142200000e0000 */
[----:B----4-:R-:W-:-:S03]  /*5a20*/  IMAD.MOV.U32 R9, RZ, RZ, R5 ;  /* 0x000000ffff097224 */ /* 0x010fc600078e0005 */
[----:B---3--:R2:W3:Y:S01]  /*5a30*/  SHFL.DOWN PT, R14, R11, 0x8, 0x1f ;  /* 0x09001f000b0e7f89 */ /* 0x0084e200000e0000 */
[----:B------:R-:W-:Y:S05]  /*5a40*/  @P0 BRA `(.L_x_217) ;  /* 0x0000000000500947 */ /* 0x000fea0003800000 */
[----:B-1----:R-:W-:Y:S01]  /*5a50*/  DSETP.GEU.AND P0, PT, |R4|, |R6|, PT ;  /* 0x400000060400722a */ /* 0x002fe20003f0e200 */
        /* <DEDUP_REMOVED lines=19> */
.L_x_217:
[----:B------:R-:W-:Y:S05]  /*5b90*/  BSYNC.RECONVERGENT B1 ;  /* 0x0000000000017941 */ /* 0x000fea0003800200 */
.L_x_216:
[----:B------:R-:W-:Y:S01]  /*5ba0*/  ISETP.GT.AND P0, PT, R2, 0xf, PT ;  /* 0x0000000f0200780c */ /* 0x000fe20003f04270 */
[----:B--2---:R2:W4:Y:S01]  /*5bb0*/  SHFL.DOWN PT, R10, R8, 0x10, 0x1f ;  /* 0x0a001f00080a7f89 */ /* 0x00452200000e0000 */
[----:B------:R-:W-:Y:S01]  /*5bc0*/  BSSY.RECONVERGENT B1, `(.L_x_218) ;  /* 0x000001d000017945 */ /* 0x000fe20003800200 */
[----:B-1----:R-:W-:Y:S02]  /*5bd0*/  IMAD.MOV.U32 R4, RZ, RZ, R12 ;  /* 0x000000ffff047224 */ /* 0x002fe400078e000c */
[----:B------:R2:W1:Y:S01]  /*5be0*/  SHFL.DOWN PT, R11, R9, 0x10, 0x1f ;  /* 0x0a001f00090b7f89 */ /* 0x00046200000e0000 */
[----:B------:R-:W-:Y:S02]  /*5bf0*/  IMAD.MOV.U32 R5, RZ, RZ, R13 ;  /* 0x000000ffff057224 */ /* 0x000fe400078e000d */
[----:B------:R-:W-:Y:S01]  /*5c00*/  IMAD.MOV.U32 R6, RZ, RZ, R8 ;  /* 0x000000ffff067224 */ /* 0x000fe200078e0008 */
[----:B0-----:R2:W0:Y:S01]  /*5c10*/  SHFL.DOWN PT, R15, R12, 0x10, 0x1f ;  /* 0x0a001f000c0f7f89 */ /* 0x00142200000e0000 */
[----:B------:R-:W-:-:S03]  /*5c20*/  IMAD.MOV.U32 R7, RZ, RZ, R9 ;  /* 0x000000ffff077224 */ /* 0x000fc600078e0009 */
[----:B---3--:R2:W3:Y:S01]  /*5c30*/  SHFL.DOWN PT, R14, R13, 0x10, 0x1f ;  /* 0x0a001f000d0e7f89 */ /* 0x0084e200000e0000 */
        /* <DEDUP_REMOVED lines=21> */
.L_x_219:
[----:B------:R-:W-:Y:S05]  /*5d90*/  BSYNC.RECONVERGENT B1 ;  /* 0x0000000000017941 */ /* 0x000fea0003800200 */
.L_x_218:
[----:B------:R-:W-:Y:S01]  /*5da0*/  ISETP.NE.AND P0, PT, R2, RZ, PT ;  /* 0x000000ff0200720c */ /* 0x000fe20003f05270 */
[----:B------:R-:W-:-:S12]  /*5db0*/  BSSY.RECONVERGENT B1, `(.L_x_220) ;  /* 0x000000a000017945 */ /* 0x000fd80003800200 */
[----:B------:R-:W-:Y:S05]  /*5dc0*/  @P0 BRA `(.L_x_221) ;  /* 0x0000000000200947 */ /* 0x000fea0003800000 */
[----:B--2---:R-:W2:Y:S01]  /*5dd0*/  S2R R9, SR_CgaCtaId ;  /* 0x0000000000097919 */ /* 0x004ea20000008800 */
[----:B------:R-:W-:Y:S02]  /*5de0*/  MOV R8, 0x400 ;  /* 0x0000040000087802 */ /* 0x000fe40000000f00 */
[----:B------:R-:W-:-:S04]  /*5df0*/  SHF.R.U32.HI R2, RZ, 0x1, R3 ;  /* 0x00000001ff027819 */ /* 0x000fc80000011603 */
[----:B------:R-:W-:Y:S02]  /*5e00*/  LOP3.LUT R2, R2, 0x1f0, RZ, 0xc0, !PT ;  /* 0x000001f002027812 */ /* 0x000fe400078ec0ff */
[----:B--2---:R-:W-:-:S05]  /*5e10*/  LEA R9, R9, R8, 0x18 ;  /* 0x0000000809097211 */ /* 0x004fca00078ec0ff */
[----:B------:R-:W-:-:S05]  /*5e20*/  IMAD.IADD R9, R2, 0x1, R9 ;  /* 0x0000000102097824 */ /* 0x000fca00078e0209 */
[----:B------:R2:W-:Y:S04]  /*5e30*/  STS.64 [R9+0x10], R4 ;  /* 0x0000100409007388 */ /* 0x0005e80000000a00 */
[----:B------:R2:W-:Y:S02]  /*5e40*/  STS.64 [R9+0x8], R6 ;  /* 0x0000080609007388 */ /* 0x0005e40000000a00 */
.L_x_221:
[----:B------:R-:W-:Y:S05]  /*5e50*/  BSYNC.RECONVERGENT B1 ;  /* 0x0000000000017941 */ /* 0x000fea0003800200 */
.L_x_220:
[----:B------:R-:W-:Y:S01]  /*5e60*/  BAR.SYNC.DEFER_BLOCKING 0x0 ;  /* 0x0000000000007b1d */ /* 0x000fe20000010000 */
[----:B------:R-:W-:-:S13]  /*5e70*/  ISETP.NE.AND P1, PT, R3, RZ, PT ;  /* 0x000000ff0300720c */ /* 0x000fda0003f25270 */
[----:B------:R-:W-:Y:S05]  /*5e80*/  @P1 BRA `(.L_x_149) ;  /* 0x00000008008c1947 */ /* 0x000fea0003800000 */
[----:B------:R-:W5:Y:S01]  /*5e90*/  S2R R3, SR_CgaCtaId ;  /* 0x0000000000037919 */ /* 0x000f620000008800 */
[----:B------:R-:W-:Y:S01]  /*5ea0*/  MOV R20, 0x400 ;  /* 0x0000040000147802 */ /* 0x000fe20000000f00 */
[----:B------:R-:W-:Y:S03]  /*5eb0*/  BSSY.RECONVERGENT B1, `(.L_x_222) ;  /* 0x000001a000017945 */ /* 0x000fe60003800200 */
[----:B-----5:R-:W-:-:S05]  /*5ec0*/  LEA R20, R3, R20, 0x18 ;  /* 0x0000001403147211 */ /* 0x020fca00078ec0ff */
[----:B------:R-:W5:Y:S04]  /*5ed0*/  LDS.64 R16, [R20+0x18] ;  /* 0x0000180014107984 */ /* 0x000f680000000a00 */
[----:B-12-4-:R-:W1:Y:S04]  /*5ee0*/  LDS.128 R8, [R20+0x20] ;  /* 0x0000200014087984 */ /* 0x016e680000000c00 */
[----:B------:R2:W4:Y:S04]  /*5ef0*/  LDS.64 R2, [R20+0x80] ;  /* 0x0000800014027984 */ /* 0x0005280000000a00 */
[----:B0--3--:R2:W0:Y:S01]  /*5f00*/  LDS.128 R12, [R20+0x30] ;  /* 0x00003000140c7984 */ /* 0x0094220000000c00 */
[----:B-----5:R-:W-:Y:S01]  /*5f10*/  DSETP.GEU.AND P0, PT, |R6|, |R16|, PT ;  /* 0x400000100600722a */ /* 0x020fe20003f0e200 */
[----:B------:R-:W-:-:S02]  /*5f20*/  IMAD.MOV.U32 R22, RZ, RZ, R16 ;  /* 0x000000ffff167224 */ /* 0x000fc400078e0010 */
[----:B------:R-:W-:Y:S02]  /*5f30*/  IMAD.MOV.U32 R23, RZ, RZ, R17 ;  /* 0x000000ffff177224 */ /* 0x000fe400078e0011 */
[----:B-1----:R-:W-:Y:S02]  /*5f40*/  IMAD.MOV.U32 R25, RZ, RZ, R8 ;  /* 0x000000ffff197224 */ /* 0x002fe400078e0008 */
[----:B------:R-:W-:-:S07]  /*5f50*/  IMAD.MOV.U32 R21, RZ, RZ, R9 ;  /* 0x000000ffff157224 */ /* 0x000fce00078e0009 */
[----:B0-2-4-:R-:W-:Y:S05]  /*5f60*/  @!P0 BRA `(.L_x_223) ;  /* 0x0000000000388947 */ /* 0x015fea0003800000 */
        /* <DEDUP_REMOVED lines=14> */
.L_x_223:
[----:B------:R-:W-:Y:S05]  /*6050*/  BSYNC.RECONVERGENT B1 ;  /* 0x0000000000017941 */ /* 0x000fea0003800200 */
.L_x_222:
        /* <DEDUP_REMOVED lines=23> */
.L_x_225:
[----:B------:R-:W-:Y:S05]  /*61d0*/  BSYNC.RECONVERGENT B1 ;  /* 0x0000000000017941 */ /* 0x000fea0003800200 */
.L_x_224:
        /* <DEDUP_REMOVED lines=21> */
.L_x_227:
[----:B------:R-:W-:Y:S05]  /*6330*/  BSYNC.RECONVERGENT B1 ;  /* 0x0000000000017941 */ /* 0x000fea0003800200 */
.L_x_226:
        /* <DEDUP_REMOVED lines=23> */
.L_x_229:
[----:B------:R-:W-:Y:S05]  /*64b0*/  BSYNC.RECONVERGENT B1 ;  /* 0x0000000000017941 */ /* 0x000fea0003800200 */
.L_x_228:
        /* <DEDUP_REMOVED lines=21> */
.L_x_231:
[----:B------:R-:W-:Y:S05]  /*6610*/  BSYNC.RECONVERGENT B1 ;  /* 0x0000000000017941 */ /* 0x000fea0003800200 */
.L_x_230:
        /* <DEDUP_REMOVED lines=21> */
.L_x_233:
[----:B------:R-:W-:Y:S05]  /*6770*/  BSYNC.RECONVERGENT B1 ;  /* 0x0000000000017941 */ /* 0x000fea0003800200 */
.L_x_232:
        /* <DEDUP_REMOVED lines=20> */
.L_x_149:
[----:B------:R-:W-:Y:S05]  /*68c0*/  BSYNC.RECONVERGENT B0 ;  /* 0x0000000000007941 */ /* 0x000fea0003800200 */
.L_x_116:
[----:B------:R-:W-:Y:S05]  /*68d0*/  @P1 EXIT ;  /* 0x000000000000194d */ /* 0x000fea0003800000 */
[----:B01--4-:R-:W0:Y:S02]  /*68e0*/  LDC.64 R2, c[0x0][0x390] ;  /* 0x0000e400ff027b82 */ /* 0x013e240000000a00 */
[----:B0-----:R-:W-:-:S05]  /*68f0*/  IMAD.WIDE.U32 R2, R0, 0x10, R2 ;  /* 0x0000001000027825 */ /* 0x001fca00078e0002 */
[----:B------:R-:W-:Y:S04]  /*6900*/  STG.E.64 desc[UR10][R2.64], R6 ;  /* 0x0000000602007986 */ /* 0x000fe8000c101b0a */
[----:B------:R-:W-:Y:S01]  /*6910*/  STG.E.64 desc[UR10][R2.64+0x8], R4 ;  /* 0x0000080402007986 */ /* 0x000fe2000c101b0a */
[----:B------:R-:W-:Y:S05]  /*6920*/  EXIT ;  /* 0x000000000000794d */ /* 0x000fea0003800000 */
.L_x_234:
        /* <DEDUP_REMOVED lines=13> */
.L_x_733:


//--------------------- .text._ZN6thrust24THRUST_300001_SM_1000_NS8cuda_cub4core6detail13_kernel_agentINS1_8__reduce11ReduceAgentINS0_12zip_iteratorIN4cuda3std3__45tupleIJNS0_10device_ptrIdEENS0_17counting_iteratorIlNS0_11use_defaultESF_SF_EEEEEEEPNSB_IJdlEEESJ_lNS1_9__extrema9arg_max_fIdl10comparatorEEEEJSI_SK_lSO_EEEvDpT0_ --------------------------
	.section	.text._ZN6thrust24THRUST_300001_SM_1000_NS8cuda_cub4core6detail13_kernel_agentINS1_8__reduce11ReduceAgentINS0_12zip_iteratorIN4cuda3std3__45tupleIJNS0_10device_ptrIdEENS0_17counting_iteratorIlNS0_11use_defaultESF_SF_EEEEEEEPNSB_IJdlEEESJ_lNS1_9__extrema9arg_max_fIdl10comparatorEEEEJSI_SK_lSO_EEEvDpT0_,"ax",@progbits
	.align	128
        .global         _ZN6thrust24THRUST_300001_SM_1000_NS8cuda_cub4core6detail13_kernel_agentINS1_8__reduce11ReduceAgentINS0_12zip_iteratorIN4cuda3std3__45tupleIJNS0_10device_ptrIdEENS0_17counting_iteratorIlNS0_11use_defaultESF_SF_EEEEEEEPNSB_IJdlEEESJ_lNS1_9__extrema9arg_max_fIdl10comparatorEEEEJSI_SK_lSO_EEEvDpT0_
        .type           _ZN6thrust24THRUST_300001_SM_1000_NS8cuda_cub4core6detail13_kernel_agentINS1_8__reduce11ReduceAgentINS0_12zip_iteratorIN4cuda3std3__45tupleIJNS0_10device_ptrIdEENS0_17counting_iteratorIlNS0_11use_defaultESF_SF_EEEEEEEPNSB_IJdlEEESJ_lNS1_9__extrema9arg_max_fIdl10comparatorEEEEJSI_SK_lSO_EEEvDpT0_,@function
        .size           _ZN6thrust24THRUST_300001_SM_1000_NS8cuda_cub4core6detail13_kernel_agentINS1_8__reduce11ReduceAgentINS0_12zip_iteratorIN4cuda3std3__45tupleIJNS0_10device_ptrIdEENS0_17counting_iteratorIlNS0_11use_defaultESF_SF_EEEEEEEPNSB_IJdlEEESJ_lNS1_9__extrema9arg_max_fIdl10comparatorEEEEJSI_SK_lSO_EEEvDpT0_,(.L_x_734 - _ZN6thrust24THRUST_300001_SM_1000_NS8cuda_cub4core6detail13_kernel_agentINS1_8__reduce11ReduceAgentINS0_12zip_iteratorIN4cuda3std3__45tupleIJNS0_10device_ptrIdEENS0_17counting_iteratorIlNS0_11use_defaultESF_SF_EEEEEEEPNSB_IJdlEEESJ_lNS1_9__extrema9arg_max_fIdl10comparatorEEEEJSI_SK_lSO_EEEvDpT0_)
        .other          _ZN6thrust24THRUST_300001_SM_1000_NS8cuda_cub4core6detail13_kernel_agentINS1_8__reduce11ReduceAgentINS0_12zip_iteratorIN4cuda3std3__45tupleIJNS0_10device_ptrIdEENS0_17counting_iteratorIlNS0_11use_defaultESF_SF_EEEEEEEPNSB_IJdlEEESJ_lNS1_9__extrema9arg_max_fIdl10comparatorEEEEJSI_SK_lSO_EEEvDpT0_,@"STO_CUDA_ENTRY STV_DEFAULT"
_ZN6thrust24THRUST_300001_SM_1000_NS8cuda_cub4core6detail13_kernel_agentINS1_8__reduce11ReduceAgentINS0_12zip_iteratorIN4cuda3std3__45tupleIJNS0_10device_ptrIdEENS0_17counting_iteratorIlNS0_11use_defaultESF_SF_EEEEEEEPNSB_IJdlEEESJ_lNS1_9__extrema9arg_max_fIdl10comparatorEEEEJSI_SK_lSO_EEEvDpT0_:
.text._ZN6thrust24THRUST_300001_SM_1000_NS8cuda_cub4core6detail13_kernel_agentINS1_8__reduce11ReduceAgentINS0_12zip_iteratorIN4cuda3std3__45tupleIJNS0_10device_ptrIdEENS0_17counting_iteratorIlNS0_11use_defaultESF_SF_EEEEEEEPNSB_IJdlEEESJ_lNS1_9__extrema9arg_max_fIdl10comparatorEEEEJSI_SK_lSO_EEEvDpT0_:
[----:B------:R-:W-:Y:S01]  /*0000*/  LDC R1, c[0x0][0x37c] ;  /* 0x0000df00ff017b82 */ /* 0x000fe20000000800 */
[----:B------:R-:W0:Y:S02]  /*0010*/  LDCU.64 UR4, c[0x0][0x398] ;  /* 0x00007300ff0477ac */ /* 0x000e240008000a00 */
[----:B0-----:R-:W-:-:S04]  /*0020*/  ISETP.NE.U32.AND P0, PT, RZ, UR4, PT ;  /* 0x00000004ff007c0c */ /* 0x001fc8000bf05070 */
[----:B------:R-:W-:-:S13]  /*0030*/  ISETP.NE.AND.EX P0, PT, RZ, UR5, PT, P0 ;  /* 0x00000005ff007c0c */ /* 0x000fda000bf05300 */
[----:B------:R-:W-:Y:S05]  /*0040*/  @!P0 EXIT ;  /* 0x000000000000894d */ /* 0x000fea0003800000 */
[----:B------:R-:W-:Y:S01]  /*0050*/  UISETP.GT.U32.AND UP0, UPT, UR4, 0x4ff, UPT ;  /* 0x000004ff0400788c */ /* 0x000fe2000bf04070 */
[----:B------:R-:W-:Y:S01]  /*0060*/  BSSY.RECONVERGENT B0, `(.L_x_235) ;  /* 0x000063e000007945 */ /* 0x000fe20003800200 */
[----:B------:R-:W0:Y:S02]  /*0070*/  LDCU.64 UR8, c[0x0][0x358] ;  /* 0x00006b00ff0877ac */ /* 0x000e240008000a00 */
[----:B------:R-:W-:-:S09]  /*0080*/  UISETP.GT.AND.EX UP0, UPT, UR5, URZ, UPT, UP0 ;  /* 0x000000ff0500728c */ /* 0x000fd2000bf04300 */
        /* <DEDUP_REMOVED lines=9> */
[----:B------:R-:W1:Y:S01]  /*0120*/  LDC.64 R2, c[0x0][0x380] ;  /* 0x0000e000ff027b82 */ /* 0x000e620000000a00 */
[----:B------:R-:W2:Y:S01]  /*0130*/  LDCU.64 UR6, c[0x0][0x388] ;  /* 0x00007100ff0677ac */ /* 0x000ea20008000a00 */
[----:B-1----:R-:W-:-:S06]  /*0140*/  IMAD.WIDE.U32 R2, R0, 0x8, R2 ;  /* 0x0000000800027825 */ /* 0x002fcc00078e0002 */
[----:B0-----:R-:W5:Y:S01]  /*0150*/  LDG.E.64 R2, desc[UR8][R2.64] ;  /* 0x0000000802027981 */ /* 0x001f62000c1e1b00 */
[C---:B--2---:R-:W-:Y:S01]  /*0160*/  IADD3 R9, P0, PT, R0.reuse, UR6, RZ ;  /* 0x0000000600097c10 */ /* 0x044fe2000ff1e0ff */
[----:B------:R-:W-:-:S04]  /*0170*/  VIADD R10, R0, 0x100 ;  /* 0x00000100000a7836 */ /* 0x000fc80000000000 */
[----:B------:R-:W-:-:S08]  /*0180*/  IMAD.X R8, RZ, RZ, UR7, P0 ;  /* 0x00000007ff087e24 */ /* 0x000fd000080e06ff */
.L_x_238:
[----:B0-----:R-:W-:Y:S05]  /*0190*/  BSYNC.RECONVERGENT B1 ;  /* 0x0000000000017941 */ /* 0x001fea0003800200 */
.L_x_237:
[----:B------:R-:W-:Y:S01]  /*01a0*/  ISETP.GE.AND P0, PT, R10, UR4, PT ;  /* 0x000000040a007c0c */ /* 0x000fe2000bf06270 */
[----:B------:R-:W-:-:S12]  /*01b0*/  BSSY.RECONVERGENT B1, `(.L_x_239) ;  /* 0x00000a9000017945 */ /* 0x000fd80003800200 */
[----:B------:R-:W-:Y:S05]  /*01c0*/  @P0 BRA `(.L_x_240) ;  /* 0x00000008009c0947 */ /* 0x000fea0003800000 */
[----:B------:R-:W-:Y:S01]  /*01d0*/  LOP3.LUT R4, RZ, R10, RZ, 0x33, !PT ;  /* 0x0000000aff047212 */ /* 0x000fe200078e33ff */
[----:B------:R-:W-:Y:S04]  /*01e0*/  BSSY.RECONVERGENT B2, `(.L_x_241) ;  /* 0x0000034000027945 */ /* 0x000fe80003800200 */
[----:B------:R-:W-:-:S05]  /*01f0*/  VIADD R16, R4, UR4 ;  /* 0x0000000404107c36 */ /* 0x000fca0008000000 */
[----:B------:R-:W-:-:S04]  /*0200*/  LOP3.LUT R4, R16, 0x300, RZ, 0xc0, !PT ;  /* 0x0000030010047812 */ /* 0x000fc800078ec0ff */
[----:B------:R-:W-:-:S13]  /*0210*/  ISETP.NE.AND P0, PT, R4, 0x300, PT ;  /* 0x000003000400780c */ /* 0x000fda0003f05270 */
[----:B------:R-:W-:Y:S05]  /*0220*/  @!P0 BRA `(.L_x_242) ;  /* 0x0000000000bc8947 */ /* 0x000fea0003800000 */
[----:B------:R-:W0:Y:S01]  /*0230*/  LDC.64 R4, c[0x0][0x380] ;  /* 0x0000e000ff047b82 */ /* 0x000e220000000a00 */
[----:B------:R-:W1:Y:S01]  /*0240*/  LDCU.64 UR6, c[0x0][0x388] ;  /* 0x00007100ff0677ac */ /* 0x000e620008000a00 */
[----:B------:R-:W-:-:S04]  /*0250*/  LEA.HI R6, R16, 0x1, RZ, 0x18 ;  /* 0x0000000110067811 */ /* 0x000fc800078fc0ff */
[----:B------:R-:W-:-:S05]  /*0260*/  LOP3.LUT R6, R6, 0x3, RZ, 0xc0, !PT ;  /* 0x0000000306067812 */ /* 0x000fca00078ec0ff */
[----:B------:R-:W-:Y:S01]  /*0270*/  IMAD.MOV R11, RZ, RZ, -R6 ;  /* 0x000000ffff0b7224 */ /* 0x000fe200078e0a06 */
[C---:B-1----:R-:W-:Y:S01]  /*0280*/  IADD3 R14, P0, PT, R10.reuse, UR6, RZ ;  /* 0x000000060a0e7c10 */ /* 0x042fe2000ff1e0ff */
[----:B0-----:R-:W-:-:S04]  /*0290*/  IMAD.WIDE.U32 R4, R10, 0x8, R4 ;  /* 0x000000080a047825 */ /* 0x001fc800078e0004 */
[----:B------:R-:W-:Y:S02]  /*02a0*/  IMAD.MOV.U32 R12, RZ, RZ, R4 ;  /* 0x000000ffff0c7224 */ /* 0x000fe400078e0004 */
[----:B------:R-:W-:Y:S02]  /*02b0*/  IMAD.MOV.U32 R13, RZ, RZ, R5 ;  /* 0x000000ffff0d7224 */ /* 0x000fe400078e0005 */
[----:B------:R-:W-:-:S07]  /*02c0*/  IMAD.X R15, RZ, RZ, UR7, P0 ;  /* 0x00000007ff0f7e24 */ /* 0x000fce00080e06ff */
.L_x_245:
        /* <DEDUP_REMOVED lines=31> */
.L_x_244:
[----:B------:R-:W-:Y:S05]  /*04c0*/  BSYNC.RECONVERGENT B3 ;  /* 0x0000000000037941 */ /* 0x000fea0003800200 */
.L_x_243:
[----:B------:R-:W-:Y:S01]  /*04d0*/  IADD3 R14, P0, PT, R14, 0x100, RZ ;  /* 0x000001000e0e7810 */ /* 0x000fe20007f1e0ff */
[----:B------:R-:W-:Y:S02]  /*04e0*/  VIADD R10, R10, 0x100 ;  /* 0x000001000a0a7836 */ /* 0x000fe40000000000 */
[----:B------:R-:W-:Y:S02]  /*04f0*/  IMAD.X R13, RZ, RZ, R13, P3 ;  /* 0x000000ffff0d7224 */ /* 0x000fe400018e060d */
[----:B------:R-:W-:Y:S01]  /*0500*/  IMAD.X R15, RZ, RZ, R15, P0 ;  /* 0x000000ffff0f7224 */ /* 0x000fe200000e060f */
[----:B------:R-:W-:Y:S07]  /*0510*/  @P2 BRA `(.L_x_245) ;  /* 0xfffffffc006c2947 */ /* 0x000fee000383ffff */
.L_x_242:
[----:B------:R-:W-:Y:S05]  /*0520*/  BSYNC.RECONVERGENT B2 ;  /* 0x0000000000027941 */ /* 0x000fea0003800200 */
.L_x_241:
[----:B------:R-:W-:-:S13]  /*0530*/  ISETP.GE.U32.AND P0, PT, R16, 0x300, PT ;  /* 0x000003001000780c */ /* 0x000fda0003f06070 */
[----:B------:R-:W-:Y:S05]  /*0540*/  @!P0 BRA `(.L_x_240) ;  /* 0x0000000400bc8947 */ /* 0x000fea0003800000 */
[----:B------:R-:W0:Y:S01]  /*0550*/  LDC.64 R4, c[0x0][0x380] ;  /* 0x0000e000ff047b82 */ /* 0x000e220000000a00 */
[----:B------:R-:W-:-:S07]  /*0560*/  VIADD R20, R10, 0x200 ;  /* 0x000002000a147836 */ /* 0x000fce0000000000 */
[----:B------:R-:W1:Y:S02]  /*0570*/  LDC.64 R6, c[0x0][0x388] ;  /* 0x0000e200ff067b82 */ /* 0x000e640000000a00 */
.L_x_254:
[----:B------:R-:W-:-:S04]  /*0580*/  VIADD R17, R20, 0xfffffe00 ;  /* 0xfffffe0014117836 */ /* 0x000fc80000000000 */
[----:B0-----:R-:W-:-:S05]  /*0590*/  IMAD.WIDE R24, R17, 0x8, R4 ;  /* 0x0000000811187825 */ /* 0x001fca00078e0204 */
[----:B------:R-:W2:Y:S04]  /*05a0*/  LDG.E.64 R18, desc[UR8][R24.64] ;  /* 0x0000000818127981 */ /* 0x000ea8000c1e1b00 */
[----:B-----5:R0:W5:Y:S04]  /*05b0*/  LDG.E.64 R14, desc[UR8][R24.64+0x800] ;  /* 0x00080008180e7981 */ /* 0x020168000c1e1b00 */
[----:B------:R0:W5:Y:S04]  /*05c0*/  LDG.E.64 R12, desc[UR8][R24.64+0x1000] ;  /* 0x00100008180c7981 */ /* 0x000168000c1e1b00 */
[----:B------:R0:W5:Y:S01]  /*05d0*/  LDG.E.64 R10, desc[UR8][R24.64+0x1800] ;  /* 0x00180008180a7981 */ /* 0x000162000c1e1b00 */
[----:B-1----:R-:W-:Y:S01]  /*05e0*/  IADD3 R26, P1, PT, R17, R6, RZ ;  /* 0x00000006111a7210 */ /* 0x002fe20007f3e0ff */
[----:B------:R-:W-:Y:S01]  /*05f0*/  BSSY.RECONVERGENT B2, `(.L_x_246) ;  /* 0x0000017000027945 */ /* 0x000fe20003800200 */
[----:B------:R-:W-:-:S02]  /*0600*/  VIADD R23, R20, 0xffffff00 ;  /* 0xffffff0014177836 */ /* 0x000fc40000000000 */
[----:B------:R-:W-:Y:S01]  /*0610*/  LEA.HI.X.SX32 R27, R17, R7, 0x1, P1 ;  /* 0x00000007111b7211 */ /* 0x000fe200008f0eff */
[----:B------:R-:W-:-:S04]  /*0620*/  IMAD.MOV.U32 R22, RZ, RZ, R26 ;  /* 0x000000ffff167224 */ /* 0x000fc800078e001a */
        /* <DEDUP_REMOVED lines=19> */
.L_x_247:
[----:B------:R-:W-:Y:S05]  /*0760*/  BSYNC.RECONVERGENT B2 ;  /* 0x0000000000027941 */ /* 0x000fea0003800200 */
.L_x_246:
[----:B-----5:R-:W-:Y:S01]  /*0770*/  DSETP.GEU.AND P0, PT, |R16|, |R14|, PT ;  /* 0x4000000e1000722a */ /* 0x020fe20003f0e200 */
[C---:B------:R-:W-:Y:S01]  /*0780*/  IADD3 R19, P1, PT, R23.reuse, R6, RZ ;  /* 0x0000000617137210 */ /* 0x040fe20007f3e0ff */
[----:B------:R-:W-:Y:S01]  /*0790*/  BSSY.RECONVERGENT B2, `(.L_x_248) ;  /* 0x0000015000027945 */ /* 0x000fe20003800200 */
[----:B------:R-:W-:Y:S02]  /*07a0*/  IMAD.MOV.U32 R2, RZ, RZ, R14 ;  /* 0x000000ffff027224 */ /* 0x000fe400078e000e */
[----:B------:R-:W-:Y:S01]  /*07b0*/  LEA.HI.X.SX32 R18, R23, R7, 0x1, P1 ;  /* 0x0000000717127211 */ /* 0x000fe200008f0eff */
[----:B------:R-:W-:Y:S02]  /*07c0*/  IMAD.MOV.U32 R9, RZ, RZ, R19 ;  /* 0x000000ffff097224 */ /* 0x000fe400078e0013 */
[----:B------:R-:W-:Y:S01]  /*07d0*/  IMAD.MOV.U32 R3, RZ, RZ, R15 ;  /* 0x000000ffff037224 */ /* 0x000fe200078e000f */
[----:B------:R-:W-:-:S05]  /*07e0*/  MOV R8, R18 ;  /* 0x0000001200087202 */ /* 0x000fca0000000f00 */
        /* <DEDUP_REMOVED lines=15> */
.L_x_249:
[----:B------:R-:W-:Y:S05]  /*08e0*/  BSYNC.RECONVERGENT B2 ;  /* 0x0000000000027941 */ /* 0x000fea0003800200 */
.L_x_248:
[----:B------:R-:W-:Y:S01]  /*08f0*/  DSETP.GEU.AND P0, PT, |R2|, |R12|, PT ;  /* 0x4000000c0200722a */ /* 0x000fe20003f0e200 */
[CC--:B------:R-:W-:Y:S01]  /*0900*/  IADD3 R22, P1, PT, R20.reuse, R6.reuse, RZ ;  /* 0x0000000614167210 */ /* 0x0c0fe20007f3e0ff */
[C---:B------:R-:W-:Y:S01]  /*0910*/  VIADD R16, R20.reuse, 0x100 ;  /* 0x0000010014107836 */ /* 0x040fe20000000000 */
[----:B------:R-:W-:Y:S01]  /*0920*/  BSSY.RECONVERGENT B2, `(.L_x_250) ;  /* 0x0000016000027945 */ /* 0x000fe20003800200 */
[----:B------:R-:W-:Y:S01]  /*0930*/  IMAD.MOV.U32 R14, RZ, RZ, R12 ;  /* 0x000000ffff0e7224 */ /* 0x000fe200078e000c */
[----:B------:R-:W-:Y:S01]  /*0940*/  LEA.HI.X.SX32 R19, R20, R7, 0x1, P1 ;  /* 0x0000000714137211 */ /* 0x000fe200008f0eff */
[----:B------:R-:W-:Y:S01]  /*0950*/  IMAD.MOV.U32 R17, RZ, RZ, R22 ;  /* 0x000000ffff117224 */ /* 0x000fe200078e0016 */
[----:B------:R-:W-:Y:S01]  /*0960*/  IADD3 R24, P2, PT, R16, R6, RZ ;  /* 0x0000000610187210 */ /* 0x000fe20007f5e0ff */
[----:B------:R-:W-:Y:S02]  /*0970*/  IMAD.MOV.U32 R15, RZ, RZ, R13 ;  /* 0x000000ffff0f7224 */ /* 0x000fe400078e000d */
[----:B------:R-:W-:-:S04]  /*0980*/  IMAD.MOV.U32 R18, RZ, RZ, R19 ;  /* 0x000000ffff127224 */ /* 0x000fc800078e0013 */
[----:B------:R-:W-:Y:S06]  /*0990*/  @!P0 BRA `(.L_x_251) ;  /* 0x0000000000388947 */ /* 0x000fec0003800000 */
        /* <DEDUP_REMOVED lines=14> */
.L_x_251:
[----:B------:R-:W-:Y:S05]  /*0a80*/  BSYNC.RECONVERGENT B2 ;  /* 0x0000000000027941 */ /* 0x000fea0003800200 */
.L_x_250:
[----:B------:R-:W-:Y:S01]  /*0a90*/  DSETP.GEU.AND P0, PT, |R14|, |R10|, PT ;  /* 0x4000000a0e00722a */ /* 0x000fe20003f0e200 */
[----:B------:R-:W-:Y:S01]  /*0aa0*/  LEA.HI.X.SX32 R13, R16, R7, 0x1, P2 ;  /* 0x00000007100d7211 */ /* 0x000fe200010f0eff */
[----:B------:R-:W-:Y:S01]  /*0ab0*/  BSSY.RECONVERGENT B2, `(.L_x_252) ;  /* 0x0000014000027945 */ /* 0x000fe20003800200 */
[----:B------:R-:W-:Y:S02]  /*0ac0*/  IMAD.MOV.U32 R9, RZ, RZ, R24 ;  /* 0x000000ffff097224 */ /* 0x000fe400078e0018 */
[----:B------:R-:W-:Y:S02]  /*0ad0*/  IMAD.MOV.U32 R2, RZ, RZ, R10 ;  /* 0x000000ffff027224 */ /* 0x000fe400078e000a */
[----:B------:R-:W-:Y:S02]  /*0ae0*/  IMAD.MOV.U32 R8, RZ, RZ, R13 ;  /* 0x000000ffff087224 */ /* 0x000fe400078e000d */
[----:B------:R-:W-:-:S05]  /*0af0*/  IMAD.MOV.U32 R3, RZ, RZ, R11 ;  /* 0x000000ffff037224 */ /* 0x000fca00078e000b */
        /* <DEDUP_REMOVED lines=15> */
.L_x_253:
[----:B------:R-:W-:Y:S05]  /*0bf0*/  BSYNC.RECONVERGENT B2 ;  /* 0x0000000000027941 */ /* 0x000fea0003800200 */
.L_x_252:
[C---:B------:R-:W-:Y:S02]  /*0c00*/  VIADD R10, R20.reuse, 0x200 ;  /* 0x00000200140a7836 */ /* 0x040fe40000000000 */
[----:B------:R-:W-:-:S03]  /*0c10*/  VIADD R20, R20, 0x400 ;  /* 0x0000040014147836 */ /* 0x000fc60000000000 */
[----:B------:R-:W-:-:S13]  /*0c20*/  ISETP.GE.AND P0, PT, R10, UR5, PT ;  /* 0x000000050a007c0c */ /* 0x000fda000bf06270 */
[----:B------:R-:W-:Y:S05]  /*0c30*/  @!P0 BRA `(.L_x_254) ;  /* 0xfffffff800508947 */ /* 0x000fea000383ffff */
.L_x_240:
[----:B------:R-:W-:Y:S05]  /*0c40*/  BSYNC.RECONVERGENT B1 ;  /* 0x0000000000017941 */ /* 0x000fea0003800200 */
.L_x_239:
[----:B------:R-:W0:Y:S02]  /*0c50*/  LDCU UR6, c[0x0][0x398] ;  /* 0x00007300ff0677ac */ /* 0x000e240008000800 */
[----:B0-----:R-:W-:-:S09]  /*0c60*/  UISETP.GE.AND UP0, UPT, UR6, 0x100, UPT ;  /* 0x000001000600788c */ /* 0x001fd2000bf06270 */
[----:B------:R-:W-:Y:S05]  /*0c70*/  BRA.U !UP0, `(.L_x_255) ;  /* 0x0000001508507547 */ /* 0x000fea000b800000 */
        /* <DEDUP_REMOVED lines=32> */
.L_x_257:
[----:B------:R-:W-:Y:S05]  /*0e80*/  BSYNC.RECONVERGENT B1 ;  /* 0x0000000000017941 */ /* 0x000fea0003800200 */
.L_x_256:
        /* <DEDUP_REMOVED lines=31> */
.L_x_259:
[----:B------:R-:W-:Y:S05]  /*1080*/  BSYNC.RECONVERGENT B1 ;  /* 0x0000000000017941 */ /* 0x000fea0003800200 */
.L_x_258:
[----:B------:R-:W-:Y:S01]  /*1090*/  ISETP.GT.AND P0, PT, R10, 0x1b, PT ;  /* 0x0000001b0a00780c */ /* 0x000fe20003f04270 */
[----:B-1----:R1:W1:Y:S01]  /*10a0*/  SHFL.DOWN PT, R6, R2, 0x4, 0x1f ;  /* 0x08801f0002067f89 */ /* 0x00226200000e0000 */
[----:B------:R-:W-:Y:S01]  /*10b0*/  BSSY.RECONVERGENT B1, `(.L_x_260) ;  /* 0x000001d000017945 */ /* 0x000fe20003800200 */
[----:B0-----:R-:W-:Y:S02]  /*10c0*/  IMAD.MOV.U32 R11, RZ, RZ, R8 ;  /* 0x000000ffff0b7224 */ /* 0x001fe400078e0008 */
[----:B--2---:R0:W2:Y:S01]  /*10d0*/  SHFL.DOWN PT, R7, R3, 0x4, 0x1f ;  /* 0x08801f0003077f89 */ /* 0x0040a200000e0000 */
[----:B------:R-:W-:Y:S02]  /*10e0*/  IMAD.MOV.U32 R12, RZ, RZ, R9 ;  /* 0x000000ffff0c7224 */ /* 0x000fe400078e0009 */
[----:B------:R-:W-:Y:S01]  /*10f0*/  IMAD.MOV.U32 R4, RZ, RZ, R2 ;  /* 0x000000ffff047224 */ /* 0x000fe200078e0002 */
[----:B----4-:R0:W4:Y:S01]  /*1100*/  SHFL.DOWN PT, R13, R8, 0x4, 0x1f ;  /* 0x08801f00080d7f89 */ /* 0x01012200000e0000 */
[----:B------:R-:W-:-:S03]  /*1110*/  IMAD.MOV.U32 R5, RZ, RZ, R3 ;  /* 0x000000ffff057224 */ /* 0x000fc600078e0003 */
[----:B---3--:R0:W3:Y:S01]  /*1120*/  SHFL.DOWN PT, R14, R9, 0x4, 0x1f ;  /* 0x08801f00090e7f89 */ /* 0x0080e200000e0000 */
[----:B------:R-:W-:Y:S05]  /*1130*/  @P0 BRA `(.L_x_261) ;  /* 0x0000000000500947 */ /* 0x000fea0003800000 */
[----:B-12---:R-:W-:Y:S01]  /*1140*/  DSETP.GEU.AND P0, PT, |R2|, |R6|, PT ;  /* 0x400000060200722a */ /* 0x006fe20003f0e200 */
[----:B----4-:R-:W-:Y:S02]  /*1150*/  IMAD.MOV.U32 R11, RZ, RZ, R13 ;  /* 0x000000ffff0b7224 */ /* 0x010fe400078e000d */
        /* <DEDUP_REMOVED lines=18> */
.L_x_261:
[----:B------:R-:W-:Y:S05]  /*1280*/  BSYNC.RECONVERGENT B1 ;  /* 0x0000000000017941 */ /* 0x000fea0003800200 */
.L_x_260:
        /* <DEDUP_REMOVED lines=31> */
.L_x_263:
[----:B------:R-:W-:Y:S05]  /*1480*/  BSYNC.RECONVERGENT B1 ;  /* 0x0000000000017941 */ /* 0x000fea0003800200 */
.L_x_262:
[----:B------:R-:W-:Y:S01]  /*1490*/  ISETP.GT.AND P0, PT, R10, 0xf, PT ;  /* 0x0000000f0a00780c */ /* 0x000fe20003f04270 */
[----:B-1----:R1:W1:Y:S01]  /*14a0*/  SHFL.DOWN PT, R4, R2, 0x10, 0x1f ;  /* 0x0a001f0002047f89 */ /* 0x00226200000e0000 */
[----:B------:R-:W-:Y:S01]  /*14b0*/  BSSY.RECONVERGENT B1, `(.L_x_264) ;  /* 0x000001d000017945 */ /* 0x000fe20003800200 */
[----:B---3--:R-:W-:Y:S01]  /*14c0*/  MOV R14, R8 ;  /* 0x00000008000e7202 */ /* 0x008fe20000000f00 */
[----:B------:R-:W-:Y:S01]  /*14d0*/  IMAD.MOV.U32 R15, RZ, RZ, R9 ;  /* 0x000000ffff0f7224 */ /* 0x000fe200078e0009 */
[----:B0-----:R0:W3:Y:S01]  /*14e0*/  SHFL.DOWN PT, R5, R3, 0x10, 0x1f ;  /* 0x0a001f0003057f89 */ /* 0x0010e200000e0000 */
[----:B------:R-:W-:Y:S02]  /*14f0*/  IMAD.MOV.U32 R12, RZ, RZ, R2 ;  /* 0x000000ffff0c7224 */ /* 0x000fe400078e0002 */
[----:B----4-:R-:W-:Y:S01]  /*1500*/  IMAD.MOV.U32 R13, RZ, RZ, R3 ;  /* 0x000000ffff0d7224 */ /* 0x010fe200078e0003 */
[----:B--2---:R0:W2:Y:S04]  /*1510*/  SHFL.DOWN PT, R7, R8, 0x10, 0x1f ;  /* 0x0a001f0008077f89 */ /* 0x0040a800000e0000 */
[----:B------:R0:W4:Y:S01]  /*1520*/  SHFL.DOWN PT, R6, R9, 0x10, 0x1f ;  /* 0x0a001f0009067f89 */ /* 0x00012200000e0000 */
        /* <DEDUP_REMOVED lines=21> */
.L_x_265:
[----:B------:R-:W-:Y:S05]  /*1680*/  BSYNC.RECONVERGENT B1 ;  /* 0x0000000000017941 */ /* 0x000fea0003800200 */
.L_x_264:
        /* <DEDUP_REMOVED lines=11> */
.L_x_267:
[----:B------:R-:W-:Y:S05]  /*1740*/  BSYNC.RECONVERGENT B1 ;  /* 0x0000000000017941 */ /* 0x000fea0003800200 */
.L_x_266:
        /* <DEDUP_REMOVED lines=8> */
[----:B-1234-:R-:W1:Y:S04]  /*17d0*/  LDS.128 R4, [R0+0x20] ;  /* 0x0000200000047984 */ /* 0x01ee680000000c00 */
[----:B------:R2:W3:Y:S04]  /*17e0*/  LDS.64 R2, [R0+0x80] ;  /* 0x0000800000027984 */ /* 0x0004e80000000a00 */
[----:B------:R2:W4:Y:S01]  /*17f0*/  LDS.128 R8, [R0+0x30] ;  /* 0x0000300000087984 */ /* 0x0005220000000c00 */
        /* <DEDUP_REMOVED lines=20> */
.L_x_270:
[----:B------:R-:W-:Y:S05]  /*1940*/  BSYNC.RECONVERGENT B1 ;  /* 0x0000000000017941 */ /* 0x000fea0003800200 */
.L_x_269:
        /* <DEDUP_REMOVED lines=23> */
.L_x_272:
[----:B------:R-:W-:Y:S05]  /*1ac0*/  BSYNC.RECONVERGENT B1 ;  /* 0x0000000000017941 */ /* 0x000fea0003800200 */
.L_x_271:
        /* <DEDUP_REMOVED lines=21> */
.L_x_274:
[----:B------:R-:W-:Y:S05]  /*1c20*/  BSYNC.RECONVERGENT B1 ;  /* 0x0000000000017941 */ /* 0x000fea0003800200 */
.L_x_273:
[----:B------:R0:W1:Y:S01]  /*1c30*/  LDS.128 R8, [R0+0x60] ;  /* 0x0000600000087984 */ /* 0x0000620000000c00 */
[----:B------:R-:W-:Y:S01]  /*1c40*/  DSETP.GEU.AND P0, PT, |R20|, |R14|, PT ;  /* 0x4000000e1400722a */ /* 0x000fe20003f0e200 */
[----:B------:R-:W-:Y:S01]  /*1c50*/  BSSY.RECONVERGENT B1, `(.L_x_275) ;  /* 0x0000015000017945 */ /* 0x000fe20003800200 */
[----:B------:R-:W-:Y:S01]  /*1c60*/  MOV R12, R14 ;  /* 0x0000000e000c7202 */ /* 0x000fe20000000f00 */
        /* <DEDUP_REMOVED lines=19> */
.L_x_276:
[----:B------:R-:W-:Y:S05]  /*1da0*/  BSYNC.RECONVERGENT B1 ;  /* 0x0000000000017941 */ /* 0x000fea0003800200 */
.L_x_275:
        /* <DEDUP_REMOVED lines=21> */
.L_x_278:
[----:B------:R-:W-:Y:S05]  /*1f00*/  BSYNC.RECONVERGENT B1 ;  /* 0x0000000000017941 */ /* 0x000fea0003800200 */
.L_x_277:
        /* <DEDUP_REMOVED lines=21> */
.L_x_280:
[----:B------:R-:W-:Y:S05]  /*2060*/  BSYNC.RECONVERGENT B1 ;  /* 0x0000000000017941 */ /* 0x000fea0003800200 */
.L_x_279:
        /* <DEDUP_REMOVED lines=21> */
.L_x_255:
[----:B------:R-:W0:Y:S01]  /*21c0*/  S2R R4, SR_LANEID ;  /* 0x0000000000047919 */ /* 0x000e220000000000 */
[----:B------:R-:W-:Y:S01]  /*21d0*/  LOP3.LUT R5, R0, 0x3e0, RZ, 0xc0, !PT ;  /* 0x000003e000057812 */ /* 0x000fe200078ec0ff */
[----:B------:R-:W-:Y:S01]  /*21e0*/  BSSY.RECONVERGENT B1, `(.L_x_281) ;  /* 0x0000024000017945 */ /* 0x000fe20003800200 */
[----:B------:R-:W-:Y:S02]  /*21f0*/  IMAD.MOV.U32 R12, RZ, RZ, R9 ;  /* 0x000000ffff0c7224 */ /* 0x000fe400078e0009 */
[----:B------:R-:W-:Y:S02]  /*2200*/  IMAD.MOV.U32 R14, RZ, RZ, R8 ;  /* 0x000000ffff0e7224 */ /* 0x000fe400078e0008 */
[----:B------:R-:W-:Y:S01]  /*2210*/  VIADD R6, R5, 0x20 ;  /* 0x0000002005067836 */ /* 0x000fe20000000000 */
[----:B------:R-:W-:Y:S01]  /*2220*/  LOP3.LUT R5, RZ, R5, RZ, 0x33, !PT ;  /* 0x00000005ff057212 */ /* 0x000fe200078e33ff */
[----:B-----5:R-:W-:-:S03]  /*2230*/  IMAD.MOV.U32 R7, RZ, RZ, R3 ;  /* 0x000000ffff077224 */ /* 0x020fc600078e0003 */
[----:B------:R-:W-:Y:S01]  /*2240*/  ISETP.GT.AND P0, PT, R6, UR6, PT ;  /* 0x0000000606007c0c */ /* 0x000fe2000bf04270 */
[----:B------:R-:W-:Y:S01]  /*2250*/  VIADD R5, R5, UR6 ;  /* 0x0000000605057c36 */ /* 0x000fe20008000000 */
[----:B------:R-:W-:-:S04]  /*2260*/  MOV R6, R2 ;  /* 0x0000000200067202 */ /* 0x000fc80000000f00 */
[----:B------:R-:W-:-:S05]  /*2270*/  SEL R5, R5, 0x1f, P0 ;  /* 0x0000001f05057807 */ /* 0x000fca0000000000 */
[----:B------:R1:W2:Y:S04]  /*2280*/  SHFL.DOWN PT, R10, R2, 0x1, R5 ;  /* 0x08200000020a7989 */ /* 0x0002a800000e0005 */
[----:B------:R1:W3:Y:S04]  /*2290*/  SHFL.DOWN PT, R11, R3, 0x1, R5 ;  /* 0x08200000030b7989 */ /* 0x0002e800000e0005 */
[----:B------:R1:W4:Y:S01]  /*22a0*/  SHFL.DOWN PT, R16, R9, 0x1, R5 ;  /* 0x0820000009107989 */ /* 0x00032200000e0005 */
[----:B0-----:R-:W-:-:S03]  /*22b0*/  ISETP.GE.AND P0, PT, R4, R5, PT ;  /* 0x000000050400720c */ /* 0x001fc60003f06270 */
[----:B------:R1:W0:Y:S10]  /*22c0*/  SHFL.DOWN PT, R13, R8, 0x1, R5 ;  /* 0x08200000080d7989 */ /* 0x00023400000e0005 */
[----:B-1----:R-:W-:Y:S05]  /*22d0*/  @P0 BRA `(.L_x_282) ;  /* 0x0000000000500947 */ /* 0x002fea0003800000 */
[----:B--23--:R-:W-:Y:S01]  /*22e0*/  DSETP.GEU.AND P0, PT, |R2|, |R10|, PT ;  /* 0x4000000a0200722a */ /* 0x00cfe20003f0e200 */
        /* <DEDUP_REMOVED lines=19> */
.L_x_282:
[----:B------:R-:W-:Y:S05]  /*2420*/  BSYNC.RECONVERGENT B1 ;  /* 0x0000000000017941 */ /* 0x000fea0003800200 */
.L_x_281:
[----:B------:R-:W-:Y:S01]  /*2430*/  VIADD R2, R4, 0x2 ;  /* 0x0000000204027836 */ /* 0x000fe20000000000 */
[----:B------:R1:W1:Y:S01]  /*2440*/  SHFL.DOWN PT, R8, R6, 0x2, R5 ;  /* 0x0840000006087989 */ /* 0x00026200000e0005 */
[----:B------:R-:W-:Y:S01]  /*2450*/  BSSY.RECONVERGENT B1, `(.L_x_283) ;  /* 0x000001e000017945 */ /* 0x000fe20003800200 */
[----:B--2---:R-:W-:Y:S02]  /*2460*/  IMAD.MOV.U32 R10, RZ, RZ, R12 ;  /* 0x000000ffff0a7224 */ /* 0x004fe400078e000c */
[----:B------:R-:W-:Y:S01]  /*2470*/  ISETP.GT.AND P0, PT, R2, R5, PT ;  /* 0x000000050200720c */ /* 0x000fe20003f04270 */
[----:B------:R2:W1:Y:S01]  /*2480*/  SHFL.DOWN PT, R9, R7, 0x2, R5 ;  /* 0x0840000007097989 */ /* 0x00046200000e0005 */
[----:B----4-:R-:W-:Y:S02]  /*2490*/  IMAD.MOV.U32 R16, RZ, RZ, R14 ;  /* 0x000000ffff107224 */ /* 0x010fe400078e000e */
[----:B------:R-:W-:Y:S01]  /*24a0*/  IMAD.MOV.U32 R2, RZ, RZ, R6 ;  /* 0x000000ffff027224 */ /* 0x000fe200078e0006 */
[----:B---3--:R2:W3:Y:S01]  /*24b0*/  SHFL.DOWN PT, R11, R12, 0x2, R5 ;  /* 0x084000000c0b7989 */ /* 0x0084e200000e0005 */
[----:B------:R-:W-:-:S03]  /*24c0*/  IMAD.MOV.U32 R3, RZ, RZ, R7 ;  /* 0x000000ffff037224 */ /* 0x000fc600078e0007 */
[----:B0-----:R2:W0:Y:S04]  /*24d0*/  SHFL.DOWN PT, R13, R14, 0x2, R5 ;  /* 0x084000000e0d7989 */ /* 0x00142800000e0005 */
        /* <DEDUP_REMOVED lines=21> */
.L_x_284:
[----:B------:R-:W-:Y:S05]  /*2630*/  BSYNC.RECONVERGENT B1 ;  /* 0x0000000000017941 */ /* 0x000fea0003800200 */
.L_x_283:
[----:B-1----:R-:W-:Y:S01]  /*2640*/  VIADD R6, R4, 0x4 ;  /* 0x0000000404067836 */ /* 0x002fe20000000000 */
[----:B------:R1:W4:Y:S01]  /*2650*/  SHFL.DOWN PT, R8, R2, 0x4, R5 ;  /* 0x0880000002087989 */ /* 0x00032200000e0005 */
[----:B------:R-:W-:Y:S01]  /*2660*/  BSSY.RECONVERGENT B1, `(.L_x_285) ;  /* 0x000001e000017945 */ /* 0x000fe20003800200 */
[----:B--2---:R-:W-:Y:S02]  /*2670*/  IMAD.MOV.U32 R12, RZ, RZ, R10 ;  /* 0x000000ffff0c7224 */ /* 0x004fe400078e000a */
[----:B------:R-:W-:Y:S01]  /*2680*/  ISETP.GT.AND P0, PT, R6, R5, PT ;  /* 0x000000050600720c */ /* 0x000fe20003f04270 */
[----:B------:R1:W2:Y:S01]  /*2690*/  SHFL.DOWN PT, R9, R3, 0x4, R5 ;  /* 0x0880000003097989 */ /* 0x0002a200000e0005 */
[----:B------:R-:W-:Y:S02]  /*26a0*/  IMAD.MOV.U32 R14, RZ, RZ, R16 ;  /* 0x000000ffff0e7224 */ /* 0x000fe400078e0010 */
[----:B------:R-:W-:Y:S01]  /*26b0*/  IMAD.MOV.U32 R6, RZ, RZ, R2 ;  /* 0x000000ffff067224 */ /* 0x000fe200078e0002 */
[----:B---3--:R1:W3:Y:S01]  /*26c0*/  SHFL.DOWN PT, R11, R10, 0x4, R5 ;  /* 0x088000000a0b7989 */ /* 0x0082e200000e0005 */
[----:B------:R-:W-:-:S03]  /*26d0*/  IMAD.MOV.U32 R7, RZ, RZ, R3 ;  /* 0x000000ffff077224 */ /* 0x000fc600078e0003 */
[----:B0-----:R1:W0:Y:S04]  /*26e0*/  SHFL.DOWN PT, R13, R16, 0x4, R5 ;  /* 0x08800000100d7989 */ /* 0x00122800000e0005 */
[----:B------:R-:W-:Y:S05]  /*26f0*/  @P0 BRA `(.L_x_286) ;  /* 0x0000000000500947 */ /* 0x000fea0003800000 */
[----:B--2-4-:R-:W-:Y:S01]  /*2700*/  DSETP.GEU.AND P0, PT, |R2|, |R8|, PT ;  /* 0x400000080200722a */ /* 0x014fe20003f0e200 */
        /* <DEDUP_REMOVED lines=19> */
.L_x_286:
[----:B------:R-:W-:Y:S05]  /*2840*/  BSYNC.RECONVERGENT B1 ;  /* 0x0000000000017941 */ /* 0x000fea0003800200 */
.L_x_285:
[----:B-1----:R-:W-:Y:S01]  /*2850*/  IADD3 R2, PT, PT, R4, 0x8, RZ ;  /* 0x0000000804027810 */ /* 0x002fe20007ffe0ff */
[----:B----4-:R1:W4:Y:S01]  /*2860*/  SHFL.DOWN PT, R8, R6, 0x8, R5 ;  /* 0x0900000006087989 */ /* 0x01032200000e0005 */
[----:B------:R-:W-:Y:S01]  /*2870*/  BSSY.RECONVERGENT B1, `(.L_x_287) ;  /* 0x000001e000017945 */ /* 0x000fe20003800200 */
[----:B------:R-:W-:Y:S01]  /*2880*/  IMAD.MOV.U32 R10, RZ, RZ, R12 ;  /* 0x000000ffff0a7224 */ /* 0x000fe200078e000c */
[----:B------:R-:W-:Y:S01]  /*2890*/  ISETP.GT.AND P0, PT, R2, R5, PT ;  /* 0x000000050200720c */ /* 0x000fe20003f04270 */
[----:B--2---:R1:W2:Y:S01]  /*28a0*/  SHFL.DOWN PT, R9, R7, 0x8, R5 ;  /* 0x0900000007097989 */ /* 0x0042a200000e0005 */
        /* <DEDUP_REMOVED lines=26> */
.L_x_288:
[----:B------:R-:W-:Y:S05]  /*2a50*/  BSYNC.RECONVERGENT B1 ;  /* 0x0000000000017941 */ /* 0x000fea0003800200 */
.L_x_287:
[----:B----4-:R-:W-:Y:S01]  /*2a60*/  VIADD R8, R4, 0x10 ;  /* 0x0000001004087836 */ /* 0x010fe20000000000 */
[----:B-1----:R1:W4:Y:S01]  /*2a70*/  SHFL.DOWN PT, R6, R2, 0x10, R5 ;  /* 0x0a00000002067989 */ /* 0x00232200000e0005 */
[----:B------:R-:W-:Y:S01]  /*2a80*/  BSSY.RECONVERGENT B1, `(.L_x_289) ;  /* 0x000001e000017945 */ /* 0x000fe20003800200 */
[----:B------:R-:W-:Y:S02]  /*2a90*/  IMAD.MOV.U32 R14, RZ, RZ, R10 ;  /* 0x000000ffff0e7224 */ /* 0x000fe400078e000a */
[----:B------:R-:W-:Y:S01]  /*2aa0*/  ISETP.GT.AND P0, PT, R8, R5, PT ;  /* 0x000000050800720c */ /* 0x000fe20003f04270 */
[----:B------:R1:W1:Y:S01]  /*2ab0*/  SHFL.DOWN PT, R7, R3, 0x10, R5 ;  /* 0x0a00000003077989 */ /* 0x00026200000e0005 */
[----:B------:R-:W-:Y:S02]  /*2ac0*/  IMAD.MOV.U32 R15, RZ, RZ, R16 ;  /* 0x000000ffff0f7224 */ /* 0x000fe400078e0010 */
[----:B------:R-:W-:Y:S01]  /*2ad0*/  IMAD.MOV.U32 R12, RZ, RZ, R2 ;  /* 0x000000ffff0c7224 */ /* 0x000fe200078e0002 */
[----:B--2---:R2:W1:Y:S01]  /*2ae0*/  SHFL.DOWN PT, R9, R10, 0x10, R5 ;  /* 0x0a0000000a097989 */ /* 0x00446200000e0005 */
[----:B0-----:R-:W-:-:S03]  /*2af0*/  IMAD.MOV.U32 R13, RZ, RZ, R3 ;  /* 0x000000ffff0d7224 */ /* 0x001fc600078e0003 */
[----:B---3--:R2:W0:Y:S04]  /*2b00*/  SHFL.DOWN PT, R11, R16, 0x10, R5 ;  /* 0x0a000000100b7989 */ /* 0x00842800000e0005 */
[----:B------:R-:W-:Y:S05]  /*2b10*/  @P0 BRA `(.L_x_290) ;  /* 0x0000000000500947 */ /* 0x000fea0003800000 */
[----:B-1--4-:R-:W-:Y:S01]  /*2b20*/  DSETP.GEU.AND P0, PT, |R2|, |R6|, PT ;  /* 0x400000060200722a */ /* 0x012fe20003f0e200 */
[----:B------:R-:W-:Y:S02]  /*2b30*/  IMAD.MOV.U32 R14, RZ, RZ, R9 ;  /* 0x000000ffff0e7224 */ /* 0x000fe400078e0009 */
        /* <DEDUP_REMOVED lines=18> */
.L_x_290:
[----:B------:R-:W-:Y:S05]  /*2c60*/  BSYNC.RECONVERGENT B1 ;  /* 0x0000000000017941 */ /* 0x000fea0003800200 */
.L_x_289:
[----:B------:R-:W-:Y:S01]  /*2c70*/  ISETP.NE.AND P0, PT, R4, RZ, PT ;  /* 0x000000ff0400720c */ /* 0x000fe20003f05270 */
[----:B------:R-:W-:-:S12]  /*2c80*/  BSSY.RECONVERGENT B1, `(.L_x_291) ;  /* 0x000000a000017945 */ /* 0x000fd80003800200 */
[----:B------:R-:W-:Y:S05]  /*2c90*/  @P0 BRA `(.L_x_292) ;  /* 0x0000000000200947 */ /* 0x000fea0003800000 */
[----:B------:R-:W3:Y:S01]  /*2ca0*/  S2R R4, SR_CgaCtaId ;  /* 0x0000000000047919 */ /* 0x000ee20000008800 */
[----:B-1----:R-:W-:Y:S02]  /*2cb0*/  MOV R3, 0x400 ;  /* 0x0000040000037802 */ /* 0x002fe40000000f00 */
[----:B------:R-:W-:-:S04]  /*2cc0*/  SHF.R.U32.HI R2, RZ, 0x1, R0 ;  /* 0x00000001ff027819 */ /* 0x000fc80000011600 */
[----:B------:R-:W-:Y:S02]  /*2cd0*/  LOP3.LUT R2, R2, 0x1f0, RZ, 0xc0, !PT ;  /* 0x000001f002027812 */ /* 0x000fe400078ec0ff */
[----:B---3--:R-:W-:-:S05]  /*2ce0*/  LEA R3, R4, R3, 0x18 ;  /* 0x0000000304037211 */ /* 0x008fca00078ec0ff */
[----:B------:R-:W-:-:S05]  /*2cf0*/  IMAD.IADD R3, R2, 0x1, R3 ;  /* 0x0000000102037824 */ /* 0x000fca00078e0203 */
[----:B------:R3:W-:Y:S04]  /*2d00*/  STS.64 [R3+0x10], R14 ;  /* 0x0000100e03007388 */ /* 0x0007e80000000a00 */
[----:B------:R3:W-:Y:S02]  /*2d10*/  STS.64 [R3+0x8], R12 ;  /* 0x0000080c03007388 */ /* 0x0007e40000000a00 */
.L_x_292:
[----:B------:R-:W-:Y:S05]  /*2d20*/  BSYNC.RECONVERGENT B1 ;  /* 0x0000000000017941 */ /* 0x000fea0003800200 */
.L_x_291:
[----:B------:R-:W-:Y:S01]  /*2d30*/  BAR.SYNC.DEFER_BLOCKING 0x0 ;  /* 0x0000000000007b1d */ /* 0x000fe20000010000 */
[----:B------:R-:W-:-:S13]  /*2d40*/  ISETP.NE.AND P1, PT, R0, RZ, PT ;  /* 0x000000ff0000720c */ /* 0x000fda0003f25270 */
[----:B------:R-:W-:Y:S05]  /*2d50*/  @P1 BRA `(.L_x_268) ;  /* 0x0000003400b81947 */ /* 0x000fea0003800000 */
[----:B------:R-:W-:Y:S01]  /*2d60*/  UISETP.GE.AND UP0, UPT, UR6, 0x21, UPT ;  /* 0x000000210600788c */ /* 0x000fe2000bf06270 */
[----:B0-----:R-:W-:Y:S02]  /*2d70*/  IMAD.MOV.U32 R11, RZ, RZ, R14 ;  /* 0x000000ffff0b7224 */ /* 0x001fe400078e000e */
[----:B------:R-:W-:Y:S02]  /*2d80*/  IMAD.MOV.U32 R8, RZ, RZ, R15 ;  /* 0x000000ffff087224 */ /* 0x000fe400078e000f */
[----:B-1----:R-:W-:Y:S02]  /*2d90*/  IMAD.MOV.U32 R2, RZ, RZ, R12 ;  /* 0x000000ffff027224 */ /* 0x002fe400078e000c */
[----:B---3--:R-:W-:Y:S02]  /*2da0*/  IMAD.MOV.U32 R3, RZ, RZ, R13 ;  /* 0x000000ffff037224 */ /* 0x008fe400078e000d */
[----:B------:R-:W-:Y:S05]  /*2db0*/  BRA.U !UP0, `(.L_x_293) ;  /* 0x00000001086c7547 */ /* 0x000fea000b800000 */
[----:B------:R-:W0:Y:S01]  /*2dc0*/  S2UR UR5, SR_CgaCtaId ;  /* 0x00000000000579c3 */ /* 0x000e220000008800 */
[----:B------:R-:W-:Y:S01]  /*2dd0*/  UMOV UR4, 0x400 ;  /* 0x0000040000047882 */ /* 0x000fe20000000000 */
[----:B------:R-:W-:Y:S01]  /*2de0*/  BSSY.RECONVERGENT B1, `(.L_x_293) ;  /* 0x0000018000017945 */ /* 0x000fe20003800200 */
[----:B0-----:R-:W-:-:S09]  /*2df0*/  ULEA UR4, UR5, UR4, 0x18 ;  /* 0x0000000405047291 */ /* 0x001fd2000f8ec0ff */
[----:B--2---:R-:W0:Y:S04]  /*2e00*/  LDS.64 R4, [UR4+0x18] ;  /* 0x00001804ff047984 */ /* 0x004e280008000a00 */
        /* <DEDUP_REMOVED lines=21> */
.L_x_294:
[----:B------:R-:W-:Y:S05]  /*2f60*/  BSYNC.RECONVERGENT B1 ;  /* 0x0000000000017941 */ /* 0x000fea0003800200 */
.L_x_293:
[----:B------:R-:W-:Y:S01]  /*2f70*/  UISETP.GE.AND UP0, UPT, UR6, 0x41, UPT ;  /* 0x000000410600788c */ /* 0x000fe2000bf06270 */
[----:B------:R-:W-:Y:S02]  /*2f80*/  IMAD.MOV.U32 R9, RZ, RZ, R11 ;  /* 0x000000ffff097224 */ /* 0x000fe400078e000b */
[----:B------:R-:W-:Y:S02]  /*2f90*/  IMAD.MOV.U32 R0, RZ, RZ, R8 ;  /* 0x000000ffff007224 */ /* 0x000fe400078e0008 */
[----:B------:R-:W-:Y:S02]  /*2fa0*/  IMAD.MOV.U32 R4, RZ, RZ, R2 ;  /* 0x000000ffff047224 */ /* 0x000fe400078e0002 */
[----:B--2---:R-:W-:Y:S02]  /*2fb0*/  IMAD.MOV.U32 R5, RZ, RZ, R3 ;  /* 0x000000ffff057224 */ /* 0x004fe400078e0003 */
[----:B------:R-:W-:Y:S05]  /*2fc0*/  BRA.U !UP0, `(.L_x_295) ;  /* 0x00000001086c7547 */ /* 0x000fea000b800000 */
[----:B------:R-:W0:Y:S01]  /*2fd0*/  S2UR UR5, SR_CgaCtaId ;  /* 0x00000000000579c3 */ /* 0x000e220000008800 */
[----:B------:R-:W-:Y:S01]  /*2fe0*/  UMOV UR4, 0x400 ;  /* 0x0000040000047882 */ /* 0x000fe20000000000 */
[----:B------:R-:W-:Y:S01]  /*2ff0*/  BSSY.RECONVERGENT B1, `(.L_x_295) ;  /* 0x0000018000017945 */ /* 0x000fe20003800200 */
[----:B0-----:R-:W-:-:S09]  /*3000*/  ULEA UR4, UR5, UR4, 0x18 ;  /* 0x0000000405047291 */ /* 0x001fd2000f8ec0ff */
[----:B----4-:R-:W0:Y:S04]  /*3010*/  LDS.64 R6, [UR4+0x28] ;  /* 0x00002804ff067984 */ /* 0x010e280008000a00 */
        /* <DEDUP_REMOVED lines=21> */
.L_x_296:
[----:B------:R-:W-:Y:S05]  /*3170*/  BSYNC.RECONVERGENT B1 ;  /* 0x0000000000017941 */ /* 0x000fea0003800200 */
.L_x_295:
        /* <DEDUP_REMOVED lines=32> */
.L_x_298:
[----:B------:R-:W-:Y:S05]  /*3380*/  BSYNC.RECONVERGENT B1 ;  /* 0x0000000000017941 */ /* 0x000fea0003800200 */
.L_x_297:
        /* <DEDUP_REMOVED lines=32> */
.L_x_300:
[----:B------:R-:W-:Y:S05]  /*3590*/  BSYNC.RECONVERGENT B1 ;  /* 0x0000000000017941 */ /* 0x000fea0003800200 */
.L_x_299:
        /* <DEDUP_REMOVED lines=32> */
.L_x_302:
[----:B------:R-:W-:Y:S05]  /*37a0*/  BSYNC.RECONVERGENT B1 ;  /* 0x0000000000017941 */ /* 0x000fea0003800200 */
.L_x_301:
        /* <DEDUP_REMOVED lines=32> */
.L_x_304:
[----:B------:R-:W-:Y:S05]  /*39b0*/  BSYNC.RECONVERGENT B1 ;  /* 0x0000000000017941 */ /* 0x000fea0003800200 */
.L_x_303:
        /* <DEDUP_REMOVED lines=32> */
.L_x_236:
[----:B------:R-:W1:Y:S01]  /*3bc0*/  S2R R0, SR_TID.X ;  /* 0x0000000000007919 */ /* 0x000e620000002100 */
[----:B------:R-:W1:Y:S01]  /*3bd0*/  LDC.64 R2, c[0x0][0x380] ;  /* 0x0000e000ff027b82 */ /* 0x000e620000000a00 */
[----:B------:R-:W2:Y:S01]  /*3be0*/  LDCU.64 UR6, c[0x0][0x388] ;  /* 0x00007100ff0677ac */ /* 0x000ea20008000a00 */
[----:B-1----:R-:W-:-:S05]  /*3bf0*/  IMAD.WIDE.U32 R2, R0, 0x8, R2 ;  /* 0x0000000800027825 */ /* 0x002fca00078e0002 */
[----:B0-----:R-:W3:Y:S04]  /*3c00*/  LDG.E.64 R4, desc[UR8][R2.64] ;  /* 0x0000000802047981 */ /* 0x001ee8000c1e1b00 */
[----:B------:R-:W3:Y:S04]  /*3c10*/  LDG.E.64 R6, desc[UR8][R2.64+0x800] ;  /* 0x0008000802067981 */ /* 0x000ee8000c1e1b00 */
[----:B------:R-:W4:Y:S04]  /*3c20*/  LDG.E.64 R8, desc[UR8][R2.64+0x1000] ;  /* 0x0010000802087981 */ /* 0x000f28000c1e1b00 */
[----:B------:R-:W5:Y:S04]  /*3c30*/  LDG.E.64 R12, desc[UR8][R2.64+0x1800] ;  /* 0x00180008020c7981 */ /* 0x000f68000c1e1b00 */
[----:B------:R-:W5:Y:S01]  /*3c40*/  LDG.E.64 R10, desc[UR8][R2.64+0x2000] ;  /* 0x00200008020a7981 */ /* 0x000f62000c1e1b00 */
[----:B------:R-:W-:Y:S01]  /*3c50*/  BSSY.RECONVERGENT B1, `(.L_x_305) ;  /* 0x000001c000017945 */ /* 0x000fe20003800200 */
[----:B---3--:R-:W-:-:S06]  /*3c60*/  DSETP.GEU.AND P0, PT, |R4|, |R6|, PT ;  /* 0x400000060400722a */ /* 0x008fcc0003f0e200 */
[----:B------:R-:W-:Y:S02]  /*3c70*/  FSEL R4, R4, R6, P0 ;  /* 0x0000000604047208 */ /* 0x000fe40000000000 */
[----:B------:R-:W-:Y:S01]  /*3c80*/  FSEL R5, R5, R7, P0 ;  /* 0x0000000705057208 */ /* 0x000fe20000000000 */
[C---:B------:R-:W-:Y:S01]  /*3c90*/  VIADD R7, R0.reuse, 0x200 ;  /* 0x0000020000077836 */ /* 0x040fe20000000000 */
[----:B------:R-:W-:-:S04]  /*3ca0*/  LOP3.LUT R6, R0, 0x400, RZ, 0xfc, !PT ;  /* 0x0000040000067812 */ /* 0x000fc800078efcff */
[----:B----4-:R-:W-:Y:S01]  /*3cb0*/  DSETP.GEU.AND P1, PT, |R4|, |R8|, PT ;  /* 0x400000080400722a */ /* 0x010fe20003f2e200 */
[----:B--2---:R-:W-:-:S05]  /*3cc0*/  IADD3 R17, P4, PT, R6, UR6, RZ ;  /* 0x0000000606117c10 */ /* 0x004fca000ff9e0ff */
[----:B------:R-:W-:Y:S01]  /*3cd0*/  FSEL R4, R4, R8, P1 ;  /* 0x0000000804047208 */ /* 0x000fe20000800000 */
[----:B------:R-:W-:Y:S01]  /*3ce0*/  IMAD.X R16, RZ, RZ, UR7, P4 ;  /* 0x00000007ff107e24 */ /* 0x000fe2000a0e06ff */
[----:B------:R-:W-:Y:S01]  /*3cf0*/  FSEL R5, R5, R9, P1 ;  /* 0x0000000905057208 */ /* 0x000fe20000800000 */
[----:B------:R-:W-:-:S05]  /*3d00*/  VIADD R9, R0, 0x100 ;  /* 0x0000010000097836 */ /* 0x000fca0000000000 */
[----:B-----5:R-:W-:Y:S01]  /*3d10*/  DSETP.GEU.AND P2, PT, |R4|, |R12|, PT ;  /* 0x4000000c0400722a */ /* 0x020fe20003f4e200 */
[----:B------:R-:W-:-:S05]  /*3d20*/  @P1 SEL R7, R0, R9, P0 ;  /* 0x0000000900071207 */ /* 0x000fca0000000000 */
[----:B------:R-:W-:Y:S02]  /*3d30*/  FSEL R4, R4, R12, P2 ;  /* 0x0000000c04047208 */ /* 0x000fe40001000000 */
[----:B------:R-:W-:-:S06]  /*3d40*/  FSEL R5, R5, R13, P2 ;  /* 0x0000000d05057208 */ /* 0x000fcc0001000000 */
[----:B------:R-:W-:Y:S01]  /*3d50*/  DSETP.GEU.AND P3, PT, |R4|, |R10|, PT ;  /* 0x4000000a0400722a */ /* 0x000fe20003f6e200 */
[----:B------:R-:W-:-:S13]  /*3d60*/  @!P2 VIADD R7, R0, 0x300 ;  /* 0x000003000007a836 */ /* 0x000fda0000000000 */
[----:B------:R-:W-:Y:S05]  /*3d70*/  @!P3 BRA `(.L_x_306) ;  /* 0x000000000024b947 */ /* 0x000fea0003800000 */
[C---:B------:R-:W-:Y:S02]  /*3d80*/  ISETP.GE.U32.AND P0, PT, R7.reuse, R6, PT ;  /* 0x000000060700720c */ /* 0x040fe40003f06070 */
[----:B------:R-:W-:Y:S02]  /*3d90*/  IADD3 R6, P1, PT, R7, UR6, RZ ;  /* 0x0000000607067c10 */ /* 0x000fe4000ff3e0ff */
[----:B------:R-:W-:-:S03]  /*3da0*/  ISETP.GE.U32.AND.EX P0, PT, RZ, RZ, PT, P0 ;  /* 0x000000ffff00720c */ /* 0x000fc60003f06100 */
[----:B------:R-:W-:-:S10]  /*3db0*/  IMAD.X R7, RZ, RZ, UR7, P1 ;  /* 0x00000007ff077e24 */ /* 0x000fd400088e06ff */
[----:B------:R-:W-:-:S06]  /*3dc0*/  DSETP.LT.OR P0, PT, |R10|, |R4|, !P0 ;  /* 0x400000040a00722a */ /* 0x000fcc0004701600 */
[----:B------:R-:W-:Y:S02]  /*3dd0*/  FSEL R10, R4, R10, P0 ;  /* 0x0000000a040a7208 */ /* 0x000fe40000000000 */
[----:B------:R-:W-:Y:S02]  /*3de0*/  FSEL R11, R5, R11, P0 ;  /* 0x0000000b050b7208 */ /* 0x000fe40000000000 */
[----:B------:R-:W-:Y:S02]  /*3df0*/  SEL R17, R6, R17, P0 ;  /* 0x0000001106117207 */ /* 0x000fe40000000000 */
[----:B------:R-:W-:-:S07]  /*3e00*/  SEL R16, R7, R16, P0 ;  /* 0x0000001007107207 */ /* 0x000fce0000000000 */
.L_x_306:
[----:B------:R-:W-:Y:S05]  /*3e10*/  BSYNC.RECONVERGENT B1 ;  /* 0x0000000000017941 */ /* 0x000fea0003800200 */
.L_x_305:
[----:B------:R-:W-:Y:S01]  /*3e20*/  UISETP.GE.U32.AND UP0, UPT, UR4, 0xa00, UPT ;  /* 0x00000a000400788c */ /* 0x000fe2000bf06070 */
[----:B------:R-:W-:Y:S02]  /*3e30*/  IMAD.MOV.U32 R19, RZ, RZ, 0x500 ;  /* 0x00000500ff137424 */ /* 0x000fe400078e00ff */
[----:B------:R-:W-:Y:S01]  /*3e40*/  IMAD.MOV.U32 R18, RZ, RZ, RZ ;  /* 0x000000ffff127224 */ /* 0x000fe200078e00ff */
[----:B------:R-:W-:-:S09]  /*3e50*/  UISETP.GE.U32.AND.EX UP0, UPT, UR5, URZ, UPT, UP0 ;  /* 0x000000ff0500728c */ /* 0x000fd2000bf06100 */
[----:B------:R-:W-:Y:S05]  /*3e60*/  BRA.U !UP0, `(.L_x_307) ;  /* 0x0000000508587547 */ /* 0x000fea000b800000 */
[----:B------:R-:W-:Y:S01]  /*3e70*/  IMAD.MOV.U32 R12, RZ, RZ, R10 ;  /* 0x000000ffff0c7224 */ /* 0x000fe200078e000a */
[----:B------:R-:W0:Y:S01]  /*3e80*/  LDCU.64 UR6, c[0x0][0x388] ;  /* 0x00007100ff0677ac */ /* 0x000e220008000a00 */
[----:B------:R-:W-:Y:S02]  /*3e90*/  IMAD.MOV.U32 R13, RZ, RZ, R11 ;  /* 0x000000ffff0d7224 */ /* 0x000fe400078e000b */
[----:B------:R-:W-:Y:S01]  /*3ea0*/  IMAD.MOV.U32 R21, RZ, RZ, 0x500 ;  /* 0x00000500ff157424 */ /* 0x000fe200078e00ff */
[----:B------:R-:W1:Y:S01]  /*3eb0*/  LDCU.64 UR4, c[0x0][0x398] ;  /* 0x00007300ff0477ac */ /* 0x000e620008000a00 */
[----:B------:R-:W-:-:S07]  /*3ec0*/  IMAD.MOV.U32 R19, RZ, RZ, RZ ;  /* 0x000000ffff137224 */ /* 0x000fce00078e00ff */
.L_x_308:
[----:B------:R-:W-:-:S04]  /*3ed0*/  LEA R24, P0, R21, R2, 0x3 ;  /* 0x0000000215187211 */ /* 0x000fc800078018ff */
[----:B------:R-:W-:-:S05]  /*3ee0*/  LEA.HI.X R25, R21, R3, R19, 0x3, P0 ;  /* 0x0000000315197211 */ /* 0x000fca00000f1c13 */
[----:B------:R-:W2:Y:S04]  /*3ef0*/  LDG.E.64 R14, desc[UR8][R24.64] ;  /* 0x00000008180e7981 */ /* 0x000ea8000c1e1b00 */
[----:B------:R-:W3:Y:S04]  /*3f00*/  LDG.E.64 R8, desc[UR8][R24.64+0x800] ;  /* 0x0008000818087981 */ /* 0x000ee8000c1e1b00 */
[----:B------:R-:W4:Y:S04]  /*3f10*/  LDG.E.64 R6, desc[UR8][R24.64+0x1000] ;  /* 0x0010000818067981 */ /* 0x000f28000c1e1b00 */
[----:B------:R-:W5:Y:S04]  /*3f20*/  LDG.E.64 R4, desc[UR8][R24.64+0x1800] ;  /* 0x0018000818047981 */ /* 0x000f68000c1e1b00 */
[----:B------:R-:W5:Y:S01]  /*3f30*/  LDG.E.64 R10, desc[UR8][R24.64+0x2000] ;  /* 0x00200008180a7981 */ /* 0x000f62000c1e1b00 */
[----:B0-----:R-:W-:-:S04]  /*3f40*/  IADD3 R20, P0, P1, R21, UR6, R0 ;  /* 0x0000000615147c10 */ /* 0x001fc8000f91e000 */
[----:B------:R-:W-:Y:S01]  /*3f50*/  IADD3.X R18, PT, PT, R19, UR7, RZ, P0, P1 ;  /* 0x0000000713127c10 */ /* 0x000fe200087e24ff */
[----:B------:R-:W-:-:S04]  /*3f60*/  IMAD.MOV.U32 R22, RZ, RZ, R20 ;  /* 0x000000ffff167224 */ /* 0x000fc800078e0014 */
[----:B------:R-:W-:Y:S01]  /*3f70*/  IMAD.MOV.U32 R23, RZ, RZ, R18 ;  /* 0x000000ffff177224 */ /* 0x000fe200078e0012 */
[----:B--2---:R-:W-:-:S14]  /*3f80*/  DSETP.GEU.AND P2, PT, |R12|, |R14|, PT ;  /* 0x4000000e0c00722a */ /* 0x004fdc0003f4e200 */
[----:B------:R-:W-:-:S04]  /*3f90*/  @P2 ISETP.GE.U32.AND P0, PT, R17, R22, PT ;  /* 0x000000161100220c */ /* 0x000fc80003f06070 */
[----:B------:R-:W-:-:S13]  /*3fa0*/  @P2 ISETP.GE.AND.EX P0, PT, R16, R23, PT, P0 ;  /* 0x000000171000220c */ /* 0x000fda0003f06300 */
[----:B------:R-:W-:-:S06]  /*3fb0*/  @P2 DSETP.LT.OR P0, PT, |R14|, |R12|, !P0 ;  /* 0x4000000c0e00222a */ /* 0x000fcc0004701600 */
[----:B------:R-:W-:Y:S02]  /*3fc0*/  @P2 FSEL R13, R13, R15, P0 ;  /* 0x0000000f0d0d2208 */ /* 0x000fe40000000000 */
[----:B------:R-:W-:Y:S02]  /*3fd0*/  @P2 FSEL R12, R12, R14, P0 ;  /* 0x0000000e0c0c2208 */ /* 0x000fe40000000000 */
[----:B------:R-:W-:Y:S01]  /*3fe0*/  @P2 SEL R22, R17, R22, P0 ;  /* 0x0000001611162207 */ /* 0x000fe20000000000 */
[----:B------:R-:W-:Y:S01]  /*3ff0*/  @P2 IMAD.MOV.U32 R15, RZ, RZ, R13 ;  /* 0x000000ffff0f2224 */ /* 0x000fe200078e000d */
[----:B------:R-:W-:Y:S01]  /*4000*/  IADD3 R13, P3, PT, R20, 0x100, RZ ;  /* 0x00000100140d7810 */ /* 0x000fe20007f7e0ff */
[----:B------:R-:W-:Y:S01]  /*4010*/  @P2 IMAD.MOV.U32 R14, RZ, RZ, R12 ;  /* 0x000000ffff0e2224 */ /* 0x000fe200078e000c */
[----:B------:R-:W-:-:S03]  /*4020*/  @P2 SEL R23, R16, R23, P0 ;  /* 0x0000001710172207 */ /* 0x000fc60000000000 */
[----:B------:R-:W-:Y:S02]  /*4030*/  IMAD.X R16, RZ, RZ, R18, P3 ;  /* 0x000000ffff107224 */ /* 0x000fe400018e0612 */
[----:B---3--:R-:W-:-:S14]  /*4040*/  DSETP.GEU.AND P1, PT, |R14|, |R8|, PT ;  /* 0x400000080e00722a */ /* 0x008fdc0003f2e200 */
        /* <DEDUP_REMOVED lines=11> */
[----:B----4-:R-:W-:-:S14]  /*4100*/  DSETP.GEU.AND P2, PT, |R8|, |R6|, PT ;  /* 0x400000060800722a */ /* 0x010fdc0003f4e200 */
        /* <DEDUP_REMOVED lines=10> */
[----:B------:R-:W-:Y:S01]  /*41b0*/  IMAD.X R9, RZ, RZ, R18, P3 ;  /* 0x000000ffff097224 */ /* 0x000fe200018e0612 */
[----:B------:R-:W-:Y:S01]  /*41c0*/  IADD3 R17, P3, PT, R20, 0x400, RZ ;  /* 0x0000040014117810 */ /* 0x000fe20007f7e0ff */
[----:B-----5:R-:W-:-:S04]  /*41d0*/  DSETP.GEU.AND P1, PT, |R6|, |R4|, PT ;  /* 0x400000040600722a */ /* 0x020fc80003f2e200 */
[----:B------:R-:W-:-:S10]  /*41e0*/  IMAD.X R16, RZ, RZ, R18, P3 ;  /* 0x000000ffff107224 */ /* 0x000fd400018e0612 */
        /* <DEDUP_REMOVED lines=8> */
[----:B------:R-:W-:Y:S01]  /*4270*/  @P1 IMAD.MOV.U32 R5, RZ, RZ, R7 ;  /* 0x000000ffff051224 */ /* 0x000fe200078e0007 */
[C---:B------:R-:W-:Y:S02]  /*4280*/  IADD3 R6, P1, PT, R21.reuse, 0xa00, RZ ;  /* 0x00000a0015067810 */ /* 0x040fe40007f3e0ff */
[----:B------:R-:W-:-:S02]  /*4290*/  IADD3 R21, P3, PT, R21, 0x500, RZ ;  /* 0x0000050015157810 */ /* 0x000fc40007f7e0ff */
[----:B-1----:R-:W-:Y:S01]  /*42a0*/  ISETP.GT.U32.AND P4, PT, R6, UR4, PT ;  /* 0x0000000406007c0c */ /* 0x002fe2000bf84070 */
[----:B------:R-:W-:Y:S01]  /*42b0*/  DSETP.GEU.AND P2, PT, |R4|, |R10|, PT ;  /* 0x4000000a0400722a */ /* 0x000fe20003f4e200 */
[--C-:B------:R-:W-:Y:S02]  /*42c0*/  IMAD.X R6, RZ, RZ, R19.reuse, P1 ;  /* 0x000000ffff067224 */ /* 0x100fe400008e0613 */
[----:B------:R-:W-:-:S03]  /*42d0*/  IMAD.X R18, RZ, RZ, R19, P3 ;  /* 0x000000ffff127224 */ /* 0x000fc600018e0613 */
[----:B------:R-:W-:Y:S01]  /*42e0*/  ISETP.GT.AND.EX P1, PT, R6, UR5, PT, P4 ;  /* 0x0000000506007c0c */ /* 0x000fe2000bf24340 */
[----:B------:R-:W-:-:S07]  /*42f0*/  IMAD.MOV.U32 R19, RZ, RZ, R18 ;  /* 0x000000ffff137224 */ /* 0x000fce00078e0012 */
        /* <DEDUP_REMOVED lines=8> */
[----:B------:R-:W-:Y:S02]  /*4380*/  @P2 IMAD.MOV.U32 R11, RZ, RZ, R5 ;  /* 0x000000ffff0b2224 */ /* 0x000fe400078e0005 */
[----:B------:R-:W-:Y:S02]  /*4390*/  IMAD.MOV.U32 R12, RZ, RZ, R10 ;  /* 0x000000ffff0c7224 */ /* 0x000fe400078e000a */
[----:B------:R-:W-:Y:S01]  /*43a0*/  IMAD.MOV.U32 R13, RZ, RZ, R11 ;  /* 0x000000ffff0d7224 */ /* 0x000fe200078e000b */
[----:B------:R-:W-:Y:S06]  /*43b0*/  @!P1 BRA `(.L_x_308) ;  /* 0xfffffff800c49947 */ /* 0x000fec000383ffff */
[----:B------:R-:W-:-:S07]  /*43c0*/  IMAD.MOV.U32 R19, RZ, RZ, R21 ;  /* 0x000000ffff137224 */ /* 0x000fce00078e0015 */
.L_x_307:
[----:B------:R-:W-:-:S04]  /*43d0*/  ISETP.GE.U32.AND P0, PT, R19, UR4, PT ;  /* 0x0000000413007c0c */ /* 0x000fc8000bf06070 */
[----:B------:R-:W-:-:S13]  /*43e0*/  ISETP.GE.AND.EX P0, PT, R18, UR5, PT, P0 ;  /* 0x0000000512007c0c */ /* 0x000fda000bf06300 */
[----:B------:R-:W-:Y:S05]  /*43f0*/  @P0 BRA `(.L_x_309) ;  /* 0x0000000800c40947 */ /* 0x000fea0003800000 */
[----:B------:R-:W-:Y:S01]  /*4400*/  IADD3 R21, PT, PT, -R19, UR4, RZ ;  /* 0x0000000413157c10 */ /* 0x000fe2000fffe1ff */
[----:B------:R-:W-:Y:S03]  /*4410*/  BSSY.RECONVERGENT B1, `(.L_x_309) ;  /* 0x00000af000017945 */ /* 0x000fe60003800200 */
[----:B------:R-:W-:-:S13]  /*4420*/  ISETP.GE.AND P0, PT, R0, R21, PT ;  /* 0x000000150000720c */ /* 0x000fda0003f06270 */
[----:B------:R-:W-:Y:S05]  /*4430*/  @P0 BRA `(.L_x_310) ;  /* 0x0000000800b00947 */ /* 0x000fea0003800000 */
[-C--:B------:R-:W-:Y:S01]  /*4440*/  LOP3.LUT R6, RZ, R0.reuse, RZ, 0x33, !PT ;  /* 0x00000000ff067212 */ /* 0x080fe200078e33ff */
[----:B------:R-:W-:Y:S01]  /*4450*/  BSSY.RECONVERGENT B2, `(.L_x_311) ;  /* 0x0000036000027945 */ /* 0x000fe20003800200 */
[----:B------:R-:W-:Y:S02]  /*4460*/  MOV R12, R0 ;  /* 0x00000000000c7202 */ /* 0x000fe40000000f00 */
        /* <DEDUP_REMOVED lines=9> */
[----:B------:R-:W-:Y:S02]  /*4500*/  LOP3.LUT R2, R2, 0x3, RZ, 0xc0, !PT ;  /* 0x0000000302027812 */ /* 0x000fe400078ec0ff */
[----:B------:R-:W-:-:S03]  /*4510*/  IADD3 R13, P0, PT, R9, UR6, RZ ;  /* 0x00000006090d7c10 */ /* 0x000fc6000ff1e0ff */
[----:B------:R-:W-:Y:S01]  /*4520*/  IMAD.MOV R7, RZ, RZ, -R2 ;  /* 0x000000ffff077224 */ /* 0x000fe200078e0a02 */
[----:B0-----:R-:W-:-:S04]  /*4530*/  LEA R8, P1, R9, UR10, 0x3 ;  /* 0x0000000a09087c11 */ /* 0x001fc8000f8218ff */
[----:B------:R-:W-:Y:S02]  /*4540*/  LEA.HI.X R9, R9, UR11, R14, 0x3, P1 ;  /* 0x0000000b09097c11 */ /* 0x000fe400088f1c0e */
[----:B------:R-:W-:-:S07]  /*4550*/  IADD3.X R14, PT, PT, R14, UR7, RZ, P0, !PT ;  /* 0x000000070e0e7c10 */ /* 0x000fce00087fe4ff */
.L_x_315:
        /* <DEDUP_REMOVED lines=31> */
.L_x_314:
[----:B------:R-:W-:Y:S05]  /*4750*/  BSYNC.RECONVERGENT B3 ;  /* 0x0000000000037941 */ /* 0x000fea0003800200 */
.L_x_313:
[----:B------:R-:W-:Y:S01]  /*4760*/  IADD3 R13, P0, PT, R13, 0x100, RZ ;  /* 0x000001000d0d7810 */ /* 0x000fe20007f1e0ff */
[----:B------:R-:W-:Y:S02]  /*4770*/  VIADD R12, R12, 0x100 ;  /* 0x000001000c0c7836 */ /* 0x000fe40000000000 */
[----:B------:R-:W-:Y:S02]  /*4780*/  IMAD.X R9, RZ, RZ, R9, P3 ;  /* 0x000000ffff097224 */ /* 0x000fe400018e0609 */
[----:B------:R-:W-:Y:S01]  /*4790*/  IMAD.X R14, RZ, RZ, R14, P0 ;  /* 0x000000ffff0e7224 */ /* 0x000fe200000e060e */
[----:B------:R-:W-:Y:S07]  /*47a0*/  @P2 BRA `(.L_x_315) ;  /* 0xfffffffc006c2947 */ /* 0x000fee000383ffff */
.L_x_312:
[----:B------:R-:W-:Y:S05]  /*47b0*/  BSYNC.RECONVERGENT B2 ;  /* 0x0000000000027941 */ /* 0x000fea0003800200 */
.L_x_311:
[----:B------:R-:W-:-:S13]  /*47c0*/  ISETP.GE.U32.AND P0, PT, R6, 0x300, PT ;  /* 0x000003000600780c */ /* 0x000fda0003f06070 */
[----:B------:R-:W-:Y:S05]  /*47d0*/  @!P0 BRA `(.L_x_310) ;  /* 0x0000000400c88947 */ /* 0x000fea0003800000 */
[----:B------:R-:W0:Y:S01]  /*47e0*/  LDC.64 R8, c[0x0][0x380] ;  /* 0x0000e000ff087b82 */ /* 0x000e220000000a00 */
[----:B------:R-:W-:-:S07]  /*47f0*/  VIADD R20, R12, 0x200 ;  /* 0x000002000c147836 */ /* 0x000fce0000000000 */
[----:B------:R-:W1:Y:S02]  /*4800*/  LDC.64 R6, c[0x0][0x388] ;  /* 0x0000e200ff067b82 */ /* 0x000e640000000a00 */
.L_x_324:
        /* <DEDUP_REMOVED lines=30> */
.L_x_317:
[----:B------:R-:W-:Y:S05]  /*49f0*/  BSYNC.RECONVERGENT B2 ;  /* 0x0000000000027941 */ /* 0x000fea0003800200 */
.L_x_316:
        /* <DEDUP_REMOVED lines=9> */
[----:B------:R-:W-:-:S03]  /*4a90*/  IMAD.MOV.U32 R24, RZ, RZ, R26 ;  /* 0x000000ffff187224 */ /* 0x000fc600078e001a */
[----:B------:R-:W-:Y:S01]  /*4aa0*/  MOV R25, R27 ;  /* 0x0000001b00197202 */ /* 0x000fe20000000f00 */
        /* <DEDUP_REMOVED lines=15> */
.L_x_319:
[----:B------:R-:W-:Y:S05]  /*4ba0*/  BSYNC.RECONVERGENT B2 ;  /* 0x0000000000027941 */ /* 0x000fea0003800200 */
.L_x_318:
[----:B------:R-:W-:Y:S01]  /*4bb0*/  DSETP.GEU.AND P0, PT, |R16|, |R10|, PT ;  /* 0x4000000a1000722a */ /* 0x000fe20003f0e200 */
[CC--:B------:R-:W-:Y:S01]  /*4bc0*/  IADD3 R13, P1, P4, R19.reuse, R6.reuse, R20 ;  /* 0x00000006130d7210 */ /* 0x0c0fe20007c3e014 */
[----:B------:R-:W-:Y:S01]  /*4bd0*/  VIADD R4, R20, 0x100 ;  /* 0x0000010014047836 */ /* 0x000fe20000000000 */
[----:B------:R-:W-:Y:S01]  /*4be0*/  BSSY.RECONVERGENT B2, `(.L_x_320) ;  /* 0x0000016000027945 */ /* 0x000fe20003800200 */
[----:B------:R-:W-:Y:S01]  /*4bf0*/  IMAD.MOV.U32 R2, RZ, RZ, R10 ;  /* 0x000000ffff027224 */ /* 0x000fe200078e000a */
[----:B------:R-:W-:Y:S01]  /*4c00*/  IADD3.X R22, PT, PT, R18, R7, RZ, P1, P4 ;  /* 0x0000000712167210 */ /* 0x000fe20000fe84ff */
[----:B------:R-:W-:Y:S01]  /*4c10*/  IMAD.MOV.U32 R5, RZ, RZ, R13 ;  /* 0x000000ffff057224 */ /* 0x000fe200078e000d */
[----:B------:R-:W-:Y:S01]  /*4c20*/  IADD3 R4, P2, P3, R19, R6, R4 ;  /* 0x0000000613047210 */ /* 0x000fe20007b5e004 */
        /* <DEDUP_REMOVED lines=17> */
.L_x_321:
[----:B------:R-:W-:Y:S05]  /*4d40*/  BSYNC.RECONVERGENT B2 ;  /* 0x0000000000027941 */ /* 0x000fea0003800200 */
.L_x_320:
[----:B------:R-:W-:Y:S01]  /*4d50*/  DSETP.GEU.AND P0, PT, |R2|, |R14|, PT ;  /* 0x4000000e0200722a */ /* 0x000fe20003f0e200 */
[----:B------:R-:W-:Y:S01]  /*4d60*/  IADD3.X R13, PT, PT, R18, R7, RZ, P2, P3 ;  /* 0x00000007120d7210 */ /* 0x000fe200017e64ff */
        /* <DEDUP_REMOVED lines=20> */
.L_x_323:
[----:B------:R-:W-:Y:S05]  /*4eb0*/  BSYNC.RECONVERGENT B2 ;  /* 0x0000000000027941 */ /* 0x000fea0003800200 */
.L_x_322:
[C---:B------:R-:W-:Y:S02]  /*4ec0*/  VIADD R2, R20.reuse, 0x200 ;  /* 0x0000020014027836 */ /* 0x040fe40000000000 */
[----:B------:R-:W-:-:S03]  /*4ed0*/  VIADD R20, R20, 0x400 ;  /* 0x0000040014147836 */ /* 0x000fc60000000000 */
[----:B------:R-:W-:-:S13]  /*4ee0*/  ISETP.GE.AND P0, PT, R2, R21, PT ;  /* 0x000000150200720c */ /* 0x000fda0003f06270 */
[----:B------:R-:W-:Y:S05]  /*4ef0*/  @!P0 BRA `(.L_x_324) ;  /* 0xfffffff800448947 */ /* 0x000fea000383ffff */
.L_x_310:
[----:B------:R-:W-:Y:S05]  /*4f00*/  BSYNC.RECONVERGENT B1 ;  /* 0x0000000000017941 */ /* 0x000fea0003800200 */
.L_x_309:
        /* <DEDUP_REMOVED lines=32> */
.L_x_326:
[----:B------:R-:W-:Y:S05]  /*5110*/  BSYNC.RECONVERGENT B1 ;  /* 0x0000000000017941 */ /* 0x000fea0003800200 */
.L_x_325:
        /* <DEDUP_REMOVED lines=31> */
.L_x_328:
[----:B------:R-:W-:Y:S05]  /*5310*/  BSYNC.RECONVERGENT B1 ;  /* 0x0000000000017941 */ /* 0x000fea0003800200 */
.L_x_327:
        /* <DEDUP_REMOVED lines=31> */
.L_x_330:
[----:B------:R-:W-:Y:S05]  /*5510*/  BSYNC.RECONVERGENT B1 ;  /* 0x0000000000017941 */ /* 0x000fea0003800200 */
.L_x_329:
[----:B------:R-:W-:Y:S01]  /*5520*/  ISETP.GT.AND P0, PT, R8, 0x17, PT ;  /* 0x000000170800780c */ /* 0x000fe20003f04270 */
[----:B-1----:R1:W1:Y:S01]  /*5530*/  SHFL.DOWN PT, R6, R2, 0x8, 0x1f ;  /* 0x09001f0002067f89 */ /* 0x00226200000e0000 */
[----:B------:R-:W-:Y:S01]  /*5540*/  BSSY.RECONVERGENT B1, `(.L_x_331) ;  /* 0x000001d000017945 */ /* 0x000fe20003800200 */
[----:B--2---:R-:W-:Y:S02]  /*5550*/  IMAD.MOV.U32 R9, RZ, RZ, R11 ;  /* 0x000000ffff097224 */ /* 0x004fe400078e000b */
[----:B---3--:R2:W3:Y:S01]  /*5560*/  SHFL.DOWN PT, R7, R3, 0x8, 0x1f ;  /* 0x09001f0003077f89 */ /* 0x0084e200000e0000 */
[----:B------:R-:W-:Y:S02]  /*5570*/  IMAD.MOV.U32 R10, RZ, RZ, R12 ;  /* 0x000000ffff0a7224 */ /* 0x000fe400078e000c */
[----:B------:R-:W-:Y:S01]  /*5580*/  IMAD.MOV.U32 R4, RZ, RZ, R2 ;  /* 0x000000ffff047224 */ /* 0x000fe200078e0002 */
[----:B0-----:R2:W0:Y:S01]  /*5590*/  SHFL.DOWN PT, R14, R11, 0x8, 0x1f ;  /* 0x09001f000b0e7f89 */ /* 0x00142200000e0000 */
[----:B------:R-:W-:-:S03]  /*55a0*/  IMAD.MOV.U32 R5, RZ, RZ, R3 ;  /* 0x000000ffff057224 */ /* 0x000fc600078e0003 */
[----:B----4-:R2:W4:Y:S01]  /*55b0*/  SHFL.DOWN PT, R13, R12, 0x8, 0x1f ;  /* 0x09001f000c0d7f89 */ /* 0x01052200000e0000 */
        /* <DEDUP_REMOVED lines=21> */
.L_x_332:
[----:B------:R-:W-:Y:S05]  /*5710*/  BSYNC.RECONVERGENT B1 ;  /* 0x0000000000017941 */ /* 0x000fea0003800200 */
.L_x_331:
        /* <DEDUP_REMOVED lines=8> */
[----:B----4-:R-:W-:-:S03]  /*57a0*/  IMAD.MOV.U32 R13, RZ, RZ, R5 ;  /* 0x000000ffff0d7224 */ /* 0x010fc600078e0005 */
[----:B---3--:R3:W4:Y:S01]  /*57b0*/  SHFL.DOWN PT, R7, R10, 0x10, 0x1f ;  /* 0x0a001f000a077f89 */ /* 0x00872200000e0000 */
[----:B------:R-:W-:Y:S05]  /*57c0*/  @P0 BRA `(.L_x_334) ;  /* 0x0000000000500947 */ /* 0x000fea0003800000 */
[----:B-12---:R-:W-:Y:S01]  /*57d0*/  DSETP.GEU.AND P0, PT, |R4|, |R2|, PT ;  /* 0x400000020400722a */ /* 0x006fe20003f0e200 */
        /* <DEDUP_REMOVED lines=19> */
.L_x_334:
[----:B------:R-:W-:Y:S05]  /*5910*/  BSYNC.RECONVERGENT B1 ;  /* 0x0000000000017941 */ /* 0x000fea0003800200 */
.L_x_333:
        /* <DEDUP_REMOVED lines=11> */
.L_x_336:
[----:B------:R-:W-:Y:S05]  /*59d0*/  BSYNC.RECONVERGENT B1 ;  /* 0x0000000000017941 */ /* 0x000fea0003800200 */
.L_x_335:
        /* <DEDUP_REMOVED lines=8> */
[----:B0---4-:R-:W0:Y:S04]  /*5a60*/  LDS.128 R4, [R0+0x20] ;  /* 0x0000200000047984 */ /* 0x011e280000000c00 */
[----:B------:R2:W4:Y:S04]  /*5a70*/  LDS.64 R2, [R0+0x80] ;  /* 0x0000800000027984 */ /* 0x0005280000000a00 */
[----:B---3--:R2:W3:Y:S01]  /*5a80*/  LDS.128 R8, [R0+0x30] ;  /* 0x0000300000087984 */ /* 0x0084e20000000c00 */
[----:B-1----:R-:W-:Y:S01]  /*5a90*/  DSETP.GEU.AND P0, PT, |R12|, |R16|, PT ;  /* 0x400000100c00722a */ /* 0x002fe20003f0e200 */
[----:B------:R-:W-:-:S02]  /*5aa0*/  IMAD.MOV.U32 R20, RZ, RZ, R16 ;  /* 0x000000ffff147224 */ /* 0x000fc400078e0010 */
[----:B------:R-:W-:Y:S02]  /*5ab0*/  IMAD.MOV.U32 R21, RZ, RZ, R17 ;  /* 0x000000ffff157224 */ /* 0x000fe400078e0011 */
[----:B0-----:R-:W-:Y:S02]  /*5ac0*/  IMAD.MOV.U32 R23, RZ, RZ, R4 ;  /* 0x000000ffff177224 */ /* 0x001fe400078e0004 */
        /* <DEDUP_REMOVED lines=16> */
.L_x_338:
[----:B------:R-:W-:Y:S05]  /*5bd0*/  BSYNC.RECONVERGENT B1 ;  /* 0x0000000000017941 */ /* 0x000fea0003800200 */
.L_x_337:
        /* <DEDUP_REMOVED lines=23> */
.L_x_340:
[----:B------:R-:W-:Y:S05]  /*5d50*/  BSYNC.RECONVERGENT B1 ;  /* 0x0000000000017941 */ /* 0x000fea0003800200 */
.L_x_339:
        /* <DEDUP_REMOVED lines=21> */
.L_x_342:
[----:B------:R-:W-:Y:S05]  /*5eb0*/  BSYNC.RECONVERGENT B1 ;  /* 0x0000000000017941 */ /* 0x000fea0003800200 */
.L_x_341:
        /* <DEDUP_REMOVED lines=23> */
.L_x_344:
[----:B------:R-:W-:Y:S05]  /*6030*/  BSYNC.RECONVERGENT B1 ;  /* 0x0000000000017941 */ /* 0x000fea0003800200 */
.L_x_343:
        /* <DEDUP_REMOVED lines=21> */
.L_x_346:
[----:B------:R-:W-:Y:S05]  /*6190*/  BSYNC.RECONVERGENT B1 ;  /* 0x0000000000017941 */ /* 0x000fea0003800200 */
.L_x_345:
        /* <DEDUP_REMOVED lines=21> */
.L_x_348:
[----:B------:R-:W-:Y:S05]  /*62f0*/  BSYNC.RECONVERGENT B1 ;  /* 0x0000000000017941 */ /* 0x000fea0003800200 */
.L_x_347:
        /* <DEDUP_REMOVED lines=20> */
.L_x_268:
[----:B------:R-:W-:Y:S05]  /*6440*/  BSYNC.RECONVERGENT B0 ;  /* 0x0000000000007941 */ /* 0x000fea0003800200 */
.L_x_235:
[----:B------:R-:W-:Y:S05]  /*6450*/  @P1 EXIT ;  /* 0x000000000000194d */ /* 0x000fea0003800000 */
[----:B0123--:R-:W0:Y:S02]  /*6460*/  LDC.64 R2, c[0x0][0x390] ;  /* 0x0000e400ff027b82 */ /* 0x00fe240000000a00 */
[----:B0-----:R-:W-:Y:S04]  /*6470*/  STG.E.64 desc[UR8][R2.64], R12 ;  /* 0x0000000c02007986 */ /* 0x001fe8000c101b08 */
[----:B------:R-:W-:Y:S01]  /*6480*/  STG.E.64 desc[UR8][R2.64+0x8], R14 ;  /* 0x0000080e02007986 */ /* 0x000fe2000c101b08 */
[----:B------:R-:W-:Y:S05]  /*6490*/  EXIT ;  /* 0x000000000000794d */ /* 0x000fea0003800000 */
.L_x_349:
        /* <DEDUP_REMOVED lines=14> */
.L_x_734:


//--------------------- .text._ZN6thrust24THRUST_300001_SM_1000_NS8cuda_cub4core6detail13_kernel_agentINS1_8__reduce11ReduceAgentIPN4cuda3std3__45tupleIJdlEEESC_SB_iNS1_9__extrema9arg_max_fIdl10comparatorEEEEJSC_SC_iSG_EEEvDpT0_ --------------------------
	.section	.text._ZN6thrust24THRUST_300001_SM_1000_NS8cuda_cub4core6detail13_kernel_agentINS1_8__reduce11ReduceAgentIPN4cuda3std3__45tupleIJdlEEESC_SB_iNS1_9__extrema9arg_max_fIdl10comparatorEEEEJSC_SC_iSG_EEEvDpT0_,"ax",@progbits
	.align	128
        .global         _ZN6thrust24THRUST_300001_SM_1000_NS8cuda_cub4core6detail13_kernel_agentINS1_8__reduce11ReduceAgentIPN4cuda3std3__45tupleIJdlEEESC_SB_iNS1_9__extrema9arg_max_fIdl10comparatorEEEEJSC_SC_iSG_EEEvDpT0_
        .type           _ZN6thrust24THRUST_300001_SM_1000_NS8cuda_cub4core6detail13_kernel_agentINS1_8__reduce11ReduceAgentIPN4cuda3std3__45tupleIJdlEEESC_SB_iNS1_9__extrema9arg_max_fIdl10comparatorEEEEJSC_SC_iSG_EEEvDpT0_,@function
        .size           _ZN6thrust24THRUST_300001_SM_1000_NS8cuda_cub4core6detail13_kernel_agentINS1_8__reduce11ReduceAgentIPN4cuda3std3__45tupleIJdlEEESC_SB_iNS1_9__extrema9arg_max_fIdl10comparatorEEEEJSC_SC_iSG_EEEvDpT0_,(.L_x_735 - _ZN6thrust24THRUST_300001_SM_1000_NS8cuda_cub4core6detail13_kernel_agentINS1_8__reduce11ReduceAgentIPN4cuda3std3__45tupleIJdlEEESC_SB_iNS1_9__extrema9arg_max_fIdl10comparatorEEEEJSC_SC_iSG_EEEvDpT0_)
        .other          _ZN6thrust24THRUST_300001_SM_1000_NS8cuda_cub4core6detail13_kernel_agentINS1_8__reduce11ReduceAgentIPN4cuda3std3__45tupleIJdlEEESC_SB_iNS1_9__extrema9arg_max_fIdl10comparatorEEEEJSC_SC_iSG_EEEvDpT0_,@"STO_CUDA_ENTRY STV_DEFAULT"
_ZN6thrust24THRUST_300001_SM_1000_NS8cuda_cub4core6detail13_kernel_agentINS1_8__reduce11ReduceAgentIPN4cuda3std3__45tupleIJdlEEESC_SB_iNS1_9__extrema9arg_max_fIdl10comparatorEEEEJSC_SC_iSG_EEEvDpT0_:
.text._ZN6thrust24THRUST_300001_SM_1000_NS8cuda_cub4core6detail13_kernel_agentINS1_8__reduce11ReduceAgentIPN4cuda3std3__45tupleIJdlEEESC_SB_iNS1_9__extrema9arg_max_fIdl10comparatorEEEEJSC_SC_iSG_EEEvDpT0_:
        /* <DEDUP_REMOVED lines=21> */
.L_x_353:
[----:B0-----:R-:W-:Y:S05]  /*0150*/  BSYNC.RECONVERGENT B1 ;  /* 0x0000000000017941 */ /* 0x001fea0003800200 */
.L_x_352:
        /* <DEDUP_REMOVED lines=15> */
.L_x_360:
        /* <DEDUP_REMOVED lines=31> */
.L_x_359:
[----:B------:R-:W-:Y:S05]  /*0440*/  BSYNC.RECONVERGENT B3 ;  /* 0x0000000000037941 */ /* 0x000fea0003800200 */
.L_x_358:
[----:B------:R-:W-:Y:S02]  /*0450*/  IMAD.X R3, RZ, RZ, R3, P3 ;  /* 0x000000ffff037224 */ /* 0x000fe400018e0603 */
[----:B------:R-:W-:Y:S01]  /*0460*/  VIADD R19, R19, 0x100 ;  /* 0x0000010013137836 */ /* 0x000fe20000000000 */
[----:B------:R-:W-:Y:S06]  /*0470*/  @P2 BRA `(.L_x_360) ;  /* 0xfffffffc00742947 */ /* 0x000fec000383ffff */
.L_x_357:
[----:B------:R-:W-:Y:S05]  /*0480*/  BSYNC.RECONVERGENT B2 ;  /* 0x0000000000027941 */ /* 0x000fea0003800200 */
.L_x_356:
[----:B------:R-:W0:Y:S01]  /*0490*/  LDC.64 R8, c[0x0][0x380] ;  /* 0x0000e000ff087b82 */ /* 0x000e220000000a00 */
[----:B------:R-:W-:-:S13]  /*04a0*/  ISETP.GE.U32.AND P0, PT, R4, 0x300, PT ;  /* 0x000003000400780c */ /* 0x000fda0003f06070 */
[----:B------:R-:W-:Y:S05]  /*04b0*/  @!P0 BRA `(.L_x_355) ;  /* 0x0000000400908947 */ /* 0x000fea0003800000 */
.L_x_369:
        /* <DEDUP_REMOVED lines=13> */
[----:B------:R-:W-:Y:S01]  /*0590*/  IMAD.MOV.U32 R23, RZ, RZ, R12 ;  /* 0x000000ffff177224 */ /* 0x000fe200078e000c */
[----:B------:R-:W-:Y:S01]  /*05a0*/  MOV R25, R13 ;  /* 0x0000000d00197202 */ /* 0x000fe20000000f00 */
[----:B------:R-:W-:Y:S02]  /*05b0*/  IMAD.MOV.U32 R2, RZ, RZ, R14 ;  /* 0x000000ffff027224 */ /* 0x000fe400078e000e */
[----:B------:R-:W-:-:S09]  /*05c0*/  IMAD.MOV.U32 R3, RZ, RZ, R15 ;  /* 0x000000ffff037224 */ /* 0x000fd200078e000f */
        /* <DEDUP_REMOVED lines=9> */
.L_x_362:
[----:B------:R-:W-:Y:S05]  /*0660*/  BSYNC.RECONVERGENT B2 ;  /* 0x0000000000027941 */ /* 0x000fea0003800200 */
.L_x_361:
        /* <DEDUP_REMOVED lines=25> */
.L_x_364:
[----:B------:R-:W-:Y:S05]  /*0800*/  BSYNC.RECONVERGENT B2 ;  /* 0x0000000000027941 */ /* 0x000fea0003800200 */
.L_x_363:
        /* <DEDUP_REMOVED lines=21> */
.L_x_366:
[----:B------:R-:W-:Y:S05]  /*0960*/  BSYNC.RECONVERGENT B2 ;  /* 0x0000000000027941 */ /* 0x000fea0003800200 */
.L_x_365:
        /* <DEDUP_REMOVED lines=21> */
.L_x_368:
[----:B------:R-:W-:Y:S05]  /*0ac0*/  BSYNC.RECONVERGENT B2 ;  /* 0x0000000000027941 */ /* 0x000fea0003800200 */
.L_x_367:
[----:B------:R-:W-:-:S05]  /*0ad0*/  VIADD R19, R19, 0x400 ;  /* 0x0000040013137836 */ /* 0x000fca0000000000 */
[----:B------:R-:W-:-:S13]  /*0ae0*/  ISETP.GE.AND P0, PT, R19, UR5, PT ;  /* 0x0000000513007c0c */ /* 0x000fda000bf06270 */
[----:B------:R-:W-:Y:S05]  /*0af0*/  @!P0 BRA `(.L_x_369) ;  /* 0xfffffff800708947 */ /* 0x000fea000383ffff */
.L_x_355:
[----:B------:R-:W-:Y:S05]  /*0b00*/  BSYNC.RECONVERGENT B1 ;  /* 0x0000000000017941 */ /* 0x000fea0003800200 */
.L_x_354:
        /* <DEDUP_REMOVED lines=35> */
.L_x_372:
[----:B------:R-:W-:Y:S05]  /*0d40*/  BSYNC.RECONVERGENT B1 ;  /* 0x0000000000017941 */ /* 0x000fea0003800200 */
.L_x_371:
        /* <DEDUP_REMOVED lines=31> */
.L_x_374:
[----:B------:R-:W-:Y:S05]  /*0f40*/  BSYNC.RECONVERGENT B1 ;  /* 0x0000000000017941 */ /* 0x000fea0003800200 */
.L_x_373:
        /* <DEDUP_REMOVED lines=31> */
.L_x_376:
[----:B------:R-:W-:Y:S05]  /*1140*/  BSYNC.RECONVERGENT B1 ;  /* 0x0000000000017941 */ /* 0x000fea0003800200 */
.L_x_375:
        /* <DEDUP_REMOVED lines=31> */
.L_x_378:
[----:B------:R-:W-:Y:S05]  /*1340*/  BSYNC.RECONVERGENT B1 ;  /* 0x0000000000017941 */ /* 0x000fea0003800200 */
.L_x_377:
[----:B------:R-:W-:Y:S01]  /*1350*/  ISETP.GT.AND P0, PT, R9, 0xf, PT ;  /* 0x0000000f0900780c */ /* 0x000fe20003f04270 */
[----:B-1----:R1:W1:Y:S01]  /*1360*/  SHFL.DOWN PT, R6, R4, 0x10, 0x1f ;  /* 0x0a001f0004067f89 */ /* 0x00226200000e0000 */
[----:B------:R-:W-:Y:S01]  /*1370*/  BSSY.RECONVERGENT B1, `(.L_x_379) ;  /* 0x000001d000017945 */ /* 0x000fe20003800200 */
[----:B0-----:R-:W-:Y:S01]  /*1380*/  MOV R14, R8 ;  /* 0x00000008000e7202 */ /* 0x001fe20000000f00 */
[----:B----4-:R-:W-:Y:S01]  /*1390*/  IMAD.MOV.U32 R15, RZ, RZ, R10 ;  /* 0x000000ffff0f7224 */ /* 0x010fe200078e000a */
[----:B--2---:R0:W2:Y:S01]  /*13a0*/  SHFL.DOWN PT, R7, R5, 0x10, 0x1f ;  /* 0x0a001f0005077f89 */ /* 0x0040a200000e0000 */
[----:B------:R-:W-:Y:S02]  /*13b0*/  IMAD.MOV.U32 R2, RZ, RZ, R4 ;  /* 0x000000ffff027224 */ /* 0x000fe400078e0004 */
[----:B------:R-:W-:Y:S01]  /*13c0*/  IMAD.MOV.U32 R3, RZ, RZ, R5 ;  /* 0x000000ffff037224 */ /* 0x000fe200078e0005 */
[----:B------:R0:W4:Y:S04]  /*13d0*/  SHFL.DOWN PT, R11, R8, 0x10, 0x1f ;  /* 0x0a001f00080b7f89 */ /* 0x00012800000e0000 */
        /* <DEDUP_REMOVED lines=22> */
.L_x_380:
[----:B------:R-:W-:Y:S05]  /*1540*/  BSYNC.RECONVERGENT B1 ;  /* 0x0000000000017941 */ /* 0x000fea0003800200 */
.L_x_379:
        /* <DEDUP_REMOVED lines=11> */
.L_x_382:
[----:B------:R-:W-:Y:S05]  /*1600*/  BSYNC.RECONVERGENT B1 ;  /* 0x0000000000017941 */ /* 0x000fea0003800200 */
.L_x_381:
        /* <DEDUP_REMOVED lines=31> */
.L_x_385:
[----:B------:R-:W-:Y:S05]  /*1800*/  BSYNC.RECONVERGENT B1 ;  /* 0x0000000000017941 */ /* 0x000fea0003800200 */
.L_x_384:
        /* <DEDUP_REMOVED lines=10> */
[----:B------:R-:W-:Y:S01]  /*18b0*/  MOV R15, R26 ;  /* 0x0000001a000f7202 */ /* 0x000fe20000000f00 */
[----:B------:R-:W-:Y:S02]  /*18c0*/  IMAD.MOV.U32 R29, RZ, RZ, R27 ;  /* 0x000000ffff1d7224 */ /* 0x000fe400078e001b */
[----:B------:R-:W-:Y:S02]  /*18d0*/  IMAD.MOV.U32 R4, RZ, RZ, R24 ;  /* 0x000000ffff047224 */ /* 0x000fe400078e0018 */
[----:B------:R-:W-:-:S08]  /*18e0*/  IMAD.MOV.U32 R5, RZ, RZ, R25 ;  /* 0x000000ffff057224 */ /* 0x000fd000078e0019 */
        /* <DEDUP_REMOVED lines=9> */
.L_x_387:
[----:B------:R-:W-:Y:S05]  /*1980*/  BSYNC.RECONVERGENT B1 ;  /* 0x0000000000017941 */ /* 0x000fea0003800200 */
.L_x_386:
        /* <DEDUP_REMOVED lines=21> */
.L_x_389:
[----:B------:R-:W-:Y:S05]  /*1ae0*/  BSYNC.RECONVERGENT B1 ;  /* 0x0000000000017941 */ /* 0x000fea0003800200 */
.L_x_388:
        /* <DEDUP_REMOVED lines=23> */
.L_x_391:
[----:B------:R-:W-:Y:S05]  /*1c60*/  BSYNC.RECONVERGENT B1 ;  /* 0x0000000000017941 */ /* 0x000fea0003800200 */
.L_x_390:
        /* <DEDUP_REMOVED lines=21> */
.L_x_393:
[----:B------:R-:W-:Y:S05]  /*1dc0*/  BSYNC.RECONVERGENT B1 ;  /* 0x0000000000017941 */ /* 0x000fea0003800200 */
.L_x_392:
        /* <DEDUP_REMOVED lines=21> */
.L_x_395:
[----:B------:R-:W-:Y:S05]  /*1f20*/  BSYNC.RECONVERGENT B1 ;  /* 0x0000000000017941 */ /* 0x000fea0003800200 */
.L_x_394:
        /* <DEDUP_REMOVED lines=21> */
.L_x_370:
        /* <DEDUP_REMOVED lines=19> */
[----:B0-----:R-:W-:Y:S01]  /*21b0*/  MOV R16, R9 ;  /* 0x0000000900107202 */ /* 0x001fe20000000f00 */
[----:B--2---:R-:W-:Y:S02]  /*21c0*/  IMAD.MOV.U32 R18, RZ, RZ, R11 ;  /* 0x000000ffff127224 */ /* 0x004fe400078e000b */
[----:B------:R-:W-:Y:S02]  /*21d0*/  IMAD.MOV.U32 R2, RZ, RZ, R6 ;  /* 0x000000ffff027224 */ /* 0x000fe400078e0006 */
[----:B------:R-:W-:-:S08]  /*21e0*/  IMAD.MOV.U32 R3, RZ, RZ, R7 ;  /* 0x000000ffff037224 */ /* 0x000fd000078e0007 */
        /* <DEDUP_REMOVED lines=15> */
.L_x_397:
[----:B------:R-:W-:Y:S05]  /*22e0*/  BSYNC.RECONVERGENT B1 ;  /* 0x0000000000017941 */ /* 0x000fea0003800200 */
.L_x_396:
        /* <DEDUP_REMOVED lines=32> */
.L_x_399:
[----:B------:R-:W-:Y:S05]  /*24f0*/  BSYNC.RECONVERGENT B1 ;  /* 0x0000000000017941 */ /* 0x000fea0003800200 */
.L_x_398:
[----:B-1----:R-:W-:Y:S01]  /*2500*/  VIADD R2, R4, 0x4 ;  /* 0x0000000404027836 */ /* 0x002fe20000000000 */
[----:B---3--:R1:W3:Y:S01]  /*2510*/  SHFL.DOWN PT, R8, R6, 0x4, R5 ;  /* 0x0880000006087989 */ /* 0x0082e200000e0005 */
[----:B------:R-:W-:Y:S01]  /*2520*/  BSSY.RECONVERGENT B1, `(.L_x_400) ;  /* 0x000001e000017945 */ /* 0x000fe20003800200 */
[----:B------:R-:W-:Y:S01]  /*2530*/  IMAD.MOV.U32 R14, RZ, RZ, R10 ;  /* 0x000000ffff0e7224 */ /* 0x000fe200078e000a */
[----:B------:R-:W-:Y:S01]  /*2540*/  MOV R3, R7 ;  /* 0x0000000700037202 */ /* 0x000fe20000000f00 */
[----:B0-----:R1:W0:Y:S01]  /*2550*/  SHFL.DOWN PT, R9, R7, 0x4, R5 ;  /* 0x0880000007097989 */ /* 0x00122200000e0005 */
[----:B------:R-:W-:Y:S01]  /*2560*/  ISETP.GT.AND P0, PT, R2, R5, PT ;  /* 0x000000050200720c */ /* 0x000fe20003f04270 */
[----:B------:R-:W-:Y:S02]  /*2570*/  IMAD.MOV.U32 R16, RZ, RZ, R12 ;  /* 0x000000ffff107224 */ /* 0x000fe400078e000c */
[----:B--2---:R1:W2:Y:S01]  /*2580*/  SHFL.DOWN PT, R11, R10, 0x4, R5 ;  /* 0x088000000a0b7989 */ /* 0x0042a200000e0005 */
[----:B------:R-:W-:-:S03]  /*2590*/  IMAD.MOV.U32 R2, RZ, RZ, R6 ;  /* 0x000000ffff027224 */ /* 0x000fc600078e0006 */
[----:B----4-:R1:W4:Y:S06]  /*25a0*/  SHFL.DOWN PT, R13, R12, 0x4, R5 ;  /* 0x088000000c0d7989 */ /* 0x01032c00000e0005 */
        /* <DEDUP_REMOVED lines=21> */
.L_x_401:
[----:B------:R-:W-:Y:S05]  /*2700*/  BSYNC.RECONVERGENT B1 ;  /* 0x0000000000017941 */ /* 0x000fea0003800200 */
.L_x_400:
        /* <DEDUP_REMOVED lines=32> */
.L_x_403:
[----:B------:R-:W-:Y:S05]  /*2910*/  BSYNC.RECONVERGENT B1 ;  /* 0x0000000000017941 */ /* 0x000fea0003800200 */
.L_x_402:
[----:B-1----:R-:W-:Y:S01]  /*2920*/  VIADD R2, R4, 0x10 ;  /* 0x0000001004027836 */ /* 0x002fe20000000000 */
[----:B---3--:R1:W3:Y:S01]  /*2930*/  SHFL.DOWN PT, R8, R6, 0x10, R5 ;  /* 0x0a00000006087989 */ /* 0x0082e200000e0005 */
[----:B------:R-:W-:Y:S01]  /*2940*/  BSSY.RECONVERGENT B1, `(.L_x_404) ;  /* 0x000001e000017945 */ /* 0x000fe20003800200 */
[----:B------:R-:W-:Y:S02]  /*2950*/  IMAD.MOV.U32 R14, RZ, RZ, R10 ;  /* 0x000000ffff0e7224 */ /* 0x000fe400078e000a */
[----:B------:R-:W-:Y:S01]  /*2960*/  ISETP.GT.AND P0, PT, R2, R5, PT ;  /* 0x000000050200720c */ /* 0x000fe20003f04270 */
[----:B0-----:R1:W0:Y:S01]  /*2970*/  SHFL.DOWN PT, R9, R7, 0x10, R5 ;  /* 0x0a00000007097989 */ /* 0x00122200000e0005 */
[----:B------:R-:W-:Y:S01]  /*2980*/  IMAD.MOV.U32 R15, RZ, RZ, R12 ;  /* 0x000000ffff0f7224 */ /* 0x000fe200078e000c */
[----:B------:R-:W-:Y:S01]  /*2990*/  MOV R2, R6 ;  /* 0x0000000600027202 */ /* 0x000fe20000000f00 */
[----:B------:R-:W-:Y:S01]  /*29a0*/  IMAD.MOV.U32 R3, RZ, RZ, R7 ;  /* 0x000000ffff037224 */ /* 0x000fe200078e0007 */
[----:B--2---:R1:W2:Y:S04]  /*29b0*/  SHFL.DOWN PT, R11, R10, 0x10, R5 ;  /* 0x0a0000000a0b7989 */ /* 0x0042a800000e0005 */
        /* <DEDUP_REMOVED lines=22> */
.L_x_405:
[----:B------:R-:W-:Y:S05]  /*2b20*/  BSYNC.RECONVERGENT B1 ;  /* 0x0000000000017941 */ /* 0x000fea0003800200 */
.L_x_404:
        /* <DEDUP_REMOVED lines=11> */
.L_x_407:
[----:B------:R-:W-:Y:S05]  /*2be0*/  BSYNC.RECONVERGENT B1 ;  /* 0x0000000000017941 */ /* 0x000fea0003800200 */
.L_x_406:
        /* <DEDUP_REMOVED lines=35> */
.L_x_409:
[----:B------:R-:W-:Y:S05]  /*2e20*/  BSYNC.RECONVERGENT B1 ;  /* 0x0000000000017941 */ /* 0x000fea0003800200 */
.L_x_408:
[----:B------:R-:W-:Y:S01]  /*2e30*/  UISETP.GE.AND UP0, UPT, UR8, 0x41, UPT ;  /* 0x000000410800788c */ /* 0x000fe2000bf06270 */
[----:B0-----:R-:W-:Y:S01]  /*2e40*/  IMAD.MOV.U32 R9, RZ, RZ, R11 ;  /* 0x000000ffff097224 */ /* 0x001fe200078e000b */
[----:B------:R-:W-:Y:S01]  /*2e50*/  MOV R2, R4 ;  /* 0x0000000400027202 */ /* 0x000fe20000000f00 */
[----:B------:R-:W-:Y:S02]  /*2e60*/  IMAD.MOV.U32 R0, RZ, RZ, R8 ;  /* 0x000000ffff007224 */ /* 0x000fe400078e0008 */
[----:B------:R-:W-:-:S04]  /*2e70*/  IMAD.MOV.U32 R3, RZ, RZ, R5 ;  /* 0x000000ffff037224 */ /* 0x000fc800078e0005 */
        /* <DEDUP_REMOVED lines=27> */
.L_x_411:
[----:B------:R-:W-:Y:S05]  /*3030*/  BSYNC.RECONVERGENT B1 ;  /* 0x0000000000017941 */ /* 0x000fea0003800200 */
.L_x_410:
        /* <DEDUP_REMOVED lines=32> */
.L_x_413:
[----:B------:R-:W-:Y:S05]  /*3240*/  BSYNC.RECONVERGENT B1 ;  /* 0x0000000000017941 */ /* 0x000fea0003800200 */
.L_x_412:
[----:B------:R-:W-:Y:S01]  /*3250*/  UISETP.GE.AND UP0, UPT, UR8, 0x81, UPT ;  /* 0x000000810800788c */ /* 0x000fe2000bf06270 */
[----:B------:R-:W-:Y:S01]  /*3260*/  IMAD.MOV.U32 R9, RZ, RZ, R11 ;  /* 0x000000ffff097224 */ /* 0x000fe200078e000b */
        /* <DEDUP_REMOVED lines=30> */
.L_x_415:
[----:B------:R-:W-:Y:S05]  /*3450*/  BSYNC.RECONVERGENT B1 ;  /* 0x0000000000017941 */ /* 0x000fea0003800200 */
.L_x_414:
        /* <DEDUP_REMOVED lines=32> */
.L_x_417:
[----:B------:R-:W-:Y:S05]  /*3660*/  BSYNC.RECONVERGENT B1 ;  /* 0x0000000000017941 */ /* 0x000fea0003800200 */
.L_x_416:
        /* <DEDUP_REMOVED lines=13> */
[----:B------:R-:W-:Y:S01]  /*3740*/  MOV R6, R2 ;  /* 0x0000000200067202 */ /* 0x000fe20000000f00 */
[----:B------:R-:W-:Y:S02]  /*3750*/  IMAD.MOV.U32 R7, RZ, RZ, R3 ;  /* 0x000000ffff077224 */ /* 0x000fe400078e0003 */
[----:B-1----:R-:W-:Y:S02]  /*3760*/  IMAD.MOV.U32 R9, RZ, RZ, R12 ;  /* 0x000000ffff097224 */ /* 0x002fe400078e000c */
        /* <DEDUP_REMOVED lines=16> */
.L_x_419:
[----:B------:R-:W-:Y:S05]  /*3870*/  BSYNC.RECONVERGENT B1 ;  /* 0x0000000000017941 */ /* 0x000fea0003800200 */
.L_x_418:
        /* <DEDUP_REMOVED lines=32> */
.L_x_351:
        /* <DEDUP_REMOVED lines=34> */
[----:B------:R-:W-:-:S04]  /*3ca0*/  IMAD.MOV.U32 R15, RZ, RZ, 0x500 ;  /* 0x00000500ff0f7424 */ /* 0x000fc800078e00ff */
        /* <DEDUP_REMOVED lines=8> */
[----:B------:R-:W-:Y:S02]  /*3d30*/  @P2 MOV R9, R13 ;  /* 0x0000000d00092202 */ /* 0x000fe40000000f00 */
[----:B------:R-:W-:-:S04]  /*3d40*/  @P2 SEL R7, R11, R7, P0 ;  /* 0x000000070b072207 */ /* 0x000fc80000000000 */
        /* <DEDUP_REMOVED lines=10> */
[----:B------:R-:W-:Y:S06]  /*3df0*/  BRA.U !UP0, `(.L_x_420) ;  /* 0x0000000508287547 */ /* 0x000fec000b800000 */
[----:B------:R-:W-:Y:S01]  /*3e00*/  IMAD.MOV.U32 R25, RZ, RZ, R2 ;  /* 0x000000ffff197224 */ /* 0x000fe200078e0002 */
[----:B------:R-:W0:Y:S01]  /*3e10*/  LDCU UR4, c[0x0][0x390] ;  /* 0x00007200ff0477ac */ /* 0x000e220008000800 */
[----:B------:R-:W-:Y:S02]  /*3e20*/  IMAD.MOV.U32 R24, RZ, RZ, R3 ;  /* 0x000000ffff187224 */ /* 0x000fe400078e0003 */
[----:B------:R-:W-:-:S07]  /*3e30*/  IMAD.MOV.U32 R27, RZ, RZ, 0x500 ;  /* 0x00000500ff1b7424 */ /* 0x000fce00078e00ff */
.L_x_421:
[----:B------:R-:W1:Y:S01]  /*3e40*/  LDC.64 R22, c[0x0][0x380] ;  /* 0x0000e000ff167b82 */ /* 0x000e620000000a00 */
[----:B------:R-:W-:-:S04]  /*3e50*/  IMAD.IADD R3, R0, 0x1, R27 ;  /* 0x0000000100037824 */ /* 0x000fc800078e021b */
[----:B-1----:R-:W-:-:S05]  /*3e60*/  IMAD.WIDE.U32 R22, R3, 0x10, R22 ;  /* 0x0000001003167825 */ /* 0x002fca00078e0016 */
        /* <DEDUP_REMOVED lines=14> */
[----:B------:R-:W-:Y:S02]  /*3f50*/  @P2 FSEL R29, R5, R21, P0 ;  /* 0x00000015051d2208 */ /* 0x000fe40000000000 */
[----:B------:R-:W2:Y:S01]  /*3f60*/  LDG.E.64.CONSTANT R4, desc[UR6][R22.64+0x4000] ;  /* 0x0040000616047981 */ /* 0x000ea2000c1e9b00 */
[----:B------:R-:W-:Y:S02]  /*3f70*/  @P2 IMAD.MOV.U32 R20, RZ, RZ, R26 ;  /* 0x000000ffff142224 */ /* 0x000fe400078e001a */
[----:B------:R-:W-:-:S06]  /*3f80*/  @P2 IMAD.MOV.U32 R21, RZ, RZ, R29 ;  /* 0x000000ffff152224 */ /* 0x000fcc00078e001d */
        /* <DEDUP_REMOVED lines=32> */
[----:B------:R-:W-:-:S05]  /*4190*/  VIADD R7, R27, 0xa00 ;  /* 0x00000a001b077836 */ /* 0x000fca0000000000 */
[----:B0-----:R-:W-:Y:S01]  /*41a0*/  ISETP.GT.AND P1, PT, R7, UR4, PT ;  /* 0x0000000407007c0c */ /* 0x001fe2000bf24270 */
[----:B------:R-:W-:-:S04]  /*41b0*/  VIADD R15, R27, 0x500 ;  /* 0x000005001b0f7836 */ /* 0x000fc80000000000 */
[----:B------:R-:W-:Y:S01]  /*41c0*/  IMAD.MOV.U32 R27, RZ, RZ, R15 ;  /* 0x000000ffff1b7224 */ /* 0x000fe200078e000f */
        /* <DEDUP_REMOVED lines=11> */
[----:B------:R-:W-:Y:S01]  /*4280*/  IMAD.MOV.U32 R24, RZ, RZ, R3 ;  /* 0x000000ffff187224 */ /* 0x000fe200078e0003 */
[----:B------:R-:W-:Y:S06]  /*4290*/  @!P1 BRA `(.L_x_421) ;  /* 0xfffffff800e89947 */ /* 0x000fec000383ffff */
.L_x_420:
[----:B------:R-:W-:-:S13]  /*42a0*/  ISETP.GE.AND P0, PT, R15, UR4, PT ;  /* 0x000000040f007c0c */ /* 0x000fda000bf06270 */
        /* <DEDUP_REMOVED lines=12> */
[----:B------:R-:W0:Y:S01]  /*4370*/  LDC.64 R6, c[0x0][0x380] ;  /* 0x0000e000ff067b82 */ /* 0x000e220000000a00 */
[----:B------:R-:W-:Y:S01]  /*4380*/  LEA.HI R8, R20, 0x1, RZ, 0x18 ;  /* 0x0000000114087811 */ /* 0x000fe200078fc0ff */
[----:B------:R-:W-:Y:S01]  /*4390*/  IMAD.IADD R21, R0, 0x1, R15 ;  /* 0x0000000100157824 */ /* 0x000fe200078e020f */
[----:B------:R-:W-:Y:S02]  /*43a0*/  MOV R12, R0 ;  /* 0x00000000000c7202 */ /* 0x000fe40000000f00 */
[----:B------:R-:W-:-:S05]  /*43b0*/  LOP3.LUT R8, R8, 0x3, RZ, 0xc0, !PT ;  /* 0x0000000308087812 */ /* 0x000fca00078ec0ff */
[----:B------:R-:W-:-:S07]  /*43c0*/  IMAD.MOV R14, RZ, RZ, -R8 ;  /* 0x000000ffff0e7224 */ /* 0x000fce00078e0a08 */
.L_x_428:
[----:B0-----:R-:W-:-:S05]  /*43d0*/  IMAD.WIDE.U32 R18, R21, 0x10, R6 ;  /* 0x0000001015127825 */ /* 0x001fca00078e0006 */
[----:B------:R-:W2:Y:S04]  /*43e0*/  LDG.E.64.CONSTANT R8, desc[UR6][R18.64] ;  /* 0x0000000612087981 */ /* 0x000ea8000c1e9b00 */
[----:B------:R-:W3:Y:S01]  /*43f0*/  LDG.E.64.CONSTANT R10, desc[UR6][R18.64+0x8] ;  /* 0x00000806120a7981 */ /* 0x000ee2000c1e9b00 */
[----:B------:R-:W-:Y:S01]  /*4400*/  VIADD R14, R14, 0x1 ;  /* 0x000000010e0e7836 */ /* 0x000fe20000000000 */
[----:B------:R-:W-:Y:S01]  /*4410*/  BSSY.RECONVERGENT B3, `(.L_x_426) ;  /* 0x000001a000037945 */ /* 0x000fe20003800200 */
[----:B------:R-:W-:Y:S02]  /*4420*/  IMAD.MOV.U32 R23, RZ, RZ, R2 ;  /* 0x000000ffff177224 */ /* 0x000fe400078e0002 */
        /* <DEDUP_REMOVED lines=24> */
.L_x_427:
[----:B------:R-:W-:Y:S05]  /*45b0*/  BSYNC.RECONVERGENT B3 ;  /* 0x0000000000037941 */ /* 0x000fea0003800200 */
.L_x_426:
[----:B------:R-:W-:Y:S02]  /*45c0*/  VIADD R12, R12, 0x100 ;  /* 0x000001000c0c7836 */ /* 0x000fe40000000000 */
[----:B------:R-:W-:Y:S01]  /*45d0*/  VIADD R21, R21, 0x100 ;  /* 0x0000010015157836 */ /* 0x000fe20000000000 */
[----:B------:R-:W-:Y:S06]  /*45e0*/  @P2 BRA `(.L_x_428) ;  /* 0xfffffffc00782947 */ /* 0x000fec000383ffff */
.L_x_425:
[----:B------:R-:W-:Y:S05]  /*45f0*/  BSYNC.RECONVERGENT B2 ;  /* 0x0000000000027941 */ /* 0x000fea0003800200 */
.L_x_424:
[----:B------:R-:W-:-:S13]  /*4600*/  ISETP.GE.U32.AND P0, PT, R20, 0x300, PT ;  /* 0x000003001400780c */ /* 0x000fda0003f06070 */
[----:B------:R-:W-:Y:S05]  /*4610*/  @!P0 BRA `(.L_x_423) ;  /* 0x0000000400c88947 */ /* 0x000fea0003800000 */
[----:B------:R-:W0:Y:S01]  /*4620*/  LDCU.64 UR8, c[0x0][0x380] ;  /* 0x00007000ff0877ac */ /* 0x000e220008000a00 */
[----:B------:R-:W1:Y:S01]  /*4630*/  LDC.64 R10, c[0x0][0x380] ;  /* 0x0000e000ff0a7b82 */ /* 0x000e620000000a00 */
[C---:B------:R-:W-:Y:S01]  /*4640*/  IADD3 R17, P0, PT, R12.reuse, R15, RZ ;  /* 0x0000000f0c117210 */ /* 0x040fe20007f1e0ff */
[----:B------:R-:W-:-:S04]  /*4650*/  IMAD.IADD R15, R12, 0x1, R15 ;  /* 0x000000010c0f7824 */ /* 0x000fc800078e020f */
[----:B------:R-:W-:Y:S01]  /*4660*/  IMAD.X R6, RZ, RZ, RZ, P0 ;  /* 0x000000ffff067224 */ /* 0x000fe200000e06ff */
[----:B0-----:R-:W-:-:S04]  /*4670*/  LEA R14, P1, R17, UR8, 0x4 ;  /* 0x00000008110e7c11 */ /* 0x001fc8000f8220ff */
[----:B------:R-:W-:Y:S02]  /*4680*/  IADD3 R14, P0, PT, R14, 0x3008, RZ ;  /* 0x000030080e0e7810 */ /* 0x000fe40007f1e0ff */
[----:B------:R-:W-:-:S05]  /*4690*/  LEA.HI.X R17, R17, UR9, R6, 0x4, P1 ;  /* 0x0000000911117c11 */ /* 0x000fca00088f2406 */
[----:B------:R-:W-:-:S07]  /*46a0*/  IMAD.X R17, RZ, RZ, R17, P0 ;  /* 0x000000ffff117224 */ /* 0x000fce00000e0611 */
.L_x_437:
[----:B-1----:R-:W-:-:S05]  /*46b0*/  IMAD.WIDE.U32 R8, R15, 0x10, R10 ;  /* 0x000000100f087825 */ /* 0x002fca00078e000a */
[----:B------:R-:W2:Y:S04]  /*46c0*/  LDG.E.64.CONSTANT R22, desc[UR6][R8.64] ;  /* 0x0000000608167981 */ /* 0x000ea8000c1e9b00 */
[----:B------:R0:W3:Y:S02]  /*46d0*/  LDG.E.64.CONSTANT R6, desc[UR6][R8.64+0x8] ;  /* 0x0000080608067981 */ /* 0x0000e4000c1e9b00 */
[----:B0-----:R-:W-:Y:S02]  /*46e0*/  IMAD.MOV.U32 R8, RZ, RZ, R14 ;  /* 0x000000ffff087224 */ /* 0x001fe400078e000e */
[----:B------:R-:W-:-:S05]  /*46f0*/  IMAD.MOV.U32 R9, RZ, RZ, R17 ;  /* 0x000000ffff097224 */ /* 0x000fca00078e0011 */
[----:B------:R0:W5:Y:S04]  /*4700*/  LDG.E.64.CONSTANT R20, desc[UR6][R8.64+-0x2008] ;  /* 0xffdff80608147981 */ /* 0x000168000c1e9b00 */
[----:B------:R0:W5:Y:S01]  /*4710*/  LDG.E.64.CONSTANT R18, desc[UR6][R8.64+-0x2000] ;  /* 0xffe0000608127981 */ /* 0x000162000c1e9b00 */
[----:B------:R-:W-:Y:S01]  /*4720*/  BSSY.RECONVERGENT B2, `(.L_x_429) ;  /* 0x0000015000027945 */ /* 0x000fe20003800200 */
[----:B--2---:R-:W-:Y:S01]  /*4730*/  DSETP.GEU.AND P0, PT, |R4|, |R22|, PT ;  /* 0x400000160400722a */ /* 0x004fe20003f0e200 */
[----:B------:R-:W-:Y:S02]  /*4740*/  IMAD.MOV.U32 R16, RZ, RZ, R22 ;  /* 0x000000ffff107224 */ /* 0x000fe400078e0016 */
[----:B------:R-:W-:Y:S01]  /*4750*/  IMAD.MOV.U32 R17, RZ, RZ, R23 ;  /* 0x000000ffff117224 */ /* 0x000fe200078e0017 */
[----:B---3--:R-:W-:Y:S01]  /*4760*/  MOV R29, R7 ;  /* 0x00000007001d7202 */ /* 0x008fe20000000f00 */
[----:B------:R-:W-:-:S09]  /*4770*/  IMAD.MOV.U32 R27, RZ, RZ, R6 ;  /* 0x000000ffff1b7224 */ /* 0x000fd200078e0006 */
        /* <DEDUP_REMOVED lines=15> */
.L_x_430:
[----:B------:R-:W-:Y:S05]  /*4870*/  BSYNC.RECONVERGENT B2 ;  /* 0x0000000000027941 */ /* 0x000fea0003800200 */
.L_x_429:
[----:B------:R0:W5:Y:S04]  /*4880*/  LDG.E.64.CONSTANT R6, desc[UR6][R8.64+-0x1008] ;  /* 0xffeff80608067981 */ /* 0x000168000c1e9b00 */
[----:B------:R0:W5:Y:S02]  /*4890*/  LDG.E.64.CONSTANT R4, desc[UR6][R8.64+-0x1000] ;  /* 0xfff0000608047981 */ /* 0x000164000c1e9b00 */
[----:B-----5:R-:W-:Y:S01]  /*48a0*/  DSETP.GEU.AND P0, PT, |R16|, |R20|, PT ;  /* 0x400000141000722a */ /* 0x020fe20003f0e200 */
[----:B------:R-:W-:Y:S01]  /*48b0*/  BSSY.RECONVERGENT B2, `(.L_x_431) ;  /* 0x0000014000027945 */ /* 0x000fe20003800200 */
[----:B------:R-:W-:Y:S02]  /*48c0*/  IMAD.MOV.U32 R2, RZ, RZ, R20 ;  /* 0x000000ffff027224 */ /* 0x000fe400078e0014 */
[----:B------:R-:W-:-:S02]  /*48d0*/  IMAD.MOV.U32 R3, RZ, RZ, R21 ;  /* 0x000000ffff037224 */ /* 0x000fc400078e0015 */
        /* <DEDUP_REMOVED lines=17> */
.L_x_432:
[----:B------:R-:W-:Y:S05]  /*49f0*/  BSYNC.RECONVERGENT B2 ;  /* 0x0000000000027941 */ /* 0x000fea0003800200 */
.L_x_431:
[----:B------:R0:W5:Y:S04]  /*4a00*/  LDG.E.64.CONSTANT R16, desc[UR6][R8.64+-0x8] ;  /* 0xfffff80608107981 */ /* 0x000168000c1e9b00 */
[----:B------:R0:W5:Y:S01]  /*4a10*/  LDG.E.64.CONSTANT R18, desc[UR6][R8.64] ;  /* 0x0000000608127981 */ /* 0x000162000c1e9b00 */
[----:B------:R-:W-:Y:S01]  /*4a20*/  DSETP.GEU.AND P0, PT, |R2|, |R6|, PT ;  /* 0x400000060200722a */ /* 0x000fe20003f0e200 */
[----:B------:R-:W-:Y:S01]  /*4a30*/  BSSY.RECONVERGENT B2, `(.L_x_433) ;  /* 0x0000014000027945 */ /* 0x000fe20003800200 */
[----:B------:R-:W-:Y:S02]  /*4a40*/  IMAD.MOV.U32 R20, RZ, RZ, R6 ;  /* 0x000000ffff147224 */ /* 0x000fe400078e0006 */
[----:B------:R-:W-:Y:S02]  /*4a50*/  IMAD.MOV.U32 R21, RZ, RZ, R7 ;  /* 0x000000ffff157224 */ /* 0x000fe400078e0007 */
[----:B------:R-:W-:-:S02]  /*4a60*/  IMAD.MOV.U32 R29, RZ, RZ, R4 ;  /* 0x000000ffff1d7224 */ /* 0x000fc400078e0004 */
        /* <DEDUP_REMOVED lines=16> */
.L_x_434:
[----:B------:R-:W-:Y:S05]  /*4b70*/  BSYNC.RECONVERGENT B2 ;  /* 0x0000000000027941 */ /* 0x000fea0003800200 */
.L_x_433:
[----:B-----5:R-:W-:Y:S01]  /*4b80*/  DSETP.GEU.AND P0, PT, |R20|, |R16|, PT ;  /* 0x400000101400722a */ /* 0x020fe20003f0e200 */
[----:B------:R-:W-:Y:S01]  /*4b90*/  BSSY.RECONVERGENT B2, `(.L_x_435) ;  /* 0x0000014000027945 */ /* 0x000fe20003800200 */
[----:B------:R-:W-:Y:S02]  /*4ba0*/  IMAD.MOV.U32 R4, RZ, RZ, R16 ;  /* 0x000000ffff047224 */ /* 0x000fe400078e0010 */
[----:B------:R-:W-:Y:S02]  /*4bb0*/  IMAD.MOV.U32 R5, RZ, RZ, R17 ;  /* 0x000000ffff057224 */ /* 0x000fe400078e0011 */
[----:B------:R-:W-:Y:S02]  /*4bc0*/  IMAD.MOV.U32 R2, RZ, RZ, R18 ;  /* 0x000000ffff027224 */ /* 0x000fe400078e0012 */
[----:B------:R-:W-:-:S06]  /*4bd0*/  IMAD.MOV.U32 R3, RZ, RZ, R19 ;  /* 0x000000ffff037224 */ /* 0x000fcc00078e0013 */
        /* <DEDUP_REMOVED lines=15> */
.L_x_436:
[----:B------:R-:W-:Y:S05]  /*4cd0*/  BSYNC.RECONVERGENT B2 ;  /* 0x0000000000027941 */ /* 0x000fea0003800200 */
.L_x_435:
[----:B------:R-:W-:Y:S01]  /*4ce0*/  VIADD R12, R12, 0x400 ;  /* 0x000004000c0c7836 */ /* 0x000fe20000000000 */
[----:B------:R-:W-:Y:S01]  /*4cf0*/  IADD3 R14, P1, PT, R8, 0x4000, RZ ;  /* 0x00004000080e7810 */ /* 0x000fe20007f3e0ff */
[----:B------:R-:W-:-:S03]  /*4d00*/  VIADD R15, R15, 0x400 ;  /* 0x000004000f0f7836 */ /* 0x000fc60000000000 */
[----:B------:R-:W-:Y:S01]  /*4d10*/  ISETP.GE.AND P0, PT, R12, R13, PT ;  /* 0x0000000d0c00720c */ /* 0x000fe20003f06270 */
[----:B------:R-:W-:-:S12]  /*4d20*/  IMAD.X R17, RZ, RZ, R9, P1 ;  /* 0x000000ffff117224 */ /* 0x000fd800008e0609 */
[----:B------:R-:W-:Y:S05]  /*4d30*/  @!P0 BRA `(.L_x_437) ;  /* 0xfffffff8005c8947 */ /* 0x000fea000383ffff */
.L_x_423:
[----:B------:R-:W-:Y:S05]  /*4d40*/  BSYNC.RECONVERGENT B1 ;  /* 0x0000000000017941 */ /* 0x000fea0003800200 */
.L_x_422:
        /* <DEDUP_REMOVED lines=32> */
.L_x_439:
[----:B------:R-:W-:Y:S05]  /*4f50*/  BSYNC.RECONVERGENT B1 ;  /* 0x0000000000017941 */ /* 0x000fea0003800200 */
.L_x_438:
        /* <DEDUP_REMOVED lines=12> */
[----:B---3--:R-:W-:Y:S01]  /*5020*/  IMAD.MOV.U32 R8, RZ, RZ, R14 ;  /* 0x000000ffff087224 */ /* 0x008fe200078e000e */
[----:B------:R-:W-:Y:S01]  /*5030*/  MOV R2, R4 ;  /* 0x0000000400027202 */ /* 0x000fe20000000f00 */
[----:B----4-:R-:W-:Y:S02]  /*5040*/  IMAD.MOV.U32 R9, RZ, RZ, R13 ;  /* 0x000000ffff097224 */ /* 0x010fe400078e000d */
        /* <DEDUP_REMOVED lines=16> */
.L_x_441:
[----:B------:R-:W-:Y:S05]  /*5150*/  BSYNC.RECONVERGENT B1 ;  /* 0x0000000000017941 */ /* 0x000fea0003800200 */
.L_x_440:
[----:B------:R-:W-:Y:S01]  /*5160*/  ISETP.GT.AND P0, PT, R10, 0x1b, PT ;  /* 0x0000001b0a00780c */ /* 0x000fe20003f04270 */
[----:B0-----:R0:W0:Y:S01]  /*5170*/  SHFL.DOWN PT, R6, R2, 0x4, 0x1f ;  /* 0x08801f0002067f89 */ /* 0x00102200000e0000 */
[----:B------:R-:W-:Y:S01]  /*5180*/  BSSY.RECONVERGENT B1, `(.L_x_442) ;  /* 0x000001d000017945 */ /* 0x000fe20003800200 */
[----:B------:R-:W-:Y:S02]  /*5190*/  IMAD.MOV.U32 R11, RZ, RZ, R8 ;  /* 0x000000ffff0b7224 */ /* 0x000fe400078e0008 */
[----:B------:R0:W0:Y:S01]  /*51a0*/  SHFL.DOWN PT, R7, R3, 0x4, 0x1f ;  /* 0x08801f0003077f89 */ /* 0x00002200000e0000 */
[----:B------:R-:W-:Y:S02]  /*51b0*/  IMAD.MOV.U32 R12, RZ, RZ, R9 ;  /* 0x000000ffff0c7224 */ /* 0x000fe400078e0009 */
[----:B-1----:R-:W-:Y:S01]  /*51c0*/  IMAD.MOV.U32 R4, RZ, RZ, R2 ;  /* 0x000000ffff047224 */ /* 0x002fe200078e0002 */
[----:B----4-:R1:W4:Y:S01]  /*51d0*/  SHFL.DOWN PT, R13, R8, 0x4, 0x1f ;  /* 0x08801f00080d7f89 */ /* 0x01032200000e0000 */
[----:B--2---:R-:W-:-:S03]  /*51e0*/  IMAD.MOV.U32 R5, RZ, RZ, R3 ;  /* 0x000000ffff057224 */ /* 0x004fc600078e0003 */
[----:B---3--:R1:W2:Y:S01]  /*51f0*/  SHFL.DOWN PT, R14, R9, 0x4, 0x1f ;  /* 0x08801f00090e7f89 */ /* 0x0082a200000e0000 */
[----:B------:R-:W-:Y:S05]  /*5200*/  @P0 BRA `(.L_x_443) ;  /* 0x0000000000500947 */ /* 0x000fea0003800000 */
[----:B0-----:R-:W-:Y:S01]  /*5210*/  DSETP.GEU.AND P0, PT, |R2|, |R6|, PT ;  /* 0x400000060200722a */ /* 0x001fe20003f0e200 */
[----:B----4-:R-:W-:Y:S02]  /*5220*/  IMAD.MOV.U32 R11, RZ, RZ, R13 ;  /* 0x000000ffff0b7224 */ /* 0x010fe400078e000d */
        /* <DEDUP_REMOVED lines=18> */
.L_x_443:
[----:B------:R-:W-:Y:S05]  /*5350*/  BSYNC.RECONVERGENT B1 ;  /* 0x0000000000017941 */ /* 0x000fea0003800200 */
.L_x_442:
[----:B------:R-:W-:Y:S01]  /*5360*/  ISETP.GT.AND P0, PT, R10, 0x17, PT ;  /* 0x000000170a00780c */ /* 0x000fe20003f04270 */
[----:B0-----:R0:W3:Y:S01]  /*5370*/  SHFL.DOWN PT, R2, R4, 0x8, 0x1f ;  /* 0x09001f0004027f89 */ /* 0x0010e200000e0000 */
[----:B------:R-:W-:Y:S01]  /*5380*/  BSSY.RECONVERGENT B1, `(.L_x_444) ;  /* 0x000001d000017945 */ /* 0x000fe20003800200 */
[----:B-1----:R-:W-:Y:S02]  /*5390*/  IMAD.MOV.U32 R8, RZ, RZ, R11 ;  /* 0x000000ffff087224 */ /* 0x002fe400078e000b */
[----:B------:R0:W1:Y:S01]  /*53a0*/  SHFL.DOWN PT, R3, R5, 0x8, 0x1f ;  /* 0x09001f0005037f89 */ /* 0x00006200000e0000 */
[----:B------:R-:W-:Y:S02]  /*53b0*/  IMAD.MOV.U32 R9, RZ, RZ, R12 ;  /* 0x000000ffff097224 */ /* 0x000fe400078e000c */
[----:B------:R-:W-:Y:S01]  /*53c0*/  IMAD.MOV.U32 R6, RZ, RZ, R4 ;  /* 0x000000ffff067224 */ /* 0x000fe200078e0004 */
[----:B--2---:R0:W2:Y:S01]  /*53d0*/  SHFL.DOWN PT, R14, R11, 0x8, 0x1f ;  /* 0x09001f000b0e7f89 */ /* 0x0040a200000e0000 */
[----:B------:R-:W-:-:S03]  /*53e0*/  IMAD.MOV.U32 R7, RZ, RZ, R5 ;  /* 0x000000ffff077224 */ /* 0x000fc600078e0005 */
[----:B----4-:R0:W4:Y:S01]  /*53f0*/  SHFL.DOWN PT, R13, R12, 0x8, 0x1f ;  /* 0x09001f000c0d7f89 */ /* 0x01012200000e0000 */
[----:B------:R-:W-:Y:S05]  /*5400*/  @P0 BRA `(.L_x_445) ;  /* 0x0000000000500947 */ /* 0x000fea0003800000 */
[----:B-1-3--:R-:W-:Y:S01]  /*5410*/  DSETP.GEU.AND P0, PT, |R4|, |R2|, PT ;  /* 0x400000020400722a */ /* 0x00afe20003f0e200 */
[----:B--2---:R-:W-:Y:S01]  /*5420*/  IMAD.MOV.U32 R8, RZ, RZ, R14 ;  /* 0x000000ffff087224 */ /* 0x004fe200078e000e */
        /* <DEDUP_REMOVED lines=18> */
.L_x_445:
[----:B------:R-:W-:Y:S05]  /*5550*/  BSYNC.RECONVERGENT B1 ;  /* 0x0000000000017941 */ /* 0x000fea0003800200 */
.L_x_444:
[----:B------:R-:W-:Y:S01]  /*5560*/  ISETP.GT.AND P0, PT, R10, 0xf, PT ;  /* 0x0000000f0a00780c */ /* 0x000fe20003f04270 */
[----:B0-----:R0:W0:Y:S01]  /*5570*/  SHFL.DOWN PT, R4, R6, 0x10, 0x1f ;  /* 0x0a001f0006047f89 */ /* 0x00102200000e0000 */
[----:B------:R-:W-:Y:S01]  /*5580*/  BSSY.RECONVERGENT B1, `(.L_x_446) ;  /* 0x000001d000017945 */ /* 0x000fe20003800200 */
[----:B--2---:R-:W-:Y:S02]  /*5590*/  IMAD.MOV.U32 R14, RZ, RZ, R8 ;  /* 0x000000ffff0e7224 */ /* 0x004fe400078e0008 */
[----:B------:R2:W0:Y:S01]  /*55a0*/  SHFL.DOWN PT, R5, R7, 0x10, 0x1f ;  /* 0x0a001f0007057f89 */ /* 0x00042200000e0000 */
[----:B------:R-:W-:Y:S02]  /*55b0*/  IMAD.MOV.U32 R15, RZ, RZ, R9 ;  /* 0x000000ffff0f7224 */ /* 0x000fe400078e0009 */
[----:B---3--:R-:W-:Y:S01]  /*55c0*/  IMAD.MOV.U32 R2, RZ, RZ, R6 ;  /* 0x000000ffff027224 */ /* 0x008fe200078e0006 */
[----:B------:R2:W3:Y:S01]  /*55d0*/  SHFL.DOWN PT, R11, R8, 0x10, 0x1f ;  /* 0x0a001f00080b7f89 */ /* 0x0004e200000e0000 */
[----:B-1----:R-:W-:-:S03]  /*55e0*/  IMAD.MOV.U32 R3, RZ, RZ, R7 ;  /* 0x000000ffff037224 */ /* 0x002fc600078e0007 */
[----:B------:R2:W1:Y:S01]  /*55f0*/  SHFL.DOWN PT, R12, R9, 0x10, 0x1f ;  /* 0x0a001f00090c7f89 */ /* 0x00046200000e0000 */
[----:B------:R-:W-:Y:S05]  /*5600*/  @P0 BRA `(.L_x_447) ;  /* 0x0000000000500947 */ /* 0x000fea0003800000 */
[----:B0-----:R-:W-:Y:S01]  /*5610*/  DSETP.GEU.AND P0, PT, |R6|, |R4|, PT ;  /* 0x400000040600722a */ /* 0x001fe20003f0e200 */
[----:B---3--:R-:W-:Y:S02]  /*5620*/  IMAD.MOV.U32 R14, RZ, RZ, R11 ;  /* 0x000000ffff0e7224 */ /* 0x008fe400078e000b */
[----:B-1----:R-:W-:Y:S02]  /*5630*/  IMAD.MOV.U32 R15, RZ, RZ, R12 ;  /* 0x000000ffff0f7224 */ /* 0x002fe400078e000c */
        /* <DEDUP_REMOVED lines=17> */
.L_x_447:
[----:B------:R-:W-:Y:S05]  /*5750*/  BSYNC.RECONVERGENT B1 ;  /* 0x0000000000017941 */ /* 0x000fea0003800200 */
.L_x_446:
        /* <DEDUP_REMOVED lines=11> */
.L_x_449:
[----:B------:R-:W-:Y:S05]  /*5810*/  BSYNC.RECONVERGENT B1 ;  /* 0x0000000000017941 */ /* 0x000fea0003800200 */
.L_x_448:
        /* <DEDUP_REMOVED lines=8> */
[----:B--2---:R-:W2:Y:S04]  /*58a0*/  LDS.128 R4, [R0+0x20] ;  /* 0x0000200000047984 */ /* 0x004ea80000000c00 */
[----:B-1--4-:R1:W4:Y:S04]  /*58b0*/  LDS.64 R12, [R0+0x80] ;  /* 0x00008000000c7984 */ /* 0x0123280000000a00 */
[----:B---3--:R1:W3:Y:S01]  /*58c0*/  LDS.128 R8, [R0+0x30] ;  /* 0x0000300000087984 */ /* 0x0082e20000000c00 */
[----:B0-----:R-:W-:Y:S01]  /*58d0*/  DSETP.GEU.AND P0, PT, |R2|, |R16|, PT ;  /* 0x400000100200722a */ /* 0x001fe20003f0e200 */
[----:B------:R-:W-:-:S02]  /*58e0*/  IMAD.MOV.U32 R24, RZ, RZ, R16 ;  /* 0x000000ffff187224 */ /* 0x000fc400078e0010 */
[----:B------:R-:W-:Y:S02]  /*58f0*/  IMAD.MOV.U32 R25, RZ, RZ, R17 ;  /* 0x000000ffff197224 */ /* 0x000fe400078e0011 */
[----:B--2---:R-:W-:Y:S02]  /*5900*/  IMAD.MOV.U32 R27, RZ, RZ, R4 ;  /* 0x000000ffff1b7224 */ /* 0x004fe400078e0004 */
[----:B------:R-:W-:-:S07]  /*5910*/  IMAD.MOV.U32 R29, RZ, RZ, R5 ;  /* 0x000000ffff1d7224 */ /* 0x000fce00078e0005 */
[----:B-1-34-:R-:W-:Y:S05]  /*5920*/  @!P0 BRA `(.L_x_451) ;  /* 0x0000000000388947 */ /* 0x01afea0003800000 */
        /* <DEDUP_REMOVED lines=14> */
.L_x_451:
[----:B------:R-:W-:Y:S05]  /*5a10*/  BSYNC.RECONVERGENT B1 ;  /* 0x0000000000017941 */ /* 0x000fea0003800200 */
.L_x_450:
        /* <DEDUP_REMOVED lines=23> */
.L_x_453:
[----:B------:R-:W-:Y:S05]  /*5b90*/  BSYNC.RECONVERGENT B1 ;  /* 0x0000000000017941 */ /* 0x000fea0003800200 */
.L_x_452:
        /* <DEDUP_REMOVED lines=21> */
.L_x_455:
[----:B------:R-:W-:Y:S05]  /*5cf0*/  BSYNC.RECONVERGENT B1 ;  /* 0x0000000000017941 */ /* 0x000fea0003800200 */
.L_x_454:
        /* <DEDUP_REMOVED lines=23> */
.L_x_457:
[----:B------:R-:W-:Y:S05]  /*5e70*/  BSYNC.RECONVERGENT B1 ;  /* 0x0000000000017941 */ /* 0x000fea0003800200 */
.L_x_456:
[----:B------:R-:W-:Y:S01]  /*5e80*/  DSETP.GEU.AND P0, PT, |R14|, |R22|, PT ;  /* 0x400000160e00722a */ /* 0x000fe20003f0e200 */
[----:B------:R-:W-:Y:S01]  /*5e90*/  BSSY.RECONVERGENT B1, `(.L_x_458) ;  /* 0x0000014000017945 */ /* 0x000fe20003800200 */
[----:B------:R-:W-:Y:S01]  /*5ea0*/  MOV R2, R22 ;  /* 0x0000001600027202 */ /* 0x000fe20000000f00 */
[----:B------:R-:W-:Y:S02]  /*5eb0*/  IMAD.MOV.U32 R3, RZ, RZ, R23 ;  /* 0x000000ffff037224 */ /* 0x000fe400078e0017 */
[----:B-1----:R-:W-:Y:S02]  /*5ec0*/  IMAD.MOV.U32 R19, RZ, RZ, R8 ;  /* 0x000000ffff137224 */ /* 0x002fe400078e0008 */
        /* <DEDUP_REMOVED lines=16> */
.L_x_459:
[----:B------:R-:W-:Y:S05]  /*5fd0*/  BSYNC.RECONVERGENT B1 ;  /* 0x0000000000017941 */ /* 0x000fea0003800200 */
.L_x_458:
        /* <DEDUP_REMOVED lines=21> */
.L_x_461:
[----:B------:R-:W-:Y:S05]  /*6130*/  BSYNC.RECONVERGENT B1 ;  /* 0x0000000000017941 */ /* 0x000fea0003800200 */
.L_x_460:
        /* <DEDUP_REMOVED lines=20> */
.L_x_383:
[----:B------:R-:W-:Y:S05]  /*6280*/  BSYNC.RECONVERGENT B0 ;  /* 0x0000000000007941 */ /* 0x000fea0003800200 */
.L_x_350:
[----:B------:R-:W-:Y:S05]  /*6290*/  @P1 EXIT ;  /* 0x000000000000194d */ /* 0x000fea0003800000 */
[----:B01----:R-:W0:Y:S02]  /*62a0*/  LDC.64 R4, c[0x0][0x388] ;  /* 0x0000e200ff047b82 */ /* 0x003e240000000a00 */
[----:B0-----:R-:W-:Y:S04]  /*62b0*/  STG.E.64 desc[UR6][R4.64], R2 ;  /* 0x0000000204007986 */ /* 0x001fe8000c101b06 */
[----:B------:R-:W-:Y:S01]  /*62c0*/  STG.E.64 desc[UR6][R4.64+0x8], R14 ;  /* 0x0000080e04007986 */ /* 0x000fe2000c101b06 */
[----:B------:R-:W-:Y:S05]  /*62d0*/  EXIT ;  /* 0x000000000000794d */ /* 0x000fea0003800000 */
.L_x_462:
        /* <DEDUP_REMOVED lines=10> */
.L_x_735:


//--------------------- .text._ZN6thrust24THRUST_300001_SM_1000_NS8cuda_cub4core6detail13_kernel_agentINS1_8__reduce10DrainAgentIiEEJN3cub18CUB_300001_SM_10009GridQueueIjEEiEEEvDpT0_ --------------------------
	.section	.text._ZN6thrust24THRUST_300001_SM_1000_NS8cuda_cub4core6detail13_kernel_agentINS1_8__reduce10DrainAgentIiEEJN3cub18CUB_300001_SM_10009GridQueueIjEEiEEEvDpT0_,"ax",@progbits
	.align	128
        .global         _ZN6thrust24THRUST_300001_SM_1000_NS8cuda_cub4core6detail13_kernel_agentINS1_8__reduce10DrainAgentIiEEJN3cub18CUB_300001_SM_10009GridQueueIjEEiEEEvDpT0_
        .type           _ZN6thrust24THRUST_300001_SM_1000_NS8cuda_cub4core6detail13_kernel_agentINS1_8__reduce10DrainAgentIiEEJN3cub18CUB_300001_SM_10009GridQueueIjEEiEEEvDpT0_,@function
        .size           _ZN6thrust24THRUST_300001_SM_1000_NS8cuda_cub4core6detail13_kernel_agentINS1_8__reduce10DrainAgentIiEEJN3cub18CUB_300001_SM_10009GridQueueIjEEiEEEvDpT0_,(.L_x_736 - _ZN6thrust24THRUST_300001_SM_1000_NS8cuda_cub4core6detail13_kernel_agentINS1_8__reduce10DrainAgentIiEEJN3cub18CUB_300001_SM_10009GridQueueIjEEiEEEvDpT0_)
        .other          _ZN6thrust24THRUST_300001_SM_1000_NS8cuda_cub4core6detail13_kernel_agentINS1_8__reduce10DrainAgentIiEEJN3cub18CUB_300001_SM_10009GridQueueIjEEiEEEvDpT0_,@"STO_CUDA_ENTRY STV_DEFAULT"
_ZN6thrust24THRUST_300001_SM_1000_NS8cuda_cub4core6detail13_kernel_agentINS1_8__reduce10DrainAgentIiEEJN3cub18CUB_300001_SM_10009GridQueueIjEEiEEEvDpT0_:
.text._ZN6thrust24THRUST_300001_SM_1000_NS8cuda_cub4core6detail13_kernel_agentINS1_8__reduce10DrainAgentIiEEJN3cub18CUB_300001_SM_10009GridQueueIjEEiEEEvDpT0_:
[----:B------:R-:W-:Y:S08]  /*0000*/  LDC R1, c[0x0][0x37c] ;  /* 0x0000df00ff017b82 */ /* 0x000ff00000000800 */
[----:B------:R-:W0:Y:S01]  /*0010*/  LDC.64 R2, c[0x0][0x380] ;  /* 0x0000e000ff027b82 */ /* 0x000e220000000a00 */
[----:B------:R-:W0:Y:S07]  /*0020*/  LDCU.64 UR4, c[0x0][0x358] ;  /* 0x00006b00ff0477ac */ /* 0x000e2e0008000a00 */
[----:B------:R-:W1:Y:S01]  /*0030*/  LDC R5, c[0x0][0x388] ;  /* 0x0000e200ff057b82 */ /* 0x000e620000000800 */
[----:B0-----:R-:W-:Y:S04]  /*0040*/  STG.E desc[UR4][R2.64+0x4], RZ ;  /* 0x000004ff02007986 */ /* 0x001fe8000c101904 */
[----:B-1----:R-:W-:Y:S01]  /*0050*/  STG.E desc[UR4][R2.64], R5 ;  /* 0x0000000502007986 */ /* 0x002fe2000c101904 */
[----:B------:R-:W-:Y:S05]  /*0060*/  EXIT ;  /* 0x000000000000794d */ /* 0x000fea0003800000 */
.L_x_463:
        /* <DEDUP_REMOVED lines=9> */
.L_x_736:


//--------------------- .text._ZN6thrust24THRUST_300001_SM_1000_NS8cuda_cub4core6detail13_kernel_agentINS1_8__reduce11ReduceAgentINS0_12zip_iteratorIN4cuda3std3__45tupleIJNS0_10device_ptrIdEENS0_17counting_iteratorIlNS0_11use_defaultESF_SF_EEEEEEEPNSB_IJdlEEESJ_iNS1_9__extrema9arg_max_fIdl10comparatorEEEEJSI_SK_iN3cub18CUB_300001_SM_100013GridEvenShareIiEENSR_9GridQueueIjEESO_EEEvDpT0_ --------------------------
	.section	.text._ZN6thrust24THRUST_300001_SM_1000_NS8cuda_cub4core6detail13_kernel_agentINS1_8__reduce11ReduceAgentINS0_12zip_iteratorIN4cuda3std3__45tupleIJNS0_10device_ptrIdEENS0_17counting_iteratorIlNS0_11use_defaultESF_SF_EEEEEEEPNSB_IJdlEEESJ_iNS1_9__extrema9arg_max_fIdl10comparatorEEEEJSI_SK_iN3cub18CUB_300001_SM_100013GridEvenShareIiEENSR_9GridQueueIjEESO_EEEvDpT0_,"ax",@progbits
	.align	128
        .global         _ZN6thrust24THRUST_300001_SM_1000_NS8cuda_cub4core6detail13_kernel_agentINS1_8__reduce11ReduceAgentINS0_12zip_iteratorIN4cuda3std3__45tupleIJNS0_10device_ptrIdEENS0_17counting_iteratorIlNS0_11use_defaultESF_SF_EEEEEEEPNSB_IJdlEEESJ_iNS1_9__extrema9arg_max_fIdl10comparatorEEEEJSI_SK_iN3cub18CUB_300001_SM_100013GridEvenShareIiEENSR_9GridQueueIjEESO_EEEvDpT0_
        .type           _ZN6thrust24THRUST_300001_SM_1000_NS8cuda_cub4core6detail13_kernel_agentINS1_8__reduce11ReduceAgentINS0_12zip_iteratorIN4cuda3std3__45tupleIJNS0_10device_ptrIdEENS0_17counting_iteratorIlNS0_11use_defaultESF_SF_EEEEEEEPNSB_IJdlEEESJ_iNS1_9__extrema9arg_max_fIdl10comparatorEEEEJSI_SK_iN3cub18CUB_300001_SM_100013GridEvenShareIiEENSR_9GridQueueIjEESO_EEEvDpT0_,@function
        .size           _ZN6thrust24THRUST_300001_SM_1000_NS8cuda_cub4core6detail13_kernel_agentINS1_8__reduce11ReduceAgentINS0_12zip_iteratorIN4cuda3std3__45tupleIJNS0_10device_ptrIdEENS0_17counting_iteratorIlNS0_11use_defaultESF_SF_EEEEEEEPNSB_IJdlEEESJ_iNS1_9__extrema9arg_max_fIdl10comparatorEEEEJSI_SK_iN3cub18CUB_300001_SM_100013GridEvenShareIiEENSR_9GridQueueIjEESO_EEEvDpT0_,(.L_x_737 - _ZN6thrust24THRUST_300001_SM_1000_NS8cuda_cub4core6detail13_kernel_agentINS1_8__reduce11ReduceAgentINS0_12zip_iteratorIN4cuda3std3__45tupleIJNS0_10device_ptrIdEENS0_17counting_iteratorIlNS0_11use_defaultESF_SF_EEEEEEEPNSB_IJdlEEESJ_iNS1_9__extrema9arg_max_fIdl10comparatorEEEEJSI_SK_iN3cub18CUB_300001_SM_100013GridEvenShareIiEENSR_9GridQueueIjEESO_EEEvDpT0_)
        .other          _ZN6thrust24THRUST_300001_SM_1000_NS8cuda_cub4core6detail13_kernel_agentINS1_8__reduce11ReduceAgentINS0_12zip_iteratorIN4cuda3std3__45tupleIJNS0_10device_ptrIdEENS0_17counting_iteratorIlNS0_11use_defaultESF_SF_EEEEEEEPNSB_IJdlEEESJ_iNS1_9__extrema9arg_max_fIdl10comparatorEEEEJSI_SK_iN3cub18CUB_300001_SM_100013GridEvenShareIiEENSR_9GridQueueIjEESO_EEEvDpT0_,@"STO_CUDA_ENTRY STV_DEFAULT"
_ZN6thrust24THRUST_300001_SM_1000_NS8cuda_cub4core6detail13_kernel_agentINS1_8__reduce11ReduceAgentINS0_12zip_iteratorIN4cuda3std3__45tupleIJNS0_10device_ptrIdEENS0_17counting_iteratorIlNS0_11use_defaultESF_SF_EEEEEEEPNSB_IJdlEEESJ_iNS1_9__extrema9arg_max_fIdl10comparatorEEEEJSI_SK_iN3cub18CUB_300001_SM_100013GridEvenShareIiEENSR_9GridQueueIjEESO_EEEvDpT0_:
.text._ZN6thrust24THRUST_300001_SM_1000_NS8cuda_cub4core6detail13_kernel_agentINS1_8__reduce11ReduceAgentINS0_12zip_iteratorIN4cuda3std3__45tupleIJNS0_10device_ptrIdEENS0_17counting_iteratorIlNS0_11use_defaultESF_SF_EEEEEEEPNSB_IJdlEEESJ_iNS1_9__extrema9arg_max_fIdl10comparatorEEEEJSI_SK_iN3cub18CUB_300001_SM_100013GridEvenShareIiEENSR_9GridQueueIjEESO_EEEvDpT0_:
[----:B------:R-:W-:Y:S01]  /*0000*/  LDC R1, c[0x0][0x37c] ;  /* 0x0000df00ff017b82 */ /* 0x000fe20000000800 */
[----:B------:R-:W0:Y:S01]  /*0010*/  S2R R0, SR_CTAID.X ;  /* 0x0000000000007919 */ /* 0x000e220000002500 */
[----:B------:R-:W1:Y:S01]  /*0020*/  LDCU UR4, c[0x0][0x398] ;  /* 0x00007300ff0477ac */ /* 0x000e620008000800 */
[----:B------:R-:W-:Y:S01]  /*0030*/  BSSY.RECONVERGENT B0, `(.L_x_464) ;  /* 0x000066d000007945 */ /* 0x000fe20003800200 */
[----:B------:R-:W2:Y:S01]  /*0040*/  LDCU UR6, c[0x0][0x370] ;  /* 0x00006e00ff0677ac */ /* 0x000ea20008000800 */
[----:B------:R-:W3:Y:S01]  /*0050*/  LDCU.64 UR10, c[0x0][0x358] ;  /* 0x00006b00ff0a77ac */ /* 0x000ee20008000a00 */
[----:B-1----:R-:W-:Y:S01]  /*0060*/  IMAD.U32 R7, RZ, RZ, UR4 ;  /* 0x00000004ff077e24 */ /* 0x002fe2000f8e00ff */
[----:B--2---:R-:W-:Y:S01]  /*0070*/  UIMAD UR6, UR6, 0x500, URZ ;  /* 0x00000500060678a4 */ /* 0x004fe2000f8e02ff */
[----:B0-----:R-:W-:-:S04]  /*0080*/  IMAD R10, R0, 0x500, RZ ;  /* 0x00000500000a7824 */ /* 0x001fc800078e02ff */
[----:B------:R-:W-:-:S05]  /*0090*/  VIADD R2, R10, 0x500 ;  /* 0x000005000a027836 */ /* 0x000fca0000000000 */
[----:B------:R-:W-:-:S13]  /*00a0*/  ISETP.GT.AND P0, PT, R2, R7, PT ;  /* 0x000000070200720c */ /* 0x000fda0003f04270 */
[----:B---3--:R-:W-:Y:S05]  /*00b0*/  @!P0 BRA `(.L_x_465) ;  /* 0x0000003800d08947 */ /* 0x008fea0003800000 */
[----:B------:R-:W0:Y:S01]  /*00c0*/  S2R R5, SR_TID.X ;  /* 0x0000000000057919 */ /* 0x000e220000002100 */
[----:B------:R-:W-:Y:S01]  /*00d0*/  IMAD.IADD R4, R7, 0x1, -R10 ;  /* 0x0000000107047824 */ /* 0x000fe200078e0a0a */
[----:B------:R-:W1:Y:S01]  /*00e0*/  LDCU.64 UR6, c[0x0][0x388] ;  /* 0x00007100ff0677ac */ /* 0x000e620008000a00 */
[----:B------:R-:W-:Y:S01]  /*00f0*/  BSSY.RECONVERGENT B1, `(.L_x_466) ;  /* 0x0000010000017945 */ /* 0x000fe20003800200 */
[----:B------:R-:W-:Y:S01]  /*0100*/  IMAD.MOV.U32 R8, RZ, RZ, RZ ;  /* 0x000000ffff087224 */ /* 0x000fe200078e00ff */
[----:B------:R-:W-:Y:S01]  /*0110*/  CS2R R2, SRZ ;  /* 0x0000000000027805 */ /* 0x000fe2000001ff00 */
[----:B------:R-:W2:Y:S01]  /*0120*/  LDCU.64 UR8, c[0x0][0x388] ;  /* 0x00007100ff0877ac */ /* 0x000ea20008000a00 */
[----:B------:R-:W-:Y:S01]  /*0130*/  IMAD.MOV.U32 R6, RZ, RZ, RZ ;  /* 0x000000ffff067224 */ /* 0x000fe200078e00ff */
[----:B0-----:R-:W-:Y:S01]  /*0140*/  ISETP.GE.AND P0, PT, R5, R4, PT ;  /* 0x000000040500720c */ /* 0x001fe20003f06270 */
[----:B------:R-:W-:-:S12]  /*0150*/  IMAD.MOV.U32 R9, RZ, RZ, R5 ;  /* 0x000000ffff097224 */ /* 0x000fd800078e0005 */
[----:B-12---:R-:W-:Y:S05]  /*0160*/  @P0 BRA `(.L_x_467) ;  /* 0x0000000000200947 */ /* 0x006fea0003800000 */
[----:B------:R-:W0:Y:S01]  /*0170*/  LDC.64 R2, c[0x0][0x380] ;  /* 0x0000e000ff027b82 */ /* 0x000e220000000a00 */
[----:B------:R-:W-:Y:S01]  /*0180*/  IMAD.IADD R11, R10, 0x1, R5 ;  /* 0x000000010a0b7824 */ /* 0x000fe200078e0205 */
[----:B------:R-:W1:Y:S03]  /*0190*/  LDCU.64 UR4, c[0x0][0x388] ;  /* 0x00007100ff0477ac */ /* 0x000e660008000a00 */
[----:B0-----:R-:W-:-:S06]  /*01a0*/  IMAD.WIDE R2, R11, 0x8, R2 ;  /* 0x000000080b027825 */ /* 0x001fcc00078e0202 */
[----:B------:R-:W5:Y:S01]  /*01b0*/  LDG.E.64 R2, desc[UR10][R2.64] ;  /* 0x0000000a02027981 */ /* 0x000f62000c1e1b00 */
[----:B-1----:R-:W-:Y:S01]  /*01c0*/  IADD3 R8, P0, PT, R11, UR4, RZ ;  /* 0x000000040b087c10 */ /* 0x002fe2000ff1e0ff */
[----:B------:R-:W-:-:S03]  /*01d0*/  VIADD R9, R5, 0x100 ;  /* 0x0000010005097836 */ /* 0x000fc60000000000 */
[----:B------:R-:W-:-:S09]  /*01e0*/  LEA.HI.X.SX32 R6, R11, UR5, 0x1, P0 ;  /* 0x000000050b067c11 */ /* 0x000fd200080f0eff */
.L_x_467:
[----:B------:R-:W-:Y:S05]  /*01f0*/  BSYNC.RECONVERGENT B1 ;  /* 0x0000000000017941 */ /* 0x000fea0003800200 */
.L_x_466:
        /* <DEDUP_REMOVED lines=9> */
[----:B------:R-:W0:Y:S01]  /*0290*/  LDC.64 R12, c[0x0][0x380] ;  /* 0x0000e000ff0c7b82 */ /* 0x000e220000000a00 */
[----:B------:R-:W-:Y:S01]  /*02a0*/  LEA.HI R7, R18, 0x1, RZ, 0x18 ;  /* 0x0000000112077811 */ /* 0x000fe200078fc0ff */
[----:B------:R-:W-:-:S03]  /*02b0*/  IMAD.IADD R11, R10, 0x1, R9 ;  /* 0x000000010a0b7824 */ /* 0x000fc600078e0209 */
[----:B------:R-:W-:-:S05]  /*02c0*/  LOP3.LUT R7, R7, 0x3, RZ, 0xc0, !PT ;  /* 0x0000000307077812 */ /* 0x000fca00078ec0ff */
[----:B------:R-:W-:-:S07]  /*02d0*/  IMAD.MOV R7, RZ, RZ, -R7 ;  /* 0x000000ffff077224 */ /* 0x000fce00078e0a07 */
.L_x_474:
[----:B0-----:R-:W-:-:S06]  /*02e0*/  IMAD.WIDE R14, R11, 0x8, R12 ;  /* 0x000000080b0e7825 */ /* 0x001fcc00078e020c */
[----:B------:R-:W2:Y:S01]  /*02f0*/  LDG.E.64 R14, desc[UR10][R14.64] ;  /* 0x0000000a0e0e7981 */ /* 0x000ea2000c1e1b00 */
[----:B------:R-:W-:Y:S01]  /*0300*/  IADD3 R22, P1, PT, R11, UR6, RZ ;  /* 0x000000060b167c10 */ /* 0x000fe2000ff3e0ff */
[----:B------:R-:W-:Y:S01]  /*0310*/  VIADD R7, R7, 0x1 ;  /* 0x0000000107077836 */ /* 0x000fe20000000000 */
[----:B------:R-:W-:Y:S01]  /*0320*/  BSSY.RECONVERGENT B3, `(.L_x_472) ;  /* 0x000001b000037945 */ /* 0x000fe20003800200 */
[----:B------:R-:W-:Y:S01]  /*0330*/  IMAD.MOV.U32 R19, RZ, RZ, R8 ;  /* 0x000000ffff137224 */ /* 0x000fe200078e0008 */
[----:B------:R-:W-:Y:S01]  /*0340*/  LEA.HI.X.SX32 R21, R11, UR7, 0x1, P1 ;  /* 0x000000070b157c11 */ /* 0x000fe200088f0eff */
[----:B------:R-:W-:Y:S01]  /*0350*/  IMAD.MOV.U32 R20, RZ, RZ, R6 ;  /* 0x000000ffff147224 */ /* 0x000fe200078e0006 */
[----:B------:R-:W-:Y:S01]  /*0360*/  ISETP.NE.AND P2, PT, R7, RZ, PT ;  /* 0x000000ff0700720c */ /* 0x000fe20003f45270 */
[----:B-----5:R-:W-:Y:S02]  /*0370*/  IMAD.MOV.U32 R16, RZ, RZ, R2 ;  /* 0x000000ffff107224 */ /* 0x020fe400078e0002 */
[----:B------:R-:W-:-:S02]  /*0380*/  IMAD.MOV.U32 R17, RZ, RZ, R3 ;  /* 0x000000ffff117224 */ /* 0x000fc400078e0003 */
[----:B------:R-:W-:Y:S02]  /*0390*/  IMAD.MOV.U32 R8, RZ, RZ, R22 ;  /* 0x000000ffff087224 */ /* 0x000fe400078e0016 */
        /* <DEDUP_REMOVED lines=19> */
.L_x_473:
[----:B------:R-:W-:Y:S05]  /*04d0*/  BSYNC.RECONVERGENT B3 ;  /* 0x0000000000037941 */ /* 0x000fea0003800200 */
.L_x_472:
[----:B------:R-:W-:Y:S02]  /*04e0*/  VIADD R9, R9, 0x100 ;  /* 0x0000010009097836 */ /* 0x000fe40000000000 */
[----:B------:R-:W-:Y:S01]  /*04f0*/  VIADD R11, R11, 0x100 ;  /* 0x000001000b0b7836 */ /* 0x000fe20000000000 */
[----:B------:R-:W-:Y:S06]  /*0500*/  @P2 BRA `(.L_x_474) ;  /* 0xfffffffc00742947 */ /* 0x000fec000383ffff */
.L_x_471:
[----:B------:R-:W-:Y:S05]  /*0510*/  BSYNC.RECONVERGENT B2 ;  /* 0x0000000000027941 */ /* 0x000fea0003800200 */
.L_x_470:
[----:B------:R-:W-:-:S13]  /*0520*/  ISETP.GE.U32.AND P0, PT, R18, 0x300, PT ;  /* 0x000003001200780c */ /* 0x000fda0003f06070 */
[----:B------:R-:W-:Y:S05]  /*0530*/  @!P0 BRA `(.L_x_469) ;  /* 0x0000000400cc8947 */ /* 0x000fea0003800000 */
[----:B------:R-:W0:Y:S01]  /*0540*/  LDC.64 R12, c[0x0][0x380] ;  /* 0x0000e000ff0c7b82 */ /* 0x000e220000000a00 */
[----:B------:R-:W-:-:S04]  /*0550*/  IMAD.IADD R7, R10, 0x1, R9 ;  /* 0x000000010a077824 */ /* 0x000fc800078e0209 */
[C---:B------:R-:W-:Y:S02]  /*0560*/  VIADD R27, R7.reuse, 0x100 ;  /* 0x00000100071b7836 */ /* 0x040fe40000000000 */
[C---:B------:R-:W-:Y:S02]  /*0570*/  VIADD R26, R7.reuse, 0x200 ;  /* 0x00000200071a7836 */ /* 0x040fe40000000000 */
[----:B------:R-:W-:Y:S01]  /*0580*/  VIADD R25, R7, 0x300 ;  /* 0x0000030007197836 */ /* 0x000fe20000000000 */
[----:B0-----:R-:W-:-:S05]  /*0590*/  IADD3 R10, P0, PT, R12, 0x1000, RZ ;  /* 0x000010000c0a7810 */ /* 0x001fca0007f1e0ff */
[----:B------:R-:W-:-:S08]  /*05a0*/  IMAD.X R11, RZ, RZ, R13, P0 ;  /* 0x000000ffff0b7224 */ /* 0x000fd000000e060d */
.L_x_483:
[----:B------:R-:W-:-:S05]  /*05b0*/  IMAD.WIDE R22, R7, 0x8, R10 ;  /* 0x0000000807167825 */ /* 0x000fca00078e020a */
[----:B------:R-:W2:Y:S04]  /*05c0*/  LDG.E.64 R20, desc[UR10][R22.64+-0x1000] ;  /* 0xfff0000a16147981 */ /* 0x000ea8000c1e1b00 */
[----:B-----5:R0:W5:Y:S04]  /*05d0*/  LDG.E.64 R16, desc[UR10][R22.64+-0x800] ;  /* 0xfff8000a16107981 */ /* 0x020168000c1e1b00 */
[----:B------:R0:W5:Y:S04]  /*05e0*/  LDG.E.64 R14, desc[UR10][R22.64] ;  /* 0x0000000a160e7981 */ /* 0x000168000c1e1b00 */
[----:B------:R0:W5:Y:S01]  /*05f0*/  LDG.E.64 R12, desc[UR10][R22.64+0x800] ;  /* 0x0008000a160c7981 */ /* 0x000162000c1e1b00 */
[C---:B------:R-:W-:Y:S01]  /*0600*/  IADD3 R29, P1, PT, R7.reuse, UR8, RZ ;  /* 0x00000008071d7c10 */ /* 0x040fe2000ff3e0ff */
[----:B------:R-:W-:Y:S03]  /*0610*/  BSSY.RECONVERGENT B2, `(.L_x_475) ;  /* 0x0000016000027945 */ /* 0x000fe60003800200 */
[----:B------:R-:W-:Y:S01]  /*0620*/  LEA.HI.X.SX32 R31, R7, UR9, 0x1, P1 ;  /* 0x00000009071f7c11 */ /* 0x000fe200088f0eff */
[----:B------:R-:W-:-:S03]  /*0630*/  IMAD.MOV.U32 R24, RZ, RZ, R29 ;  /* 0x000000ffff187224 */ /* 0x000fc600078e001d */
[----:B------:R-:W-:Y:S01]  /*0640*/  MOV R28, R31 ;  /* 0x0000001f001c7202 */ /* 0x000fe20000000f00 */
        /* <DEDUP_REMOVED lines=18> */
.L_x_476:
[----:B------:R-:W-:Y:S05]  /*0770*/  BSYNC.RECONVERGENT B2 ;  /* 0x0000000000027941 */ /* 0x000fea0003800200 */
.L_x_475:
[----:B-----5:R-:W-:Y:S01]  /*0780*/  DSETP.GEU.AND P0, PT, |R18|, |R16|, PT ;  /* 0x400000101200722a */ /* 0x020fe20003f0e200 */
[C---:B------:R-:W-:Y:S01]  /*0790*/  IADD3 R21, P1, PT, R27.reuse, UR8, RZ ;  /* 0x000000081b157c10 */ /* 0x040fe2000ff3e0ff */
[----:B------:R-:W-:Y:S01]  /*07a0*/  BSSY.RECONVERGENT B2, `(.L_x_477) ;  /* 0x0000015000027945 */ /* 0x000fe20003800200 */
[----:B------:R-:W-:Y:S02]  /*07b0*/  IMAD.MOV.U32 R2, RZ, RZ, R16 ;  /* 0x000000ffff027224 */ /* 0x000fe400078e0010 */
[----:B------:R-:W-:Y:S01]  /*07c0*/  LEA.HI.X.SX32 R23, R27, UR9, 0x1, P1 ;  /* 0x000000091b177c11 */ /* 0x000fe200088f0eff */
[----:B------:R-:W-:Y:S02]  /*07d0*/  IMAD.MOV.U32 R6, RZ, RZ, R21 ;  /* 0x000000ffff067224 */ /* 0x000fe400078e0015 */
[----:B------:R-:W-:Y:S02]  /*07e0*/  IMAD.MOV.U32 R3, RZ, RZ, R17 ;  /* 0x000000ffff037224 */ /* 0x000fe400078e0011 */
[----:B------:R-:W-:-:S04]  /*07f0*/  IMAD.MOV.U32 R8, RZ, RZ, R23 ;  /* 0x000000ffff087224 */ /* 0x000fc800078e0017 */
        /* <DEDUP_REMOVED lines=15> */
.L_x_478:
[----:B------:R-:W-:Y:S05]  /*08f0*/  BSYNC.RECONVERGENT B2 ;  /* 0x0000000000027941 */ /* 0x000fea0003800200 */
.L_x_477:
[----:B------:R-:W-:Y:S01]  /*0900*/  DSETP.GEU.AND P0, PT, |R2|, |R14|, PT ;  /* 0x4000000e0200722a */ /* 0x000fe20003f0e200 */
[C---:B------:R-:W-:Y:S01]  /*0910*/  IADD3 R21, P1, PT, R26.reuse, UR8, RZ ;  /* 0x000000081a157c10 */ /* 0x040fe2000ff3e0ff */
[----:B------:R-:W-:Y:S01]  /*0920*/  BSSY.RECONVERGENT B2, `(.L_x_479) ;  /* 0x0000016000027945 */ /* 0x000fe20003800200 */
[----:B------:R-:W-:Y:S01]  /*0930*/  IADD3 R29, P2, PT, R25, UR8, RZ ;  /* 0x00000008191d7c10 */ /* 0x000fe2000ff5e0ff */
[----:B------:R-:W-:Y:S01]  /*0940*/  IMAD.MOV.U32 R16, RZ, RZ, R14 ;  /* 0x000000ffff107224 */ /* 0x000fe200078e000e */
        /* <DEDUP_REMOVED lines=19> */
.L_x_480:
[----:B------:R-:W-:Y:S05]  /*0a80*/  BSYNC.RECONVERGENT B2 ;  /* 0x0000000000027941 */ /* 0x000fea0003800200 */
.L_x_479:
[----:B------:R-:W-:Y:S01]  /*0a90*/  DSETP.GEU.AND P0, PT, |R16|, |R12|, PT ;  /* 0x4000000c1000722a */ /* 0x000fe20003f0e200 */
[----:B------:R-:W-:Y:S01]  /*0aa0*/  LEA.HI.X.SX32 R14, R25, UR9, 0x1, P2 ;  /* 0x00000009190e7c11 */ /* 0x000fe200090f0eff */
[----:B------:R-:W-:Y:S01]  /*0ab0*/  BSSY.RECONVERGENT B2, `(.L_x_481) ;  /* 0x0000014000027945 */ /* 0x000fe20003800200 */
[----:B------:R-:W-:Y:S02]  /*0ac0*/  IMAD.MOV.U32 R8, RZ, RZ, R29 ;  /* 0x000000ffff087224 */ /* 0x000fe400078e001d */
[----:B------:R-:W-:Y:S02]  /*0ad0*/  IMAD.MOV.U32 R2, RZ, RZ, R12 ;  /* 0x000000ffff027224 */ /* 0x000fe400078e000c */
[----:B------:R-:W-:Y:S02]  /*0ae0*/  IMAD.MOV.U32 R6, RZ, RZ, R14 ;  /* 0x000000ffff067224 */ /* 0x000fe400078e000e */
[----:B------:R-:W-:-:S05]  /*0af0*/  IMAD.MOV.U32 R3, RZ, RZ, R13 ;  /* 0x000000ffff037224 */ /* 0x000fca00078e000d */
        /* <DEDUP_REMOVED lines=15> */
.L_x_482:
[----:B------:R-:W-:Y:S05]  /*0bf0*/  BSYNC.RECONVERGENT B2 ;  /* 0x0000000000027941 */ /* 0x000fea0003800200 */
.L_x_481:
[----:B------:R-:W-:Y:S02]  /*0c00*/  VIADD R9, R9, 0x400 ;  /* 0x0000040009097836 */ /* 0x000fe40000000000 */
[----:B------:R-:W-:Y:S02]  /*0c10*/  VIADD R27, R27, 0x400 ;  /* 0x000004001b1b7836 */ /* 0x000fe40000000000 */
[----:B------:R-:W-:Y:S01]  /*0c20*/  VIADD R26, R26, 0x400 ;  /* 0x000004001a1a7836 */ /* 0x000fe20000000000 */
[----:B------:R-:W-:Y:S01]  /*0c30*/  ISETP.GE.AND P0, PT, R9, R4, PT ;  /* 0x000000040900720c */ /* 0x000fe20003f06270 */
[----:B------:R-:W-:Y:S02]  /*0c40*/  VIADD R25, R25, 0x400 ;  /* 0x0000040019197836 */ /* 0x000fe40000000000 */
[----:B------:R-:W-:-:S10]  /*0c50*/  VIADD R7, R7, 0x400 ;  /* 0x0000040007077836 */ /* 0x000fd40000000000 */
[----:B------:R-:W-:Y:S05]  /*0c60*/  @!P0 BRA `(.L_x_483) ;  /* 0xfffffff800508947 */ /* 0x000fea000383ffff */
.L_x_469:
[----:B------:R-:W-:Y:S05]  /*0c70*/  BSYNC.RECONVERGENT B1 ;  /* 0x0000000000017941 */ /* 0x000fea0003800200 */
.L_x_468:
        /* <DEDUP_REMOVED lines=34> */
.L_x_486:
[----:B------:R-:W-:Y:S05]  /*0ea0*/  BSYNC.RECONVERGENT B1 ;  /* 0x0000000000017941 */ /* 0x000fea0003800200 */
.L_x_485:
        /* <DEDUP_REMOVED lines=31> */
.L_x_488:
[----:B------:R-:W-:Y:S05]  /*10a0*/  BSYNC.RECONVERGENT B1 ;  /* 0x0000000000017941 */ /* 0x000fea0003800200 */
.L_x_487:
[----:B------:R-:W-:Y:S01]  /*10b0*/  ISETP.GT.AND P0, PT, R15, 0x1b, PT ;  /* 0x0000001b0f00780c */ /* 0x000fe20003f04270 */
[----:B---3--:R3:W3:Y:S01]  /*10c0*/  SHFL.DOWN PT, R8, R2, 0x4, 0x1f ;  /* 0x08801f0002087f89 */ /* 0x0086e200000e0000 */
[----:B------:R-:W-:Y:S01]  /*10d0*/  BSSY.RECONVERGENT B1, `(.L_x_489) ;  /* 0x000001d000017945 */ /* 0x000fe20003800200 */
[----:B0-----:R-:W-:Y:S01]  /*10e0*/  MOV R11, R4 ;  /* 0x00000004000b7202 */ /* 0x001fe20000000f00 */
[----:B------:R-:W-:Y:S01]  /*10f0*/  IMAD.MOV.U32 R12, RZ, RZ, R13 ;  /* 0x000000ffff0c7224 */ /* 0x000fe200078e000d */
[----:B------:R0:W0:Y:S01]  /*1100*/  SHFL.DOWN PT, R9, R3, 0x4, 0x1f ;  /* 0x08801f0003097f89 */ /* 0x00002200000e0000 */
[----:B-1----:R-:W-:Y:S02]  /*1110*/  IMAD.MOV.U32 R6, RZ, RZ, R2 ;  /* 0x000000ffff067224 */ /* 0x002fe400078e0002 */
[----:B--2---:R-:W-:Y:S01]  /*1120*/  IMAD.MOV.U32 R7, RZ, RZ, R3 ;  /* 0x000000ffff077224 */ /* 0x004fe200078e0003 */
[----:B----4-:R1:W2:Y:S04]  /*1130*/  SHFL.DOWN PT, R17, R4, 0x4, 0x1f ;  /* 0x08801f0004117f89 */ /* 0x0102a800000e0000 */
[----:B------:R1:W4:Y:S01]  /*1140*/  SHFL.DOWN PT, R10, R13, 0x4, 0x1f ;  /* 0x08801f000d0a7f89 */ /* 0x00032200000e0000 */
        /* <DEDUP_REMOVED lines=21> */
.L_x_490:
[----:B------:R-:W-:Y:S05]  /*12a0*/  BSYNC.RECONVERGENT B1 ;  /* 0x0000000000017941 */ /* 0x000fea0003800200 */
.L_x_489:
[----:B------:R-:W-:Y:S01]  /*12b0*/  ISETP.GT.AND P0, PT, R15, 0x17, PT ;  /* 0x000000170f00780c */ /* 0x000fe20003f04270 */
[----:B---3--:R3:W2:Y:S01]  /*12c0*/  SHFL.DOWN PT, R8, R6, 0x8, 0x1f ;  /* 0x09001f0006087f89 */ /* 0x0086a200000e0000 */
[----:B------:R-:W-:Y:S01]  /*12d0*/  BSSY.RECONVERGENT B1, `(.L_x_491) ;  /* 0x000001d000017945 */ /* 0x000fe20003800200 */
[----:B-1----:R-:W-:Y:S02]  /*12e0*/  IMAD.MOV.U32 R4, RZ, RZ, R11 ;  /* 0x000000ffff047224 */ /* 0x002fe400078e000b */
[----:B0-----:R3:W0:Y:S01]  /*12f0*/  SHFL.DOWN PT, R9, R7, 0x8, 0x1f ;  /* 0x09001f0007097f89 */ /* 0x00162200000e0000 */
[----:B----4-:R-:W-:Y:S02]  /*1300*/  IMAD.MOV.U32 R10, RZ, RZ, R12 ;  /* 0x000000ffff0a7224 */ /* 0x010fe400078e000c */
[----:B------:R-:W-:Y:S01]  /*1310*/  IMAD.MOV.U32 R2, RZ, RZ, R6 ;  /* 0x000000ffff027224 */ /* 0x000fe200078e0006 */
[----:B------:R3:W1:Y:S01]  /*1320*/  SHFL.DOWN PT, R14, R11, 0x8, 0x1f ;  /* 0x09001f000b0e7f89 */ /* 0x00066200000e0000 */
[----:B------:R-:W-:-:S03]  /*1330*/  IMAD.MOV.U32 R3, RZ, RZ, R7 ;  /* 0x000000ffff037224 */ /* 0x000fc600078e0007 */
[----:B------:R3:W4:Y:S01]  /*1340*/  SHFL.DOWN PT, R13, R12, 0x8, 0x1f ;  /* 0x09001f000c0d7f89 */ /* 0x00072200000e0000 */
[----:B------:R-:W-:Y:S05]  /*1350*/  @P0 BRA `(.L_x_492) ;  /* 0x0000000000500947 */ /* 0x000fea0003800000 */
[----:B0-2---:R-:W-:Y:S01]  /*1360*/  DSETP.GEU.AND P0, PT, |R6|, |R8|, PT ;  /* 0x400000080600722a */ /* 0x005fe20003f0e200 */
[----:B-1----:R-:W-:Y:S02]  /*1370*/  IMAD.MOV.U32 R4, RZ, RZ, R14 ;  /* 0x000000ffff047224 */ /* 0x002fe400078e000e */
        /* <DEDUP_REMOVED lines=18> */
.L_x_492:
[----:B------:R-:W-:Y:S05]  /*14a0*/  BSYNC.RECONVERGENT B1 ;  /* 0x0000000000017941 */ /* 0x000fea0003800200 */
.L_x_491:
[----:B------:R-:W-:Y:S01]  /*14b0*/  ISETP.GT.AND P0, PT, R15, 0xf, PT ;  /* 0x0000000f0f00780c */ /* 0x000fe20003f04270 */
[----:B---3--:R3:W1:Y:S01]  /*14c0*/  SHFL.DOWN PT, R6, R2, 0x10, 0x1f ;  /* 0x0a001f0002067f89 */ /* 0x00866200000e0000 */
[----:B------:R-:W-:Y:S01]  /*14d0*/  BSSY.RECONVERGENT B1, `(.L_x_493) ;  /* 0x000001d000017945 */ /* 0x000fe20003800200 */
[----:B--2---:R-:W-:Y:S02]  /*14e0*/  IMAD.MOV.U32 R17, RZ, RZ, R4 ;  /* 0x000000ffff117224 */ /* 0x004fe400078e0004 */
[----:B------:R3:W2:Y:S01]  /*14f0*/  SHFL.DOWN PT, R7, R3, 0x10, 0x1f ;  /* 0x0a001f0003077f89 */ /* 0x0006a200000e0000 */
[----:B------:R-:W-:Y:S02]  /*1500*/  IMAD.MOV.U32 R19, RZ, RZ, R10 ;  /* 0x000000ffff137224 */ /* 0x000fe400078e000a */
[----:B------:R-:W-:Y:S01]  /*1510*/  IMAD.MOV.U32 R12, RZ, RZ, R2 ;  /* 0x000000ffff0c7224 */ /* 0x000fe200078e0002 */
[----:B0-----:R3:W0:Y:S01]  /*1520*/  SHFL.DOWN PT, R9, R4, 0x10, 0x1f ;  /* 0x0a001f0004097f89 */ /* 0x00162200000e0000 */
[----:B----4-:R-:W-:-:S03]  /*1530*/  IMAD.MOV.U32 R13, RZ, RZ, R3 ;  /* 0x000000ffff0d7224 */ /* 0x010fc600078e0003 */
[----:B------:R3:W4:Y:S01]  /*1540*/  SHFL.DOWN PT, R11, R10, 0x10, 0x1f ;  /* 0x0a001f000a0b7f89 */ /* 0x00072200000e0000 */
[----:B------:R-:W-:Y:S05]  /*1550*/  @P0 BRA `(.L_x_494) ;  /* 0x0000000000500947 */ /* 0x000fea0003800000 */
[----:B-12---:R-:W-:Y:S01]  /*1560*/  DSETP.GEU.AND P0, PT, |R2|, |R6|, PT ;  /* 0x400000060200722a */ /* 0x006fe20003f0e200 */
[----:B0-----:R-:W-:Y:S01]  /*1570*/  IMAD.MOV.U32 R17, RZ, RZ, R9 ;  /* 0x000000ffff117224 */ /* 0x001fe200078e0009 */
        /* <DEDUP_REMOVED lines=18> */
.L_x_494:
[----:B------:R-:W-:Y:S05]  /*16a0*/  BSYNC.RECONVERGENT B1 ;  /* 0x0000000000017941 */ /* 0x000fea0003800200 */
.L_x_493:
[----:B------:R-:W-:Y:S01]  /*16b0*/  ISETP.NE.AND P0, PT, R15, RZ, PT ;  /* 0x000000ff0f00720c */ /* 0x000fe20003f05270 */
[----:B------:R-:W-:-:S12]  /*16c0*/  BSSY.RECONVERGENT B1, `(.L_x_495) ;  /* 0x000000b000017945 */ /* 0x000fd80003800200 */
[----:B------:R-:W-:Y:S05]  /*16d0*/  @P0 BRA `(.L_x_496) ;  /* 0x0000000000240947 */ /* 0x000fea0003800000 */
[----:B---3--:R-:W3:Y:S01]  /*16e0*/  S2R R4, SR_CgaCtaId ;  /* 0x0000000000047919 */ /* 0x008ee20000008800 */
[----:B------:R-:W-:Y:S01]  /*16f0*/  MOV R3, 0x400 ;  /* 0x0000040000037802 */ /* 0x000fe20000000f00 */
[----:B------:R-:W-:Y:S01]  /*1700*/  IMAD.MOV.U32 R18, RZ, RZ, R17 ;  /* 0x000000ffff127224 */ /* 0x000fe200078e0011 */
[----:B------:R-:W-:-:S04]  /*1710*/  SHF.R.U32.HI R2, RZ, 0x1, R5 ;  /* 0x00000001ff027819 */ /* 0x000fc80000011605 */
[----:B------:R-:W-:Y:S02]  /*1720*/  LOP3.LUT R2, R2, 0x1f0, RZ, 0xc0, !PT ;  /* 0x000001f002027812 */ /* 0x000fe400078ec0ff */
[----:B---3--:R-:W-:-:S05]  /*1730*/  LEA R3, R4, R3, 0x18 ;  /* 0x0000000304037211 */ /* 0x008fca00078ec0ff */
[----:B------:R-:W-:-:S05]  /*1740*/  IMAD.IADD R3, R2, 0x1, R3 ;  /* 0x0000000102037824 */ /* 0x000fca00078e0203 */
[----:B------:R3:W-:Y:S04]  /*1750*/  STS.64 [R3+0x10], R18 ;  /* 0x0000101203007388 */ /* 0x0007e80000000a00 */
[----:B------:R3:W-:Y:S02]  /*1760*/  STS.64 [R3+0x8], R12 ;  /* 0x0000080c03007388 */ /* 0x0007e40000000a00 */
.L_x_496:
[----:B------:R-:W-:Y:S05]  /*1770*/  BSYNC.RECONVERGENT B1 ;  /* 0x0000000000017941 */ /* 0x000fea0003800200 */
.L_x_495:
[----:B------:R-:W-:Y:S01]  /*1780*/  BAR.SYNC.DEFER_BLOCKING 0x0 ;  /* 0x0000000000007b1d */ /* 0x000fe20000010000 */
[----:B------:R-:W-:-:S13]  /*1790*/  ISETP.NE.AND P1, PT, R5, RZ, PT ;  /* 0x000000ff0500720c */ /* 0x000fda0003f25270 */
[----:B------:R-:W-:Y:S05]  /*17a0*/  @P1 BRA `(.L_x_497) ;  /* 0x0000004c00d41947 */ /* 0x000fea0003800000 */
[----:B---3--:R-:W3:Y:S01]  /*17b0*/  S2R R3, SR_CgaCtaId ;  /* 0x0000000000037919 */ /* 0x008ee20000008800 */
[----:B------:R-:W-:Y:S01]  /*17c0*/  MOV R2, 0x400 ;  /* 0x0000040000027802 */ /* 0x000fe20000000f00 */
[----:B------:R-:W-:Y:S03]  /*17d0*/  BSSY.RECONVERGENT B1, `(.L_x_498) ;  /* 0x000001a000017945 */ /* 0x000fe60003800200 */
[----:B---3--:R-:W-:-:S05]  /*17e0*/  LEA R32, R3, R2, 0x18 ;  /* 0x0000000203207211 */ /* 0x008fca00078ec0ff */
[----:B-1----:R-:W1:Y:S04]  /*17f0*/  LDS.64 R14, [R32+0x18] ;  /* 0x00001800200e7984 */ /* 0x002e680000000a00 */
[----:B0---4-:R-:W0:Y:S04]  /*1800*/  LDS.128 R8, [R32+0x20] ;  /* 0x0000200020087984 */ /* 0x011e280000000c00 */
[----:B------:R3:W4:Y:S04]  /*1810*/  LDS.64 R2, [R32+0x80] ;  /* 0x0000800020027984 */ /* 0x0007280000000a00 */
[----:B--2---:R3:W2:Y:S01]  /*1820*/  LDS.128 R4, [R32+0x30] ;  /* 0x0000300020047984 */ /* 0x0046a20000000c00 */
        /* <DEDUP_REMOVED lines=20> */
.L_x_499:
[----:B------:R-:W-:Y:S05]  /*1970*/  BSYNC.RECONVERGENT B1 ;  /* 0x0000000000017941 */ /* 0x000fea0003800200 */
.L_x_498:
[----:B------:R0:W1:Y:S01]  /*1980*/  LDS.128 R12, [R32+0x40] ;  /* 0x00004000200c7984 */ /* 0x0000620000000c00 */
[----:B------:R-:W-:Y:S01]  /*1990*/  DSETP.GEU.AND P0, PT, |R28|, |R10|, PT ;  /* 0x4000000a1c00722a */ /* 0x000fe20003f0e200 */
[----:B------:R-:W-:Y:S01]  /*19a0*/  BSSY.RECONVERGENT B1, `(.L_x_500) ;  /* 0x0000017000017945 */ /* 0x000fe20003800200 */
[----:B------:R-:W-:Y:S01]  /*19b0*/  IMAD.MOV.U32 R33, RZ, RZ, R4 ;  /* 0x000000ffff217224 */ /* 0x000fe200078e0004 */
[----:B------:R0:W2:Y:S01]  /*19c0*/  LDS.128 R16, [R32+0x50] ;  /* 0x0000500020107984 */ /* 0x0000a20000000c00 */
[----:B------:R-:W-:Y:S02]  /*19d0*/  IMAD.MOV.U32 R35, RZ, RZ, R5 ;  /* 0x000000ffff237224 */ /* 0x000fe400078e0005 */
[----:B------:R-:W-:Y:S01]  /*19e0*/  IMAD.MOV.U32 R8, RZ, RZ, R10 ;  /* 0x000000ffff087224 */ /* 0x000fe200078e000a */
[----:B------:R0:W3:Y:S01]  /*19f0*/  LDS.128 R20, [R32+0x60] ;  /* 0x0000600020147984 */ /* 0x0000e20000000c00 */
[----:B------:R-:W-:-:S03]  /*1a00*/  IMAD.MOV.U32 R9, RZ, RZ, R11 ;  /* 0x000000ffff097224 */ /* 0x000fc600078e000b */
[----:B------:R0:W4:Y:S03]  /*1a10*/  LDS.128 R24, [R32+0x70] ;  /* 0x0000700020187984 */ /* 0x0001260000000c00 */
        /* <DEDUP_REMOVED lines=15> */
.L_x_501:
[----:B------:R-:W-:Y:S05]  /*1b10*/  BSYNC.RECONVERGENT B1 ;  /* 0x0000000000017941 */ /* 0x000fea0003800200 */
.L_x_500:
        /* <DEDUP_REMOVED lines=21> */
.L_x_503:
[----:B------:R-:W-:Y:S05]  /*1c70*/  BSYNC.RECONVERGENT B1 ;  /* 0x0000000000017941 */ /* 0x000fea0003800200 */
.L_x_502:
[----:B------:R-:W-:Y:S01]  /*1c80*/  DSETP.GEU.AND P0, PT, |R4|, |R14|, PT ;  /* 0x4000000e0400722a */ /* 0x000fe20003f0e200 */
[----:B------:R-:W-:Y:S01]  /*1c90*/  BSSY.RECONVERGENT B1, `(.L_x_504) ;  /* 0x0000014000017945 */ /* 0x000fe20003800200 */
[----:B------:R-:W-:Y:S02]  /*1ca0*/  IMAD.MOV.U32 R6, RZ, RZ, R14 ;  /* 0x000000ffff067224 */ /* 0x000fe400078e000e */
[----:B------:R-:W-:Y:S02]  /*1cb0*/  IMAD.MOV.U32 R7, RZ, RZ, R15 ;  /* 0x000000ffff077224 */ /* 0x000fe400078e000f */
[----:B--2---:R-:W-:Y:S02]  /*1cc0*/  IMAD.MOV.U32 R9, RZ, RZ, R16 ;  /* 0x000000ffff097224 */ /* 0x004fe400078e0010 */
        /* <DEDUP_REMOVED lines=16> */
.L_x_505:
[----:B------:R-:W-:Y:S05]  /*1dd0*/  BSYNC.RECONVERGENT B1 ;  /* 0x0000000000017941 */ /* 0x000fea0003800200 */
.L_x_504:
        /* <DEDUP_REMOVED lines=21> */
.L_x_507:
[----:B------:R-:W-:Y:S05]  /*1f30*/  BSYNC.RECONVERGENT B1 ;  /* 0x0000000000017941 */ /* 0x000fea0003800200 */
.L_x_506:
[----:B------:R-:W-:Y:S01]  /*1f40*/  DSETP.GEU.AND P0, PT, |R4|, |R22|, PT ;  /* 0x400000160400722a */ /* 0x000fe20003f0e200 */
[----:B------:R-:W-:Y:S01]  /*1f50*/  BSSY.RECONVERGENT B1, `(.L_x_508) ;  /* 0x0000014000017945 */ /* 0x000fe20003800200 */
[----:B------:R-:W-:Y:S02]  /*1f60*/  IMAD.MOV.U32 R6, RZ, RZ, R22 ;  /* 0x000000ffff067224 */ /* 0x000fe400078e0016 */
[----:B------:R-:W-:Y:S02]  /*1f70*/  IMAD.MOV.U32 R7, RZ, RZ, R23 ;  /* 0x000000ffff077224 */ /* 0x000fe400078e0017 */
[----:B----4-:R-:W-:Y:S02]  /*1f80*/  IMAD.MOV.U32 R9, RZ, RZ, R24 ;  /* 0x000000ffff097224 */ /* 0x010fe400078e0018 */
        /* <DEDUP_REMOVED lines=16> */
.L_x_509:
[----:B------:R-:W-:Y:S05]  /*2090*/  BSYNC.RECONVERGENT B1 ;  /* 0x0000000000017941 */ /* 0x000fea0003800200 */
.L_x_508:
[----:B------:R-:W-:Y:S01]  /*20a0*/  DSETP.GEU.AND P0, PT, |R6|, |R26|, PT ;  /* 0x4000001a0600722a */ /* 0x000fe20003f0e200 */
[----:B------:R-:W-:Y:S02]  /*20b0*/  IMAD.MOV.U32 R12, RZ, RZ, R26 ;  /* 0x000000ffff0c7224 */ /* 0x000fe400078e001a */
[----:B------:R-:W-:Y:S02]  /*20c0*/  IMAD.MOV.U32 R13, RZ, RZ, R27 ;  /* 0x000000ffff0d7224 */ /* 0x000fe400078e001b */
        /* <DEDUP_REMOVED lines=18> */
.L_x_484:
        /* <DEDUP_REMOVED lines=8> */
[----:B------:R-:W-:Y:S01]  /*2270*/  ISETP.GT.AND P0, PT, R11, R4, PT ;  /* 0x000000040b00720c */ /* 0x000fe20003f04270 */
[----:B------:R-:W-:Y:S02]  /*2280*/  IMAD.IADD R9, R4, 0x1, R9 ;  /* 0x0000000104097824 */ /* 0x000fe400078e0209 */
[----:B------:R-:W-:-:S03]  /*2290*/  IMAD.MOV.U32 R11, RZ, RZ, R3 ;  /* 0x000000ffff0b7224 */ /* 0x000fc600078e0003 */
        /* <DEDUP_REMOVED lines=27> */
.L_x_511:
[----:B------:R-:W-:Y:S05]  /*2450*/  BSYNC.RECONVERGENT B1 ;  /* 0x0000000000017941 */ /* 0x000fea0003800200 */
.L_x_510:
[----:B------:R-:W-:Y:S01]  /*2460*/  VIADD R2, R7, 0x2 ;  /* 0x0000000207027836 */ /* 0x000fe20000000000 */
[----:B--2---:R1:W2:Y:S01]  /*2470*/  SHFL.DOWN PT, R12, R10, 0x2, R9 ;  /* 0x084000000a0c7989 */ /* 0x0042a200000e0009 */
[----:B------:R-:W-:Y:S01]  /*2480*/  BSSY.RECONVERGENT B1, `(.L_x_512) ;  /* 0x000001e000017945 */ /* 0x000fe20003800200 */
[----:B------:R-:W-:Y:S02]  /*2490*/  IMAD.MOV.U32 R8, RZ, RZ, R16 ;  /* 0x000000ffff087224 */ /* 0x000fe400078e0010 */
[----:B------:R-:W-:Y:S01]  /*24a0*/  ISETP.GT.AND P0, PT, R2, R9, PT ;  /* 0x000000090200720c */ /* 0x000fe20003f04270 */
[----:B---3--:R1:W3:Y:S01]  /*24b0*/  SHFL.DOWN PT, R13, R11, 0x2, R9 ;  /* 0x084000000b0d7989 */ /* 0x0082e200000e0009 */
[----:B------:R-:W-:Y:S02]  /*24c0*/  IMAD.MOV.U32 R14, RZ, RZ, R18 ;  /* 0x000000ffff0e7224 */ /* 0x000fe400078e0012 */
[----:B------:R-:W-:Y:S01]  /*24d0*/  IMAD.MOV.U32 R2, RZ, RZ, R10 ;  /* 0x000000ffff027224 */ /* 0x000fe200078e000a */
[----:B----4-:R1:W4:Y:S01]  /*24e0*/  SHFL.DOWN PT, R15, R16, 0x2, R9 ;  /* 0x08400000100f7989 */ /* 0x01032200000e0009 */
[----:B------:R-:W-:-:S03]  /*24f0*/  IMAD.MOV.U32 R3, RZ, RZ, R11 ;  /* 0x000000ffff037224 */ /* 0x000fc600078e000b */
[----:B0-----:R1:W0:Y:S04]  /*2500*/  SHFL.DOWN PT, R17, R18, 0x2, R9 ;  /* 0x0840000012117989 */ /* 0x00122800000e0009 */
[----:B------:R-:W-:Y:S05]  /*2510*/  @P0 BRA `(.L_x_513) ;  /* 0x0000000000500947 */ /* 0x000fea0003800000 */
[----:B--23--:R-:W-:Y:S01]  /*2520*/  DSETP.GEU.AND P0, PT, |R10|, |R12|, PT ;  /* 0x4000000c0a00722a */ /* 0x00cfe20003f0e200 */
[----:B----4-:R-:W-:Y:S02]  /*2530*/  IMAD.MOV.U32 R8, RZ, RZ, R15 ;  /* 0x000000ffff087224 */ /* 0x010fe400078e000f */
[----:B0-----:R-:W-:Y:S02]  /*2540*/  IMAD.MOV.U32 R14, RZ, RZ, R17 ;  /* 0x000000ffff0e7224 */ /* 0x001fe400078e0011 */
        /* <DEDUP_REMOVED lines=17> */
.L_x_513:
[----:B------:R-:W-:Y:S05]  /*2660*/  BSYNC.RECONVERGENT B1 ;  /* 0x0000000000017941 */ /* 0x000fea0003800200 */
.L_x_512:
[----:B------:R-:W-:Y:S01]  /*2670*/  VIADD R6, R7, 0x4 ;  /* 0x0000000407067836 */ /* 0x000fe20000000000 */
[----:B--2---:R2:W2:Y:S01]  /*2680*/  SHFL.DOWN PT, R12, R2, 0x4, R9 ;  /* 0x08800000020c7989 */ /* 0x0044a200000e0009 */
[----:B------:R-:W-:Y:S01]  /*2690*/  BSSY.RECONVERGENT B1, `(.L_x_514) ;  /* 0x000001e000017945 */ /* 0x000fe20003800200 */
[----:B-1----:R-:W-:Y:S02]  /*26a0*/  IMAD.MOV.U32 R16, RZ, RZ, R14 ;  /* 0x000000ffff107224 */ /* 0x002fe400078e000e */
        /* <DEDUP_REMOVED lines=28> */
.L_x_515:
[----:B------:R-:W-:Y:S05]  /*2870*/  BSYNC.RECONVERGENT B1 ;  /* 0x0000000000017941 */ /* 0x000fea0003800200 */
.L_x_514:
[----:B--2---:R-:W-:Y:S01]  /*2880*/  VIADD R2, R7, 0x8 ;  /* 0x0000000807027836 */ /* 0x004fe20000000000 */
[----:B------:R2:W2:Y:S01]  /*2890*/  SHFL.DOWN PT, R12, R10, 0x8, R9 ;  /* 0x090000000a0c7989 */ /* 0x0004a200000e0009 */
        /* <DEDUP_REMOVED lines=30> */
.L_x_517:
[----:B------:R-:W-:Y:S05]  /*2a80*/  BSYNC.RECONVERGENT B1 ;  /* 0x0000000000017941 */ /* 0x000fea0003800200 */
.L_x_516:
[----:B-1----:R-:W-:Y:S01]  /*2a90*/  VIADD R6, R7, 0x10 ;  /* 0x0000001007067836 */ /* 0x002fe20000000000 */
[----:B--2---:R1:W2:Y:S01]  /*2aa0*/  SHFL.DOWN PT, R10, R2, 0x10, R9 ;  /* 0x0a000000020a7989 */ /* 0x0042a200000e0009 */
[----:B------:R-:W-:Y:S01]  /*2ab0*/  BSSY.RECONVERGENT B1, `(.L_x_518) ;  /* 0x000001e000017945 */ /* 0x000fe20003800200 */
[----:B0-----:R-:W-:Y:S01]  /*2ac0*/  IMAD.MOV.U32 R17, RZ, RZ, R8 ;  /* 0x000000ffff117224 */ /* 0x001fe200078e0008 */
[----:B------:R-:W-:Y:S01]  /*2ad0*/  MOV R19, R14 ;  /* 0x0000000e00137202 */ /* 0x000fe20000000f00 */
[----:B------:R1:W0:Y:S01]  /*2ae0*/  SHFL.DOWN PT, R11, R3, 0x10, R9 ;  /* 0x0a000000030b7989 */ /* 0x00022200000e0009 */
[----:B------:R-:W-:Y:S01]  /*2af0*/  ISETP.GT.AND P0, PT, R6, R9, PT ;  /* 0x000000090600720c */ /* 0x000fe20003f04270 */
[----:B------:R-:W-:Y:S02]  /*2b00*/  IMAD.MOV.U32 R12, RZ, RZ, R2 ;  /* 0x000000ffff0c7224 */ /* 0x000fe400078e0002 */
[----:B----4-:R1:W4:Y:S01]  /*2b10*/  SHFL.DOWN PT, R15, R8, 0x10, R9 ;  /* 0x0a000000080f7989 */ /* 0x01032200000e0009 */
[----:B---3--:R-:W-:-:S03]  /*2b20*/  IMAD.MOV.U32 R13, RZ, RZ, R3 ;  /* 0x000000ffff0d7224 */ /* 0x008fc600078e0003 */
[----:B------:R1:W3:Y:S06]  /*2b30*/  SHFL.DOWN PT, R21, R14, 0x10, R9 ;  /* 0x0a0000000e157989 */ /* 0x0002ec00000e0009 */
[----:B------:R-:W-:Y:S05]  /*2b40*/  @P0 BRA `(.L_x_519) ;  /* 0x0000000000500947 */ /* 0x000fea0003800000 */
[----:B0-2---:R-:W-:Y:S01]  /*2b50*/  DSETP.GEU.AND P0, PT, |R2|, |R10|, PT ;  /* 0x4000000a0200722a */ /* 0x005fe20003f0e200 */
        /* <DEDUP_REMOVED lines=19> */
.L_x_519:
[----:B------:R-:W-:Y:S05]  /*2c90*/  BSYNC.RECONVERGENT B1 ;  /* 0x0000000000017941 */ /* 0x000fea0003800200 */
.L_x_518:
[----:B------:R-:W-:Y:S01]  /*2ca0*/  ISETP.NE.AND P0, PT, R7, RZ, PT ;  /* 0x000000ff0700720c */ /* 0x000fe20003f05270 */
[----:B------:R-:W-:-:S12]  /*2cb0*/  BSSY.RECONVERGENT B1, `(.L_x_520) ;  /* 0x000000b000017945 */ /* 0x000fd80003800200 */
[----:B------:R-:W-:Y:S05]  /*2cc0*/  @P0 BRA `(.L_x_521) ;  /* 0x0000000000240947 */ /* 0x000fea0003800000 */
[----:B------:R-:W5:Y:S01]  /*2cd0*/  S2R R6, SR_CgaCtaId ;  /* 0x0000000000067919 */ /* 0x000f620000008800 */
[----:B-1----:R-:W-:Y:S01]  /*2ce0*/  MOV R3, 0x400 ;  /* 0x0000040000037802 */ /* 0x002fe20000000f00 */
[----:B------:R-:W-:Y:S01]  /*2cf0*/  IMAD.MOV.U32 R18, RZ, RZ, R17 ;  /* 0x000000ffff127224 */ /* 0x000fe200078e0011 */
[----:B------:R-:W-:-:S04]  /*2d00*/  SHF.R.U32.HI R2, RZ, 0x1, R5 ;  /* 0x00000001ff027819 */ /* 0x000fc80000011605 */
[----:B------:R-:W-:Y:S02]  /*2d10*/  LOP3.LUT R2, R2, 0x1f0, RZ, 0xc0, !PT ;  /* 0x000001f002027812 */ /* 0x000fe400078ec0ff */
[----:B-----5:R-:W-:-:S05]  /*2d20*/  LEA R3, R6, R3, 0x18 ;  /* 0x0000000306037211 */ /* 0x020fca00078ec0ff */
[----:B------:R-:W-:-:S05]  /*2d30*/  IMAD.IADD R3, R2, 0x1, R3 ;  /* 0x0000000102037824 */ /* 0x000fca00078e0203 */
[----:B------:R1:W-:Y:S04]  /*2d40*/  STS.64 [R3+0x10], R18 ;  /* 0x0000101203007388 */ /* 0x0003e80000000a00 */
[----:B------:R1:W-:Y:S02]  /*2d50*/  STS.64 [R3+0x8], R12 ;  /* 0x0000080c03007388 */ /* 0x0003e40000000a00 */
.L_x_521:
[----:B------:R-:W-:Y:S05]  /*2d60*/  BSYNC.RECONVERGENT B1 ;  /* 0x0000000000017941 */ /* 0x000fea0003800200 */
.L_x_520:
[----:B------:R-:W-:Y:S01]  /*2d70*/  BAR.SYNC.DEFER_BLOCKING 0x0 ;  /* 0x0000000000007b1d */ /* 0x000fe20000010000 */
[----:B------:R-:W-:-:S13]  /*2d80*/  ISETP.NE.AND P1, PT, R5, RZ, PT ;  /* 0x000000ff0500720c */ /* 0x000fda0003f25270 */
[----:B------:R-:W-:Y:S05]  /*2d90*/  @P1 BRA `(.L_x_497) ;  /* 0x0000003800581947 */ /* 0x000fea0003800000 */
[----:B------:R-:W-:Y:S01]  /*2da0*/  ISETP.GE.AND P0, PT, R4, 0x21, PT ;  /* 0x000000210400780c */ /* 0x000fe20003f06270 */
[----:B0-----:R-:W-:Y:S02]  /*2db0*/  IMAD.MOV.U32 R11, RZ, RZ, R17 ;  /* 0x000000ffff0b7224 */ /* 0x001fe400078e0011 */
[----:B-1----:R-:W-:Y:S02]  /*2dc0*/  IMAD.MOV.U32 R14, RZ, RZ, R19 ;  /* 0x000000ffff0e7224 */ /* 0x002fe400078e0013 */
        /* <DEDUP_REMOVED lines=29> */
.L_x_523:
[----:B------:R-:W-:Y:S05]  /*2fa0*/  BSYNC.RECONVERGENT B1 ;  /* 0x0000000000017941 */ /* 0x000fea0003800200 */
.L_x_522:
[----:B------:R-:W-:Y:S01]  /*2fb0*/  ISETP.GE.AND P0, PT, R4, 0x41, PT ;  /* 0x000000410400780c */ /* 0x000fe20003f06270 */
[----:B------:R-:W-:Y:S02]  /*2fc0*/  IMAD.MOV.U32 R5, RZ, RZ, R11 ;  /* 0x000000ffff057224 */ /* 0x000fe400078e000b */
[----:B--2---:R-:W-:Y:S02]  /*2fd0*/  IMAD.MOV.U32 R10, RZ, RZ, R14 ;  /* 0x000000ffff0a7224 */ /* 0x004fe400078e000e */
        /* <DEDUP_REMOVED lines=29> */
.L_x_525:
[----:B------:R-:W-:Y:S05]  /*31b0*/  BSYNC.RECONVERGENT B1 ;  /* 0x0000000000017941 */ /* 0x000fea0003800200 */
.L_x_524:
        /* <DEDUP_REMOVED lines=32> */
.L_x_527:
[----:B------:R-:W-:Y:S05]  /*33c0*/  BSYNC.RECONVERGENT B1 ;  /* 0x0000000000017941 */ /* 0x000fea0003800200 */
.L_x_526:
        /* <DEDUP_REMOVED lines=32> */
.L_x_529:
[----:B------:R-:W-:Y:S05]  /*35d0*/  BSYNC.RECONVERGENT B1 ;  /* 0x0000000000017941 */ /* 0x000fea0003800200 */
.L_x_528:
        /* <DEDUP_REMOVED lines=32> */
.L_x_531:
[----:B------:R-:W-:Y:S05]  /*37e0*/  BSYNC.RECONVERGENT B1 ;  /* 0x0000000000017941 */ /* 0x000fea0003800200 */
.L_x_530:
        /* <DEDUP_REMOVED lines=32> */
.L_x_533:
[----:B------:R-:W-:Y:S05]  /*39f0*/  BSYNC.RECONVERGENT B1 ;  /* 0x0000000000017941 */ /* 0x000fea0003800200 */
.L_x_532:
        /* <DEDUP_REMOVED lines=32> */
.L_x_465:
[----:B------:R-:W0:Y:S01]  /*3c00*/  S2R R4, SR_TID.X ;  /* 0x0000000000047919 */ /* 0x000e220000002100 */
[----:B------:R-:W1:Y:S01]  /*3c10*/  LDCU.128 UR12, c[0x0][0x380] ;  /* 0x00007000ff0c77ac */ /* 0x000e620008000c00 */
[----:B------:R-:W-:Y:S02]  /*3c20*/  SHF.R.S32.HI R5, RZ, 0x1f, R10 ;  /* 0x0000001fff057819 */ /* 0x000fe4000001140a */
[----:B0-----:R-:W-:-:S04]  /*3c30*/  IADD3 R2, P0, PT, R10, R4, RZ ;  /* 0x000000040a027210 */ /* 0x001fc80007f1e0ff */
[----:B-1----:R-:W-:Y:S01]  /*3c40*/  LEA R8, P1, R2, UR12, 0x3 ;  /* 0x0000000c02087c11 */ /* 0x002fe2000f8218ff */
[----:B------:R-:W-:-:S05]  /*3c50*/  IMAD.X R3, RZ, RZ, R5, P0 ;  /* 0x000000ffff037224 */ /* 0x000fca00000e0605 */
[----:B------:R-:W-:-:S05]  /*3c60*/  LEA.HI.X R9, R2, UR13, R3, 0x3, P1 ;  /* 0x0000000d02097c11 */ /* 0x000fca00088f1c03 */
[----:B------:R-:W2:Y:S04]  /*3c70*/  LDG.E.64 R12, desc[UR10][R8.64] ;  /* 0x0000000a080c7981 */ /* 0x000ea8000c1e1b00 */
[----:B------:R-:W2:Y:S04]  /*3c80*/  LDG.E.64 R14, desc[UR10][R8.64+0x800] ;  /* 0x0008000a080e7981 */ /* 0x000ea8000c1e1b00 */
[----:B------:R-:W3:Y:S04]  /*3c90*/  LDG.E.64 R16, desc[UR10][R8.64+0x1000] ;  /* 0x0010000a08107981 */ /* 0x000ee8000c1e1b00 */
[----:B------:R-:W4:Y:S04]  /*3ca0*/  LDG.E.64 R18, desc[UR10][R8.64+0x1800] ;  /* 0x0018000a08127981 */ /* 0x000f28000c1e1b00 */
[----:B------:R0:W5:Y:S01]  /*3cb0*/  LDG.E.64 R2, desc[UR10][R8.64+0x2000] ;  /* 0x0020000a08027981 */ /* 0x000162000c1e1b00 */
[----:B------:R-:W-:Y:S01]  /*3cc0*/  BSSY.RECONVERGENT B1, `(.L_x_534) ;  /* 0x000001f000017945 */ /* 0x000fe20003800200 */
[C---:B0-----:R-:W-:Y:S01]  /*3cd0*/  LOP3.LUT R8, R4.reuse, 0x400, RZ, 0xfc, !PT ;  /* 0x0000040004087812 */ /* 0x041fe200078efcff */
[----:B------:R-:W-:Y:S01]  /*3ce0*/  VIADD R9, R4, 0x200 ;  /* 0x0000020004097836 */ /* 0x000fe20000000000 */
[----:B--2---:R-:W-:-:S06]  /*3cf0*/  DSETP.GEU.AND P0, PT, |R12|, |R14|, PT ;  /* 0x4000000e0c00722a */ /* 0x004fcc0003f0e200 */
[----:B------:R-:W-:Y:S02]  /*3d00*/  FSEL R12, R12, R14, P0 ;  /* 0x0000000e0c0c7208 */ /* 0x000fe40000000000 */
[----:B------:R-:W-:Y:S02]  /*3d10*/  FSEL R13, R13, R15, P0 ;  /* 0x0000000f0d0d7208 */ /* 0x000fe40000000000 */
[----:B------:R-:W-:-:S04]  /*3d20*/  IADD3 R14, P1, PT, R10, UR14, RZ ;  /* 0x0000000e0a0e7c10 */ /* 0x000fc8000ff3e0ff */
[----:B---3--:R-:W-:Y:S01]  /*3d30*/  DSETP.GEU.AND P2, PT, |R12|, |R16|, PT ;  /* 0x400000100c00722a */ /* 0x008fe20003f4e200 */
[----:B------:R-:W-:-:S05]  /*3d40*/  IADD3 R6, P5, PT, R8, R14, RZ ;  /* 0x0000000e08067210 */ /* 0x000fca0007fbe0ff */
[----:B------:R-:W-:Y:S02]  /*3d50*/  FSEL R12, R12, R16, P2 ;  /* 0x000000100c0c7208 */ /* 0x000fe40001000000 */
[----:B------:R-:W-:-:S06]  /*3d60*/  FSEL R13, R13, R17, P2 ;  /* 0x000000110d0d7208 */ /* 0x000fcc0001000000 */
[----:B----4-:R-:W-:-:S06]  /*3d70*/  DSETP.GEU.AND P3, PT, |R12|, |R18|, PT ;  /* 0x400000120c00722a */ /* 0x010fcc0003f6e200 */
[----:B------:R-:W-:Y:S02]  /*3d80*/  FSEL R10, R12, R18, P3 ;  /* 0x000000120c0a7208 */ /* 0x000fe40001800000 */
[----:B------:R-:W-:Y:S02]  /*3d90*/  FSEL R11, R13, R19, P3 ;  /* 0x000000130d0b7208 */ /* 0x000fe40001800000 */
[----:B------:R-:W-:Y:S01]  /*3da0*/  IADD3.X R12, PT, PT, R5, UR15, RZ, P1, !PT ;  /* 0x0000000f050c7c10 */ /* 0x000fe20008ffe4ff */
[C---:B------:R-:W-:Y:S01]  /*3db0*/  VIADD R5, R4.reuse, 0x100 ;  /* 0x0000010004057836 */ /* 0x040fe20000000000 */
[----:B------:R-:W-:Y:S02]  /*3dc0*/  ISETP.LE.AND P1, PT, R7, UR6, PT ;  /* 0x0000000607007c0c */ /* 0x000fe4000bf23270 */
[----:B-----5:R-:W-:Y:S02]  /*3dd0*/  DSETP.GEU.AND P4, PT, |R10|, |R2|, PT ;  /* 0x400000020a00722a */ /* 0x020fe40003f8e200 */
[----:B------:R-:W-:Y:S01]  /*3de0*/  @P2 SEL R9, R4, R5, P0 ;  /* 0x0000000504092207 */ /* 0x000fe20000000000 */
[----:B------:R-:W-:-:S02]  /*3df0*/  IMAD.X R5, RZ, RZ, R12, P5 ;  /* 0x000000ffff057224 */ /* 0x000fc400028e060c */
[----:B------:R-:W-:-:S09]  /*3e00*/  @!P3 VIADD R9, R4, 0x300 ;  /* 0x000003000409b836 */ /* 0x000fd20000000000 */
        /* <DEDUP_REMOVED lines=10> */
.L_x_535:
[----:B------:R-:W-:Y:S05]  /*3eb0*/  BSYNC.RECONVERGENT B1 ;  /* 0x0000000000017941 */ /* 0x000fea0003800200 */
.L_x_534:
        /* <DEDUP_REMOVED lines=12> */
[----:B------:R-:W-:-:S05]  /*3f80*/  IMAD.MOV.U32 R11, RZ, RZ, 0x500 ;  /* 0x00000500ff0b7424 */ /* 0x000fca00078e00ff */
[----:B------:R-:W2:Y:S01]  /*3f90*/  ATOMG.E.ADD.STRONG.GPU PT, R10, desc[UR10][R8.64], R11 ;  /* 0x8000000b080a79a8 */ /* 0x000ea200081ef10a */
[----:B------:R-:W0:Y:S01]  /*3fa0*/  S2UR UR5, SR_CgaCtaId ;  /* 0x00000000000579c3 */ /* 0x000e220000008800 */
[----:B------:R-:W-:Y:S02]  /*3fb0*/  UMOV UR4, 0x400 ;  /* 0x0000040000047882 */ /* 0x000fe40000000000 */
[----:B0-----:R-:W-:Y:S01]  /*3fc0*/  ULEA UR4, UR5, UR4, 0x18 ;  /* 0x0000000405047291 */ /* 0x001fe2000f8ec0ff */
[----:B--2---:R-:W-:-:S08]  /*3fd0*/  VIADD R10, R10, UR6 ;  /* 0x000000060a0a7c36 */ /* 0x004fd00008000000 */
[----:B------:R0:W-:Y:S03]  /*3fe0*/  STS [UR4+0x98], R10 ;  /* 0x0000980aff007988 */ /* 0x0001e60008000804 */
.L_x_538:
[----:B------:R-:W-:Y:S05]  /*3ff0*/  BSYNC.RECONVERGENT B1 ;  /* 0x0000000000017941 */ /* 0x000fea0003800200 */
.L_x_537:
[----:B------:R-:W1:Y:S08]  /*4000*/  S2UR UR5, SR_CgaCtaId ;  /* 0x00000000000579c3 */ /* 0x000e700000008800 */
[----:B------:R-:W-:Y:S06]  /*4010*/  BAR.SYNC.DEFER_BLOCKING 0x0 ;  /* 0x0000000000007b1d */ /* 0x000fec0000010000 */
[----:B------:R-:W-:-:S02]  /*4020*/  UMOV UR4, 0x400 ;  /* 0x0000040000047882 */ /* 0x000fc40000000000 */
[----:B-1----:R-:W-:-:S06]  /*4030*/  ULEA UR4, UR5, UR4, 0x18 ;  /* 0x0000000405047291 */ /* 0x002fcc000f8ec0ff */
[----:B------:R-:W-:-:S05]  /*4040*/  IMAD.U32 R14, RZ, RZ, UR4 ;  /* 0x00000004ff0e7e24 */ /* 0x000fca000f8e00ff */
[----:B------:R-:W0:Y:S02]  /*4050*/  LDS R12, [R14+0x98] ;  /* 0x000098000e0c7984 */ /* 0x000e240000000800 */
[----:B0-----:R-:W-:-:S05]  /*4060*/  VIADD R10, R12, 0x500 ;  /* 0x000005000c0a7836 */ /* 0x001fca0000000000 */
[----:B------:R-:W-:-:S13]  /*4070*/  ISETP.GT.AND P0, PT, R10, R7, PT ;  /* 0x000000070a00720c */ /* 0x000fda0003f04270 */
[----:B------:R-:W-:Y:S05]  /*4080*/  @P0 BRA `(.L_x_539) ;  /* 0x0000000400900947 */ /* 0x000fea0003800000 */
[----:B------:R-:W-:Y:S01]  /*4090*/  BSSY.RECONVERGENT B1, `(.L_x_539) ;  /* 0x0000063000017945 */ /* 0x000fe20003800200 */
[----:B------:R-:W-:Y:S01]  /*40a0*/  IMAD.MOV.U32 R20, RZ, RZ, R2 ;  /* 0x000000ffff147224 */ /* 0x000fe200078e0002 */
[----:B------:R-:W0:Y:S01]  /*40b0*/  LDCU UR7, c[0x0][0x398] ;  /* 0x00007300ff0777ac */ /* 0x000e220008000800 */
[----:B------:R-:W-:Y:S02]  /*40c0*/  IMAD.MOV.U32 R21, RZ, RZ, R3 ;  /* 0x000000ffff157224 */ /* 0x000fe400078e0003 */
[----:B------:R-:W-:Y:S01]  /*40d0*/  IMAD.MOV.U32 R27, RZ, RZ, R6 ;  /* 0x000000ffff1b7224 */ /* 0x000fe200078e0006 */
[----:B------:R-:W1:Y:S01]  /*40e0*/  LDCU.128 UR12, c[0x0][0x380] ;  /* 0x00007000ff0c77ac */ /* 0x000e620008000c00 */
[----:B------:R-:W-:-:S07]  /*40f0*/  IMAD.MOV.U32 R22, RZ, RZ, R5 ;  /* 0x000000ffff167224 */ /* 0x000fce00078e0005 */
.L_x_542:
[----:B------:R-:W-:-:S04]  /*4100*/  IADD3 R28, P0, PT, R4, R12, RZ ;  /* 0x0000000c041c7210 */ /* 0x000fc80007f1e0ff */
[----:B------:R-:W-:Y:S02]  /*4110*/  LEA.HI.X.SX32 R25, R12, RZ, 0x1, P0 ;  /* 0x000000ff0c197211 */ /* 0x000fe400000f0eff */
[----:B-1----:R-:W-:-:S04]  /*4120*/  LEA R6, P0, R28, UR12, 0x3 ;  /* 0x0000000c1c067c11 */ /* 0x002fc8000f8018ff */
[----:B------:R-:W-:-:S05]  /*4130*/  LEA.HI.X R7, R28, UR13, R25, 0x3, P0 ;  /* 0x0000000d1c077c11 */ /* 0x000fca00080f1c19 */
[----:B------:R-:W2:Y:S04]  /*4140*/  LDG.E.64 R18, desc[UR10][R6.64] ;  /* 0x0000000a06127981 */ /* 0x000ea8000c1e1b00 */
[----:B------:R-:W3:Y:S04]  /*4150*/  LDG.E.64 R16, desc[UR10][R6.64+0x800] ;  /* 0x0008000a06107981 */ /* 0x000ee8000c1e1b00 */
[----:B------:R-:W4:Y:S04]  /*4160*/  LDG.E.64 R12, desc[UR10][R6.64+0x1000] ;  /* 0x0010000a060c7981 */ /* 0x000f28000c1e1b00 */
[----:B------:R-:W4:Y:S01]  /*4170*/  LDG.E.64 R10, desc[UR10][R6.64+0x1800] ;  /* 0x0018000a060a7981 */ /* 0x000f22000c1e1b00 */
[----:B------:R-:W-:-:S03]  /*4180*/  IADD3 R28, P0, PT, R28, UR14, RZ ;  /* 0x0000000e1c1c7c10 */ /* 0x000fc6000ff1e0ff */
[----:B------:R1:W5:Y:S01]  /*4190*/  LDG.E.64 R2, desc[UR10][R6.64+0x2000] ;  /* 0x0020000a06027981 */ /* 0x000362000c1e1b00 */
[----:B------:R-:W-:Y:S01]  /*41a0*/  IADD3.X R25, PT, PT, R25, UR15, RZ, P0, !PT ;  /* 0x0000000f19197c10 */ /* 0x000fe200087fe4ff */
[----:B------:R-:W-:Y:S01]  /*41b0*/  BSSY.RECONVERGENT B2, `(.L_x_540) ;  /* 0x0000038000027945 */ /* 0x000fe20003800200 */
[----:B------:R-:W-:Y:S01]  /*41c0*/  BAR.SYNC.DEFER_BLOCKING 0x0 ;  /* 0x0000000000007b1d */ /* 0x000fe20000010000 */
[C---:B------:R-:W-:Y:S02]  /*41d0*/  IADD3 R24, P4, PT, R28.reuse, 0x200, RZ ;  /* 0x000002001c187810 */ /* 0x040fe40007f9e0ff */
[C---:B------:R-:W-:Y:S02]  /*41e0*/  IADD3 R15, P5, PT, R28.reuse, 0x300, RZ ;  /* 0x000003001c0f7810 */ /* 0x040fe40007fbe0ff */
[C---:B------:R-:W-:Y:S02]  /*41f0*/  IADD3 R23, P3, PT, R28.reuse, 0x100, RZ ;  /* 0x000001001c177810 */ /* 0x040fe40007f7e0ff */
[----:B-1----:R-:W-:-:S02]  /*4200*/  IADD3 R6, P6, PT, R28, 0x400, RZ ;  /* 0x000004001c067810 */ /* 0x002fc40007fde0ff */
[----:B------:R-:W-:Y:S01]  /*4210*/  IADD3.X R26, PT, PT, RZ, R25, RZ, P3, !PT ;  /* 0x00000019ff1a7210 */ /* 0x000fe20001ffe4ff */
[----:B--2---:R-:W-:-:S14]  /*4220*/  DSETP.GEU.AND P2, PT, |R20|, |R18|, PT ;  /* 0x400000121400722a */ /* 0x004fdc0003f4e200 */
[----:B------:R-:W-:-:S04]  /*4230*/  @P2 ISETP.GE.U32.AND P0, PT, R27, R28, PT ;  /* 0x0000001c1b00220c */ /* 0x000fc80003f06070 */
[----:B------:R-:W-:-:S13]  /*4240*/  @P2 ISETP.GE.AND.EX P0, PT, R22, R25, PT, P0 ;  /* 0x000000191600220c */ /* 0x000fda0003f06300 */
[----:B------:R-:W-:-:S06]  /*4250*/  @P2 DSETP.LT.OR P0, PT, |R18|, |R20|, !P0 ;  /* 0x400000141200222a */ /* 0x000fcc0004701600 */
[----:B------:R-:W-:Y:S02]  /*4260*/  @P2 FSEL R5, R20, R18, P0 ;  /* 0x0000001214052208 */ /* 0x000fe40000000000 */
[----:B------:R-:W-:Y:S01]  /*4270*/  @P2 FSEL R20, R21, R19, P0 ;  /* 0x0000001315142208 */ /* 0x000fe20000000000 */
[----:B------:R-:W-:Y:S01]  /*4280*/  IMAD.X R21, RZ, RZ, R25, P4 ;  /* 0x000000ffff157224 */ /* 0x000fe200020e0619 */
[----:B------:R-:W-:Y:S01]  /*4290*/  @P2 SEL R28, R27, R28, P0 ;  /* 0x0000001c1b1c2207 */ /* 0x000fe20000000000 */
[----:B------:R-:W-:Y:S02]  /*42a0*/  @P2 IMAD.MOV.U32 R18, RZ, RZ, R5 ;  /* 0x000000ffff122224 */ /* 0x000fe400078e0005 */
[----:B------:R-:W-:Y:S02]  /*42b0*/  @P2 IMAD.MOV.U32 R19, RZ, RZ, R20 ;  /* 0x000000ffff132224 */ /* 0x000fe400078e0014 */
[--C-:B------:R-:W-:Y:S02]  /*42c0*/  IMAD.X R20, RZ, RZ, R25.reuse, P5 ;  /* 0x000000ffff147224 */ /* 0x100fe400028e0619 */
[----:B------:R-:W-:Y:S01]  /*42d0*/  IMAD.X R5, RZ, RZ, R25, P6 ;  /* 0x000000ffff057224 */ /* 0x000fe200030e0619 */
[----:B------:R-:W-:Y:S01]  /*42e0*/  @P2 SEL R25, R22, R25, P0 ;  /* 0x0000001916192207 */ /* 0x000fe20000000000 */
        /* <DEDUP_REMOVED lines=20> */
[----:B------:R-:W-:-:S05]  /*4430*/  ISETP.NE.AND P2, PT, R4, RZ, PT ;  /* 0x000000ff0400720c */ /* 0x000fca0003f45270 */
[----:B------:R-:W-:-:S14]  /*4440*/  DSETP.GEU.AND P1, PT, |R12|, |R10|, PT ;  /* 0x4000000a0c00722a */ /* 0x000fdc0003f2e200 */
[----:B------:R-:W-:-:S04]  /*4450*/  @P1 ISETP.GE.U32.AND P0, PT, R24, R15, PT ;  /* 0x0000000f1800120c */ /* 0x000fc80003f06070 */
[----:B------:R-:W-:-:S13]  /*4460*/  @P1 ISETP.GE.AND.EX P0, PT, R21, R20, PT, P0 ;  /* 0x000000141500120c */ /* 0x000fda0003f06300 */
[----:B------:R-:W-:-:S06]  /*4470*/  @P1 DSETP.LT.OR P0, PT, |R10|, |R12|, !P0 ;  /* 0x4000000c0a00122a */ /* 0x000fcc0004701600 */
[----:B------:R-:W-:Y:S02]  /*4480*/  @P1 FSEL R16, R12, R10, P0 ;  /* 0x0000000a0c101208 */ /* 0x000fe40000000000 */
[----:B------:R-:W-:Y:S01]  /*4490*/  @P1 FSEL R13, R13, R11, P0 ;  /* 0x0000000b0d0d1208 */ /* 0x000fe20000000000 */
[----:B------:R-:W-:Y:S06]  /*44a0*/  @P2 BRA `(.L_x_541) ;  /* 0x0000000000202947 */ /* 0x000fec0003800000 */
[----:B------:R-:W-:-:S05]  /*44b0*/  IMAD.MOV.U32 R17, RZ, RZ, 0x500 ;  /* 0x00000500ff117424 */ /* 0x000fca00078e00ff */
[----:B------:R-:W2:Y:S01]  /*44c0*/  ATOMG.E.ADD.STRONG.GPU PT, R7, desc[UR10][R8.64], R17 ;  /* 0x80000011080779a8 */ /* 0x000ea200081ef10a */
[----:B------:R-:W1:Y:S01]  /*44d0*/  S2UR UR5, SR_CgaCtaId ;  /* 0x00000000000579c3 */ /* 0x000e620000008800 */
[----:B------:R-:W-:Y:S02]  /*44e0*/  UMOV UR4, 0x400 ;  /* 0x0000040000047882 */ /* 0x000fe40000000000 */
[----:B-1----:R-:W-:-:S06]  /*44f0*/  ULEA UR4, UR5, UR4, 0x18 ;  /* 0x0000000405047291 */ /* 0x002fcc000f8ec0ff */
[----:B------:R-:W-:Y:S02]  /*4500*/  IMAD.U32 R14, RZ, RZ, UR4 ;  /* 0x00000004ff0e7e24 */ /* 0x000fe4000f8e00ff */
[----:B--2---:R-:W-:-:S05]  /*4510*/  VIADD R7, R7, UR6 ;  /* 0x0000000607077c36 */ /* 0x004fca0008000000 */
[----:B------:R1:W-:Y:S02]  /*4520*/  STS [R14+0x98], R7 ;  /* 0x000098070e007388 */ /* 0x0003e40000000800 */
.L_x_541:
[----:B0-----:R-:W-:Y:S05]  /*4530*/  BSYNC.RECONVERGENT B2 ;  /* 0x0000000000027941 */ /* 0x001fea0003800200 */
.L_x_540:
[----:B------:R-:W-:Y:S01]  /*4540*/  BAR.SYNC.DEFER_BLOCKING 0x0 ;  /* 0x0000000000007b1d */ /* 0x000fe20000010000 */
[----:B------:R-:W-:Y:S01]  /*4550*/  @P1 IMAD.MOV.U32 R10, RZ, RZ, R16 ;  /* 0x000000ffff0a1224 */ /* 0x000fe200078e0010 */
[----:B------:R-:W-:Y:S01]  /*4560*/  @P1 SEL R15, R24, R15, P0 ;  /* 0x0000000f180f1207 */ /* 0x000fe20000000000 */
[----:B------:R-:W-:Y:S01]  /*4570*/  @P1 IMAD.MOV.U32 R11, RZ, RZ, R13 ;  /* 0x000000ffff0b1224 */ /* 0x000fe200078e000d */
[----:B------:R-:W-:Y:S01]  /*4580*/  @P1 SEL R20, R21, R20, P0 ;  /* 0x0000001415141207 */ /* 0x000fe20000000000 */
[----:B-1----:R-:W-:-:S04]  /*4590*/  IMAD.U32 R7, RZ, RZ, UR7 ;  /* 0x00000007ff077e24 */ /* 0x002fc8000f8e00ff */
[----:B-----5:R-:W-:-:S14]  /*45a0*/  DSETP.GEU.AND P2, PT, |R10|, |R2|, PT ;  /* 0x400000020a00722a */ /* 0x020fdc0003f4e200 */
[----:B------:R-:W-:Y:S01]  /*45b0*/  @P2 ISETP.GE.U32.AND P0, PT, R15, R6, PT ;  /* 0x000000060f00220c */ /* 0x000fe20003f06070 */
[----:B------:R-:W0:Y:S03]  /*45c0*/  LDS R12, [R14+0x98] ;  /* 0x000098000e0c7984 */ /* 0x000e260000000800 */
        /* <DEDUP_REMOVED lines=9> */
[----:B------:R-:W-:-:S02]  /*4660*/  IMAD.MOV.U32 R22, RZ, RZ, R5 ;  /* 0x000000ffff167224 */ /* 0x000fc400078e0005 */
[----:B------:R-:W-:Y:S02]  /*4670*/  IMAD.MOV.U32 R20, RZ, RZ, R2 ;  /* 0x000000ffff147224 */ /* 0x000fe400078e0002 */
[----:B------:R-:W-:Y:S02]  /*4680*/  IMAD.MOV.U32 R21, RZ, RZ, R3 ;  /* 0x000000ffff157224 */ /* 0x000fe400078e0003 */
[----:B0-----:R-:W-:-:S05]  /*4690*/  VIADD R10, R12, 0x500 ;  /* 0x000005000c0a7836 */ /* 0x001fca0000000000 */
[----:B------:R-:W-:-:S13]  /*46a0*/  ISETP.GT.AND P0, PT, R10, R7, PT ;  /* 0x000000070a00720c */ /* 0x000fda0003f04270 */
[----:B------:R-:W-:Y:S05]  /*46b0*/  @!P0 BRA `(.L_x_542) ;  /* 0xfffffff800908947 */ /* 0x000fea000383ffff */
[----:B------:R-:W-:Y:S05]  /*46c0*/  BSYNC.RECONVERGENT B1 ;  /* 0x0000000000017941 */ /* 0x000fea0003800200 */
.L_x_539:
[----:B------:R-:W-:Y:S01]  /*46d0*/  ISETP.GE.AND P0, PT, R12, R7, PT ;  /* 0x000000070c00720c */ /* 0x000fe20003f06270 */
[----:B------:R-:W0:Y:S01]  /*46e0*/  LDCU.64 UR6, c[0x0][0x388] ;  /* 0x00007100ff0677ac */ /* 0x000e220008000a00 */
[----:B------:R-:W-:Y:S01]  /*46f0*/  BSSY.RECONVERGENT B1, `(.L_x_536) ;  /* 0x00000ac000017945 */ /* 0x000fe20003800200 */
[----:B------:R-:W1:Y:S10]  /*4700*/  LDCU.64 UR4, c[0x0][0x388] ;  /* 0x00007100ff0477ac */ /* 0x000e740008000a00 */
[----:B------:R-:W-:Y:S05]  /*4710*/  @P0 BRA `(.L_x_543) ;  /* 0x0000000800a40947 */ /* 0x000fea0003800000 */
[----:B------:R-:W-:-:S05]  /*4720*/  IMAD.IADD R9, R7, 0x1, -R12 ;  /* 0x0000000107097824 */ /* 0x000fca00078e0a0c */
[----:B------:R-:W-:-:S13]  /*4730*/  ISETP.GE.AND P0, PT, R4, R9, PT ;  /* 0x000000090400720c */ /* 0x000fda0003f06270 */
[----:B------:R-:W-:Y:S05]  /*4740*/  @P0 BRA `(.L_x_543) ;  /* 0x0000000800980947 */ /* 0x000fea0003800000 */
[----:B------:R-:W-:Y:S01]  /*4750*/  LOP3.LUT R8, RZ, R4, RZ, 0x33, !PT ;  /* 0x00000004ff087212 */ /* 0x000fe200078e33ff */
[----:B------:R-:W-:Y:S03]  /*4760*/  BSSY.RECONVERGENT B2, `(.L_x_544) ;  /* 0x000002f000027945 */ /* 0x000fe60003800200 */
[----:B------:R-:W-:Y:S01]  /*4770*/  IADD3 R18, PT, PT, -R12, R7, R8 ;  /* 0x000000070c127210 */ /* 0x000fe20007ffe108 */
[----:B------:R-:W-:-:S03]  /*4780*/  IMAD.MOV.U32 R8, RZ, RZ, R4 ;  /* 0x000000ffff087224 */ /* 0x000fc600078e0004 */
[----:B------:R-:W-:-:S04]  /*4790*/  LOP3.LUT R7, R18, 0x300, RZ, 0xc0, !PT ;  /* 0x0000030012077812 */ /* 0x000fc800078ec0ff */
[----:B------:R-:W-:-:S13]  /*47a0*/  ISETP.NE.AND P0, PT, R7, 0x300, PT ;  /* 0x000003000700780c */ /* 0x000fda0003f05270 */
[----:B------:R-:W-:Y:S05]  /*47b0*/  @!P0 BRA `(.L_x_545) ;  /* 0x0000000000a48947 */ /* 0x000fea0003800000 */
[----:B------:R-:W2:Y:S01]  /*47c0*/  LDC.64 R10, c[0x0][0x380] ;  /* 0x0000e000ff0a7b82 */ /* 0x000ea20000000a00 */
[----:B------:R-:W-:Y:S01]  /*47d0*/  LEA.HI R7, R18, 0x1, RZ, 0x18 ;  /* 0x0000000112077811 */ /* 0x000fe200078fc0ff */
[----:B------:R-:W-:Y:S02]  /*47e0*/  IMAD.IADD R13, R4, 0x1, R12 ;  /* 0x00000001040d7824 */ /* 0x000fe400078e020c */
[----:B------:R-:W-:Y:S01]  /*47f0*/  IMAD.MOV.U32 R8, RZ, RZ, R4 ;  /* 0x000000ffff087224 */ /* 0x000fe200078e0004 */
[----:B------:R-:W-:-:S05]  /*4800*/  LOP3.LUT R7, R7, 0x3, RZ, 0xc0, !PT ;  /* 0x0000000307077812 */ /* 0x000fca00078ec0ff */
[----:B------:R-:W-:-:S07]  /*4810*/  IMAD.MOV R7, RZ, RZ, -R7 ;  /* 0x000000ffff077224 */ /* 0x000fce00078e0a07 */
.L_x_548:
[----:B--2---:R-:W-:-:S06]  /*4820*/  IMAD.WIDE R14, R13, 0x8, R10 ;  /* 0x000000080d0e7825 */ /* 0x004fcc00078e020a */
[----:B------:R-:W2:Y:S01]  /*4830*/  LDG.E.64 R14, desc[UR10][R14.64] ;  /* 0x0000000a0e0e7981 */ /* 0x000ea2000c1e1b00 */
[----:B-1----:R-:W-:Y:S01]  /*4840*/  IADD3 R22, P1, PT, R13, UR4, RZ ;  /* 0x000000040d167c10 */ /* 0x002fe2000ff3e0ff */
[----:B------:R-:W-:Y:S01]  /*4850*/  VIADD R7, R7, 0x1 ;  /* 0x0000000107077836 */ /* 0x000fe20000000000 */
[----:B------:R-:W-:Y:S01]  /*4860*/  BSSY.RECONVERGENT B3, `(.L_x_546) ;  /* 0x000001b000037945 */ /* 0x000fe20003800200 */
[----:B------:R-:W-:Y:S01]  /*4870*/  IMAD.MOV.U32 R19, RZ, RZ, R6 ;  /* 0x000000ffff137224 */ /* 0x000fe200078e0006 */
[----:B------:R-:W-:Y:S01]  /*4880*/  LEA.HI.X.SX32 R21, R13, UR5, 0x1, P1 ;  /* 0x000000050d157c11 */ /* 0x000fe200088f0eff */
[----:B------:R-:W-:Y:S01]  /*4890*/  IMAD.MOV.U32 R20, RZ, RZ, R5 ;  /* 0x000000ffff147224 */ /* 0x000fe200078e0005 */
[----:B------:R-:W-:Y:S01]  /*48a0*/  MOV R16, R2 ;  /* 0x0000000200107202 */ /* 0x000fe20000000f00 */
[----:B------:R-:W-:Y:S01]  /*48b0*/  IMAD.MOV.U32 R17, RZ, RZ, R3 ;  /* 0x000000ffff117224 */ /* 0x000fe200078e0003 */
[----:B------:R-:W-:Y:S01]  /*48c0*/  ISETP.NE.AND P2, PT, R7, RZ, PT ;  /* 0x000000ff0700720c */ /* 0x000fe20003f45270 */
        /* <DEDUP_REMOVED lines=20> */
.L_x_547:
[----:B0-----:R-:W-:Y:S05]  /*4a10*/  BSYNC.RECONVERGENT B3 ;  /* 0x0000000000037941 */ /* 0x001fea0003800200 */
.L_x_546:
[----:B------:R-:W-:Y:S02]  /*4a20*/  VIADD R8, R8, 0x100 ;  /* 0x0000010008087836 */ /* 0x000fe40000000000 */
[----:B------:R-:W-:Y:S01]  /*4a30*/  VIADD R13, R13, 0x100 ;  /* 0x000001000d0d7836 */ /* 0x000fe20000000000 */
[----:B------:R-:W-:Y:S06]  /*4a40*/  @P2 BRA `(.L_x_548) ;  /* 0xfffffffc00742947 */ /* 0x000fec000383ffff */
.L_x_545:
[----:B01----:R-:W-:Y:S05]  /*4a50*/  BSYNC.RECONVERGENT B2 ;  /* 0x0000000000027941 */ /* 0x003fea0003800200 */
.L_x_544:
        /* <DEDUP_REMOVED lines=9> */
.L_x_557:
[----:B------:R-:W-:-:S05]  /*4af0*/  IMAD.WIDE R22, R7, 0x8, R10 ;  /* 0x0000000807167825 */ /* 0x000fca00078e020a */
[----:B------:R-:W2:Y:S04]  /*4b00*/  LDG.E.64 R20, desc[UR10][R22.64+-0x1000] ;  /* 0xfff0000a16147981 */ /* 0x000ea8000c1e1b00 */
[----:B------:R0:W5:Y:S04]  /*4b10*/  LDG.E.64 R16, desc[UR10][R22.64+-0x800] ;  /* 0xfff8000a16107981 */ /* 0x000168000c1e1b00 */
[----:B------:R0:W5:Y:S04]  /*4b20*/  LDG.E.64 R14, desc[UR10][R22.64] ;  /* 0x0000000a160e7981 */ /* 0x000168000c1e1b00 */
[----:B------:R0:W5:Y:S01]  /*4b30*/  LDG.E.64 R12, desc[UR10][R22.64+0x800] ;  /* 0x0008000a160c7981 */ /* 0x000162000c1e1b00 */
[C---:B------:R-:W-:Y:S01]  /*4b40*/  IADD3 R29, P1, PT, R7.reuse, UR6, RZ ;  /* 0x00000006071d7c10 */ /* 0x040fe2000ff3e0ff */
[----:B------:R-:W-:Y:S03]  /*4b50*/  BSSY.RECONVERGENT B2, `(.L_x_549) ;  /* 0x0000016000027945 */ /* 0x000fe60003800200 */
[----:B------:R-:W-:Y:S01]  /*4b60*/  LEA.HI.X.SX32 R30, R7, UR7, 0x1, P1 ;  /* 0x00000007071e7c11 */ /* 0x000fe200088f0eff */
        /* <DEDUP_REMOVED lines=20> */
.L_x_550:
[----:B------:R-:W-:Y:S05]  /*4cb0*/  BSYNC.RECONVERGENT B2 ;  /* 0x0000000000027941 */ /* 0x000fea0003800200 */
.L_x_549:
        /* <DEDUP_REMOVED lines=23> */
.L_x_552:
[----:B------:R-:W-:Y:S05]  /*4e30*/  BSYNC.RECONVERGENT B2 ;  /* 0x0000000000027941 */ /* 0x000fea0003800200 */
.L_x_551:
        /* <DEDUP_REMOVED lines=24> */
.L_x_554:
[----:B------:R-:W-:Y:S05]  /*4fc0*/  BSYNC.RECONVERGENT B2 ;  /* 0x0000000000027941 */ /* 0x000fea0003800200 */
.L_x_553:
        /* <DEDUP_REMOVED lines=22> */
.L_x_556:
[----:B------:R-:W-:Y:S05]  /*5130*/  BSYNC.RECONVERGENT B2 ;  /* 0x0000000000027941 */ /* 0x000fea0003800200 */
.L_x_555:
[----:B------:R-:W-:Y:S02]  /*5140*/  VIADD R8, R8, 0x400 ;  /* 0x0000040008087836 */ /* 0x000fe40000000000 */
[----:B------:R-:W-:Y:S02]  /*5150*/  VIADD R27, R27, 0x400 ;  /* 0x000004001b1b7836 */ /* 0x000fe40000000000 */
[----:B------:R-:W-:Y:S01]  /*5160*/  VIADD R26, R26, 0x400 ;  /* 0x000004001a1a7836 */ /* 0x000fe20000000000 */
[----:B------:R-:W-:Y:S01]  /*5170*/  ISETP.GE.AND P0, PT, R8, R9, PT ;  /* 0x000000090800720c */ /* 0x000fe20003f06270 */
[----:B------:R-:W-:Y:S02]  /*5180*/  VIADD R25, R25, 0x400 ;  /* 0x0000040019197836 */ /* 0x000fe40000000000 */
[----:B------:R-:W-:-:S10]  /*5190*/  VIADD R7, R7, 0x400 ;  /* 0x0000040007077836 */ /* 0x000fd40000000000 */
[----:B------:R-:W-:Y:S05]  /*51a0*/  @!P0 BRA `(.L_x_557) ;  /* 0xfffffff800508947 */ /* 0x000fea000383ffff */
.L_x_543:
[----:B01----:R-:W-:Y:S05]  /*51b0*/  BSYNC.RECONVERGENT B1 ;  /* 0x0000000000017941 */ /* 0x003fea0003800200 */
.L_x_536:
        /* <DEDUP_REMOVED lines=13> */
[----:B------:R-:W-:Y:S01]  /*5290*/  MOV R12, R7 ;  /* 0x00000007000c7202 */ /* 0x000fe20000000f00 */
[----:B------:R-:W-:Y:S02]  /*52a0*/  IMAD.MOV.U32 R13, RZ, RZ, R16 ;  /* 0x000000ffff0d7224 */ /* 0x000fe400078e0010 */
        /* <DEDUP_REMOVED lines=17> */
.L_x_559:
[----:B------:R-:W-:Y:S05]  /*53c0*/  BSYNC.RECONVERGENT B1 ;  /* 0x0000000000017941 */ /* 0x000fea0003800200 */
.L_x_558:
        /* <DEDUP_REMOVED lines=31> */
.L_x_561:
[----:B------:R-:W-:Y:S05]  /*55c0*/  BSYNC.RECONVERGENT B1 ;  /* 0x0000000000017941 */ /* 0x000fea0003800200 */
.L_x_560:
[----:B------:R-:W-:Y:S01]  /*55d0*/  ISETP.GT.AND P0, PT, R14, 0x1b, PT ;  /* 0x0000001b0e00780c */ /* 0x000fe20003f04270 */
[----:B0-----:R0:W0:Y:S01]  /*55e0*/  SHFL.DOWN PT, R8, R2, 0x4, 0x1f ;  /* 0x08801f0002087f89 */ /* 0x00102200000e0000 */
[----:B------:R-:W-:Y:S01]  /*55f0*/  BSSY.RECONVERGENT B1, `(.L_x_562) ;  /* 0x000001d000017945 */ /* 0x000fe20003800200 */
[----:B---3--:R-:W-:Y:S02]  /*5600*/  IMAD.MOV.U32 R11, RZ, RZ, R5 ;  /* 0x000000ffff0b7224 */ /* 0x008fe400078e0005 */
[----:B------:R3:W0:Y:S01]  /*5610*/  SHFL.DOWN PT, R9, R3, 0x4, 0x1f ;  /* 0x08801f0003097f89 */ /* 0x00062200000e0000 */
[----:B------:R-:W-:Y:S02]  /*5620*/  IMAD.MOV.U32 R12, RZ, RZ, R10 ;  /* 0x000000ffff0c7224 */ /* 0x000fe400078e000a */
[----:B-1----:R-:W-:Y:S01]  /*5630*/  IMAD.MOV.U32 R6, RZ, RZ, R2 ;  /* 0x000000ffff067224 */ /* 0x002fe200078e0002 */
[----:B----4-:R3:W1:Y:S01]  /*5640*/  SHFL.DOWN PT, R16, R5, 0x4, 0x1f ;  /* 0x08801f0005107f89 */ /* 0x01066200000e0000 */
[----:B--2---:R-:W-:-:S03]  /*5650*/  IMAD.MOV.U32 R7, RZ, RZ, R3 ;  /* 0x000000ffff077224 */ /* 0x004fc600078e0003 */
[----:B------:R3:W2:Y:S01]  /*5660*/  SHFL.DOWN PT, R13, R10, 0x4, 0x1f ;  /* 0x08801f000a0d7f89 */ /* 0x0006a200000e0000 */
[----:B------:R-:W-:Y:S05]  /*5670*/  @P0 BRA `(.L_x_563) ;  /* 0x0000000000500947 */ /* 0x000fea0003800000 */
[----:B0-----:R-:W-:Y:S01]  /*5680*/  DSETP.GEU.AND P0, PT, |R2|, |R8|, PT ;  /* 0x400000080200722a */ /* 0x001fe20003f0e200 */
[----:B-1----:R-:W-:Y:S02]  /*5690*/  IMAD.MOV.U32 R11, RZ, RZ, R16 ;  /* 0x000000ffff0b7224 */ /* 0x002fe400078e0010 */
[----:B--2---:R-:W-:Y:S02]  /*56a0*/  IMAD.MOV.U32 R12, RZ, RZ, R13 ;  /* 0x000000ffff0c7224 */ /* 0x004fe400078e000d */
        /* <DEDUP_REMOVED lines=17> */
.L_x_563:
[----:B------:R-:W-:Y:S05]  /*57c0*/  BSYNC.RECONVERGENT B1 ;  /* 0x0000000000017941 */ /* 0x000fea0003800200 */
.L_x_562:
[----:B------:R-:W-:Y:S01]  /*57d0*/  ISETP.GT.AND P0, PT, R14, 0x17, PT ;  /* 0x000000170e00780c */ /* 0x000fe20003f04270 */
[----:B0-----:R0:W4:Y:S01]  /*57e0*/  SHFL.DOWN PT, R8, R6, 0x8, 0x1f ;  /* 0x09001f0006087f89 */ /* 0x00112200000e0000 */
[----:B------:R-:W-:Y:S01]  /*57f0*/  BSSY.RECONVERGENT B1, `(.L_x_564) ;  /* 0x000001d000017945 */ /* 0x000fe20003800200 */
[----:B---3--:R-:W-:Y:S02]  /*5800*/  IMAD.MOV.U32 R5, RZ, RZ, R11 ;  /* 0x000000ffff057224 */ /* 0x008fe400078e000b */
[----:B------:R0:W3:Y:S01]  /*5810*/  SHFL.DOWN PT, R9, R7, 0x8, 0x1f ;  /* 0x09001f0007097f89 */ /* 0x0000e200000e0000 */
[----:B------:R-:W-:Y:S02]  /*5820*/  IMAD.MOV.U32 R10, RZ, RZ, R12 ;  /* 0x000000ffff0a7224 */ /* 0x000fe400078e000c */
[----:B------:R-:W-:Y:S01]  /*5830*/  IMAD.MOV.U32 R2, RZ, RZ, R6 ;  /* 0x000000ffff027224 */ /* 0x000fe200078e0006 */
[----:B-1----:R0:W1:Y:S01]  /*5840*/  SHFL.DOWN PT, R16, R11, 0x8, 0x1f ;  /* 0x09001f000b107f89 */ /* 0x00206200000e0000 */
[----:B------:R-:W-:-:S03]  /*5850*/  IMAD.MOV.U32 R3, RZ, RZ, R7 ;  /* 0x000000ffff037224 */ /* 0x000fc600078e0007 */
[----:B--2---:R0:W2:Y:S01]  /*5860*/  SHFL.DOWN PT, R13, R12, 0x8, 0x1f ;  /* 0x09001f000c0d7f89 */ /* 0x0040a200000e0000 */
[----:B------:R-:W-:Y:S05]  /*5870*/  @P0 BRA `(.L_x_565) ;  /* 0x0000000000500947 */ /* 0x000fea0003800000 */
[----:B---34-:R-:W-:Y:S01]  /*5880*/  DSETP.GEU.AND P0, PT, |R6|, |R8|, PT ;  /* 0x400000080600722a */ /* 0x018fe20003f0e200 */
[----:B-1----:R-:W-:Y:S02]  /*5890*/  IMAD.MOV.U32 R5, RZ, RZ, R16 ;  /* 0x000000ffff057224 */ /* 0x002fe400078e0010 */
        /* <DEDUP_REMOVED lines=18> */
.L_x_565:
[----:B------:R-:W-:Y:S05]  /*59c0*/  BSYNC.RECONVERGENT B1 ;  /* 0x0000000000017941 */ /* 0x000fea0003800200 */
.L_x_564:
[----:B------:R-:W-:Y:S01]  /*59d0*/  ISETP.GT.AND P0, PT, R14, 0xf, PT ;  /* 0x0000000f0e00780c */ /* 0x000fe20003f04270 */
[----:B0-----:R0:W0:Y:S01]  /*59e0*/  SHFL.DOWN PT, R6, R2, 0x10, 0x1f ;  /* 0x0a001f0002067f89 */ /* 0x00102200000e0000 */
[----:B------:R-:W-:Y:S01]  /*59f0*/  BSSY.RECONVERGENT B1, `(.L_x_566) ;  /* 0x000001d000017945 */ /* 0x000fe20003800200 */
[----:B------:R-:W-:Y:S02]  /*5a00*/  IMAD.MOV.U32 R17, RZ, RZ, R5 ;  /* 0x000000ffff117224 */ /* 0x000fe400078e0005 */
[----:B------:R0:W0:Y:S01]  /*5a10*/  SHFL.DOWN PT, R7, R3, 0x10, 0x1f ;  /* 0x0a001f0003077f89 */ /* 0x00002200000e0000 */
[----:B------:R-:W-:Y:S02]  /*5a20*/  IMAD.MOV.U32 R19, RZ, RZ, R10 ;  /* 0x000000ffff137224 */ /* 0x000fe400078e000a */
[----:B------:R-:W-:Y:S01]  /*5a30*/  IMAD.MOV.U32 R12, RZ, RZ, R2 ;  /* 0x000000ffff0c7224 */ /* 0x000fe200078e0002 */
[----:B----4-:R4:W0:Y:S01]  /*5a40*/  SHFL.DOWN PT, R8, R5, 0x10, 0x1f ;  /* 0x0a001f0005087f89 */ /* 0x01082200000e0000 */
[----:B--2---:R-:W-:-:S03]  /*5a50*/  IMAD.MOV.U32 R13, RZ, RZ, R3 ;  /* 0x000000ffff0d7224 */ /* 0x004fc600078e0003 */
[----:B---3--:R4:W2:Y:S01]  /*5a60*/  SHFL.DOWN PT, R9, R10, 0x10, 0x1f ;  /* 0x0a001f000a097f89 */ /* 0x0088a200000e0000 */
[----:B------:R-:W-:Y:S05]  /*5a70*/  @P0 BRA `(.L_x_567) ;  /* 0x0000000000500947 */ /* 0x000fea0003800000 */
[----:B0-----:R-:W-:Y:S01]  /*5a80*/  DSETP.GEU.AND P0, PT, |R2|, |R6|, PT ;  /* 0x400000060200722a */ /* 0x001fe20003f0e200 */
[----:B------:R-:W-:Y:S02]  /*5a90*/  IMAD.MOV.U32 R17, RZ, RZ, R8 ;  /* 0x000000ffff117224 */ /* 0x000fe400078e0008 */
        /* <DEDUP_REMOVED lines=18> */
.L_x_567:
[----:B------:R-:W-:Y:S05]  /*5bc0*/  BSYNC.RECONVERGENT B1 ;  /* 0x0000000000017941 */ /* 0x000fea0003800200 */
.L_x_566:
[----:B------:R-:W-:Y:S01]  /*5bd0*/  ISETP.NE.AND P0, PT, R14, RZ, PT ;  /* 0x000000ff0e00720c */ /* 0x000fe20003f05270 */
[----:B------:R-:W-:-:S12]  /*5be0*/  BSSY.RECONVERGENT B1, `(.L_x_568) ;  /* 0x000000b000017945 */ /* 0x000fd80003800200 */
[----:B------:R-:W-:Y:S05]  /*5bf0*/  @P0 BRA `(.L_x_569) ;  /* 0x0000000000240947 */ /* 0x000fea0003800000 */
[----:B0-----:R-:W0:Y:S01]  /*5c00*/  S2R R6, SR_CgaCtaId ;  /* 0x0000000000067919 */ /* 0x001e220000008800 */
[----:B------:R-:W-:Y:S01]  /*5c10*/  MOV R3, 0x400 ;  /* 0x0000040000037802 */ /* 0x000fe20000000f00 */
[----:B------:R-:W-:Y:S01]  /*5c20*/  IMAD.MOV.U32 R18, RZ, RZ, R17 ;  /* 0x000000ffff127224 */ /* 0x000fe200078e0011 */
[----:B------:R-:W-:-:S04]  /*5c30*/  SHF.R.U32.HI R2, RZ, 0x1, R4 ;  /* 0x00000001ff027819 */ /* 0x000fc80000011604 */
[----:B------:R-:W-:Y:S02]  /*5c40*/  LOP3.LUT R2, R2, 0x1f0, RZ, 0xc0, !PT ;  /* 0x000001f002027812 */ /* 0x000fe400078ec0ff */
[----:B0-----:R-:W-:-:S05]  /*5c50*/  LEA R3, R6, R3, 0x18 ;  /* 0x0000000306037211 */ /* 0x001fca00078ec0ff */
[----:B------:R-:W-:-:S05]  /*5c60*/  IMAD.IADD R3, R2, 0x1, R3 ;  /* 0x0000000102037824 */ /* 0x000fca00078e0203 */
[----:B------:R3:W-:Y:S04]  /*5c70*/  STS.64 [R3+0x10], R18 ;  /* 0x0000101203007388 */ /* 0x0007e80000000a00 */
[----:B------:R3:W-:Y:S02]  /*5c80*/  STS.64 [R3+0x8], R12 ;  /* 0x0000080c03007388 */ /* 0x0007e40000000a00 */
.L_x_569:
[----:B------:R-:W-:Y:S05]  /*5c90*/  BSYNC.RECONVERGENT B1 ;  /* 0x0000000000017941 */ /* 0x000fea0003800200 */
.L_x_568:
[----:B------:R-:W-:Y:S01]  /*5ca0*/  BAR.SYNC.DEFER_BLOCKING 0x0 ;  /* 0x0000000000007b1d */ /* 0x000fe20000010000 */
[----:B------:R-:W-:-:S13]  /*5cb0*/  ISETP.NE.AND P1, PT, R4, RZ, PT ;  /* 0x000000ff0400720c */ /* 0x000fda0003f25270 */
[----:B------:R-:W-:Y:S05]  /*5cc0*/  @P1 BRA `(.L_x_497) ;  /* 0x00000008008c1947 */ /* 0x000fea0003800000 */
[----:B0--3--:R-:W0:Y:S01]  /*5cd0*/  S2R R3, SR_CgaCtaId ;  /* 0x0000000000037919 */ /* 0x009e220000008800 */
[----:B------:R-:W-:Y:S01]  /*5ce0*/  MOV R2, 0x400 ;  /* 0x0000040000027802 */ /* 0x000fe20000000f00 */
[----:B------:R-:W-:Y:S03]  /*5cf0*/  BSSY.RECONVERGENT B1, `(.L_x_570) ;  /* 0x000001a000017945 */ /* 0x000fe60003800200 */
[----:B0-----:R-:W-:-:S05]  /*5d00*/  LEA R30, R3, R2, 0x18 ;  /* 0x00000002031e7211 */ /* 0x001fca00078ec0ff */
[----:B------:R-:W0:Y:S04]  /*5d10*/  LDS.64 R14, [R30+0x18] ;  /* 0x000018001e0e7984 */ /* 0x000e280000000a00 */
[----:B----4-:R-:W3:Y:S04]  /*5d20*/  LDS.128 R4, [R30+0x20] ;  /* 0x000020001e047984 */ /* 0x010ee80000000c00 */
[----:B------:R4:W1:Y:S04]  /*5d30*/  LDS.64 R28, [R30+0x80] ;  /* 0x000080001e1c7984 */ /* 0x0008680000000a00 */
[----:B--2---:R4:W2:Y:S01]  /*5d40*/  LDS.128 R8, [R30+0x30] ;  /* 0x000030001e087984 */ /* 0x0048a20000000c00 */
[----:B0-----:R-:W-:Y:S01]  /*5d50*/  DSETP.GEU.AND P0, PT, |R12|, |R14|, PT ;  /* 0x4000000e0c00722a */ /* 0x001fe20003f0e200 */
[----:B------:R-:W-:Y:S01]  /*5d60*/  MOV R2, R14 ;  /* 0x0000000e00027202 */ /* 0x000fe20000000f00 */
[----:B------:R-:W-:-:S02]  /*5d70*/  IMAD.MOV.U32 R3, RZ, RZ, R15 ;  /* 0x000000ffff037224 */ /* 0x000fc400078e000f */
[----:B---3--:R-:W-:Y:S02]  /*5d80*/  IMAD.MOV.U32 R31, RZ, RZ, R4 ;  /* 0x000000ffff1f7224 */ /* 0x008fe400078e0004 */
[----:B------:R-:W-:-:S08]  /*5d90*/  IMAD.MOV.U32 R33, RZ, RZ, R5 ;  /* 0x000000ffff217224 */ /* 0x000fd000078e0005 */
[----:B-12-4-:R-:W-:Y:S05]  /*5da0*/  @!P0 BRA `(.L_x_571) ;  /* 0x0000000000388947 */ /* 0x016fea0003800000 */
        /* <DEDUP_REMOVED lines=14> */
.L_x_571:
[----:B------:R-:W-:Y:S05]  /*5e90*/  BSYNC.RECONVERGENT B1 ;  /* 0x0000000000017941 */ /* 0x000fea0003800200 */
.L_x_570:
        /* <DEDUP_REMOVED lines=25> */
.L_x_573:
[----:B------:R-:W-:Y:S05]  /*6030*/  BSYNC.RECONVERGENT B1 ;  /* 0x0000000000017941 */ /* 0x000fea0003800200 */
.L_x_572:
        /* <DEDUP_REMOVED lines=21> */
.L_x_575:
[----:B------:R-:W-:Y:S05]  /*6190*/  BSYNC.RECONVERGENT B1 ;  /* 0x0000000000017941 */ /* 0x000fea0003800200 */
.L_x_574:
        /* <DEDUP_REMOVED lines=21> */
.L_x_577:
[----:B------:R-:W-:Y:S05]  /*62f0*/  BSYNC.RECONVERGENT B1 ;  /* 0x0000000000017941 */ /* 0x000fea0003800200 */
.L_x_576:
        /* <DEDUP_REMOVED lines=21> */
.L_x_579:
[----:B------:R-:W-:Y:S05]  /*6450*/  BSYNC.RECONVERGENT B1 ;  /* 0x0000000000017941 */ /* 0x000fea0003800200 */
.L_x_578:
        /* <DEDUP_REMOVED lines=21> */
.L_x_581:
[----:B------:R-:W-:Y:S05]  /*65b0*/  BSYNC.RECONVERGENT B1 ;  /* 0x0000000000017941 */ /* 0x000fea0003800200 */
.L_x_580:
        /* <DEDUP_REMOVED lines=20> */
.L_x_497:
[----:B------:R-:W-:Y:S05]  /*6700*/  BSYNC.RECONVERGENT B0 ;  /* 0x0000000000007941 */ /* 0x000fea0003800200 */
.L_x_464:
[----:B------:R-:W-:Y:S05]  /*6710*/  @P1 EXIT ;  /* 0x000000000000194d */ /* 0x000fea0003800000 */
[----:B01-3--:R-:W0:Y:S01]  /*6720*/  LDC.64 R2, c[0x0][0x390] ;  /* 0x0000e400ff027b82 */ /* 0x00be220000000a00 */
[----:B------:R-:W-:Y:S02]  /*6730*/  IMAD.MOV.U32 R18, RZ, RZ, R17 ;  /* 0x000000ffff127224 */ /* 0x000fe400078e0011 */
[----:B0-----:R-:W-:-:S05]  /*6740*/  IMAD.WIDE.U32 R2, R0, 0x10, R2 ;  /* 0x0000001000027825 */ /* 0x001fca00078e0002 */
[----:B------:R-:W-:Y:S04]  /*6750*/  STG.E.64 desc[UR10][R2.64], R12 ;  /* 0x0000000c02007986 */ /* 0x000fe8000c101b0a */
[----:B------:R-:W-:Y:S01]  /*6760*/  STG.E.64 desc[UR10][R2.64+0x8], R18 ;  /* 0x0000081202007986 */ /* 0x000fe2000c101b0a */
[----:B------:R-:W-:Y:S05]  /*6770*/  EXIT ;  /* 0x000000000000794d */ /* 0x000fea0003800000 */
.L_x_582:
        /* <DEDUP_REMOVED lines=16> */
.L_x_737:


//--------------------- .text._ZN6thrust24THRUST_300001_SM_1000_NS8cuda_cub4core6detail13_kernel_agentINS1_8__reduce11ReduceAgentINS0_12zip_iteratorIN4cuda3std3__45tupleIJNS0_10device_ptrIdEENS0_17counting_iteratorIlNS0_11use_defaultESF_SF_EEEEEEEPNSB_IJdlEEESJ_iNS1_9__extrema9arg_max_fIdl10comparatorEEEEJSI_SK_iSO_EEEvDpT0_ --------------------------
	.section	.text._ZN6thrust24THRUST_300001_SM_1000_NS8cuda_cub4core6detail13_kernel_agentINS1_8__reduce11ReduceAgentINS0_12zip_iteratorIN4cuda3std3__45tupleIJNS0_10device_ptrIdEENS0_17counting_iteratorIlNS0_11use_defaultESF_SF_EEEEEEEPNSB_IJdlEEESJ_iNS1_9__extrema9arg_max_fIdl10comparatorEEEEJSI_SK_iSO_EEEvDpT0_,"ax",@progbits
	.align	128
        .global         _ZN6thrust24THRUST_300001_SM_1000_NS8cuda_cub4core6detail13_kernel_agentINS1_8__reduce11ReduceAgentINS0_12zip_iteratorIN4cuda3std3__45tupleIJNS0_10device_ptrIdEENS0_17counting_iteratorIlNS0_11use_defaultESF_SF_EEEEEEEPNSB_IJdlEEESJ_iNS1_9__extrema9arg_max_fIdl10comparatorEEEEJSI_SK_iSO_EEEvDpT0_
        .type           _ZN6thrust24THRUST_300001_SM_1000_NS8cuda_cub4core6detail13_kernel_agentINS1_8__reduce11ReduceAgentINS0_12zip_iteratorIN4cuda3std3__45tupleIJNS0_10device_ptrIdEENS0_17counting_iteratorIlNS0_11use_defaultESF_SF_EEEEEEEPNSB_IJdlEEESJ_iNS1_9__extrema9arg_max_fIdl10comparatorEEEEJSI_SK_iSO_EEEvDpT0_,@function
        .size           _ZN6thrust24THRUST_300001_SM_1000_NS8cuda_cub4core6detail13_kernel_agentINS1_8__reduce11ReduceAgentINS0_12zip_iteratorIN4cuda3std3__45tupleIJNS0_10device_ptrIdEENS0_17counting_iteratorIlNS0_11use_defaultESF_SF_EEEEEEEPNSB_IJdlEEESJ_iNS1_9__extrema9arg_max_fIdl10comparatorEEEEJSI_SK_iSO_EEEvDpT0_,(.L_x_738 - _ZN6thrust24THRUST_300001_SM_1000_NS8cuda_cub4core6detail13_kernel_agentINS1_8__reduce11ReduceAgentINS0_12zip_iteratorIN4cuda3std3__45tupleIJNS0_10device_ptrIdEENS0_17counting_iteratorIlNS0_11use_defaultESF_SF_EEEEEEEPNSB_IJdlEEESJ_iNS1_9__extrema9arg_max_fIdl10comparatorEEEEJSI_SK_iSO_EEEvDpT0_)
        .other          _ZN6thrust24THRUST_300001_SM_1000_NS8cuda_cub4core6detail13_kernel_agentINS1_8__reduce11ReduceAgentINS0_12zip_iteratorIN4cuda3std3__45tupleIJNS0_10device_ptrIdEENS0_17counting_iteratorIlNS0_11use_defaultESF_SF_EEEEEEEPNSB_IJdlEEESJ_iNS1_9__extrema9arg_max_fIdl10comparatorEEEEJSI_SK_iSO_EEEvDpT0_,@"STO_CUDA_ENTRY STV_DEFAULT"
_ZN6thrust24THRUST_300001_SM_1000_NS8cuda_cub4core6detail13_kernel_agentINS1_8__reduce11ReduceAgentINS0_12zip_iteratorIN4cuda3std3__45tupleIJNS0_10device_ptrIdEENS0_17counting_iteratorIlNS0_11use_defaultESF_SF_EEEEEEEPNSB_IJdlEEESJ_iNS1_9__extrema9arg_max_fIdl10comparatorEEEEJSI_SK_iSO_EEEvDpT0_:
.text._ZN6thrust24THRUST_300001_SM_1000_NS8cuda_cub4core6detail13_kernel_agentINS1_8__reduce11ReduceAgentINS0_12zip_iteratorIN4cuda3std3__45tupleIJNS0_10device_ptrIdEENS0_17counting_iteratorIlNS0_11use_defaultESF_SF_EEEEEEEPNSB_IJdlEEESJ_iNS1_9__extrema9arg_max_fIdl10comparatorEEEEJSI_SK_iSO_EEEvDpT0_:
        /* <DEDUP_REMOVED lines=23> */
.L_x_586:
[----:B0-----:R-:W-:Y:S05]  /*0170*/  BSYNC.RECONVERGENT B1 ;  /* 0x0000000000017941 */ /* 0x001fea0003800200 */
.L_x_585:
        /* <DEDUP_REMOVED lines=19> */
.L_x_593:
        /* <DEDUP_REMOVED lines=31> */
.L_x_592:
[----:B------:R-:W-:Y:S05]  /*04a0*/  BSYNC.RECONVERGENT B3 ;  /* 0x0000000000037941 */ /* 0x000fea0003800200 */
.L_x_591:
[----:B------:R-:W-:Y:S01]  /*04b0*/  IADD3 R14, P0, PT, R14, 0x100, RZ ;  /* 0x000001000e0e7810 */ /* 0x000fe20007f1e0ff */
[----:B------:R-:W-:Y:S02]  /*04c0*/  VIADD R10, R10, 0x100 ;  /* 0x000001000a0a7836 */ /* 0x000fe40000000000 */
[----:B------:R-:W-:Y:S02]  /*04d0*/  IMAD.X R13, RZ, RZ, R13, P3 ;  /* 0x000000ffff0d7224 */ /* 0x000fe400018e060d */
[----:B------:R-:W-:Y:S01]  /*04e0*/  IMAD.X R15, RZ, RZ, R15, P0 ;  /* 0x000000ffff0f7224 */ /* 0x000fe200000e060f */
[----:B------:R-:W-:Y:S07]  /*04f0*/  @P2 BRA `(.L_x_593) ;  /* 0xfffffffc006c2947 */ /* 0x000fee000383ffff */
.L_x_590:
[----:B------:R-:W-:Y:S05]  /*0500*/  BSYNC.RECONVERGENT B2 ;  /* 0x0000000000027941 */ /* 0x000fea0003800200 */
.L_x_589:
[----:B------:R-:W-:-:S13]  /*0510*/  ISETP.GE.U32.AND P0, PT, R16, 0x300, PT ;  /* 0x000003001000780c */ /* 0x000fda0003f06070 */
[----:B------:R-:W-:Y:S05]  /*0520*/  @!P0 BRA `(.L_x_588) ;  /* 0x0000000400bc8947 */ /* 0x000fea0003800000 */
[----:B------:R-:W0:Y:S01]  /*0530*/  LDC.64 R4, c[0x0][0x380] ;  /* 0x0000e000ff047b82 */ /* 0x000e220000000a00 */
[----:B------:R-:W-:-:S07]  /*0540*/  VIADD R20, R10, 0x200 ;  /* 0x000002000a147836 */ /* 0x000fce0000000000 */
[----:B------:R-:W1:Y:S02]  /*0550*/  LDC.64 R6, c[0x0][0x388] ;  /* 0x0000e200ff067b82 */ /* 0x000e640000000a00 */
.L_x_602:
        /* <DEDUP_REMOVED lines=30> */
.L_x_595:
[----:B------:R-:W-:Y:S05]  /*0740*/  BSYNC.RECONVERGENT B2 ;  /* 0x0000000000027941 */ /* 0x000fea0003800200 */
.L_x_594:
[----:B-----5:R-:W-:Y:S01]  /*0750*/  DSETP.GEU.AND P0, PT, |R16|, |R14|, PT ;  /* 0x4000000e1000722a */ /* 0x020fe20003f0e200 */
[C---:B------:R-:W-:Y:S01]  /*0760*/  IADD3 R19, P1, PT, R23.reuse, R6, RZ ;  /* 0x0000000617137210 */ /* 0x040fe20007f3e0ff */
[----:B------:R-:W-:Y:S01]  /*0770*/  BSSY.RECONVERGENT B2, `(.L_x_596) ;  /* 0x0000015000027945 */ /* 0x000fe20003800200 */
[----:B------:R-:W-:Y:S02]  /*0780*/  IMAD.MOV.U32 R2, RZ, RZ, R14 ;  /* 0x000000ffff027224 */ /* 0x000fe400078e000e */
[----:B------:R-:W-:Y:S01]  /*0790*/  LEA.HI.X.SX32 R18, R23, R7, 0x1, P1 ;  /* 0x0000000717127211 */ /* 0x000fe200008f0eff */
[----:B------:R-:W-:Y:S02]  /*07a0*/  IMAD.MOV.U32 R9, RZ, RZ, R19 ;  /* 0x000000ffff097224 */ /* 0x000fe400078e0013 */
[----:B------:R-:W-:Y:S02]  /*07b0*/  IMAD.MOV.U32 R3, RZ, RZ, R15 ;  /* 0x000000ffff037224 */ /* 0x000fe400078e000f */
[----:B------:R-:W-:-:S04]  /*07c0*/  IMAD.MOV.U32 R8, RZ, RZ, R18 ;  /* 0x000000ffff087224 */ /* 0x000fc800078e0012 */
        /* <DEDUP_REMOVED lines=15> */
.L_x_597:
[----:B------:R-:W-:Y:S05]  /*08c0*/  BSYNC.RECONVERGENT B2 ;  /* 0x0000000000027941 */ /* 0x000fea0003800200 */
.L_x_596:
        /* <DEDUP_REMOVED lines=25> */
.L_x_599:
[----:B------:R-:W-:Y:S05]  /*0a60*/  BSYNC.RECONVERGENT B2 ;  /* 0x0000000000027941 */ /* 0x000fea0003800200 */
.L_x_598:
        /* <DEDUP_REMOVED lines=22> */
.L_x_601:
[----:B------:R-:W-:Y:S05]  /*0bd0*/  BSYNC.RECONVERGENT B2 ;  /* 0x0000000000027941 */ /* 0x000fea0003800200 */
.L_x_600:
[C---:B------:R-:W-:Y:S01]  /*0be0*/  VIADD R10, R20.reuse, 0x200 ;  /* 0x00000200140a7836 */ /* 0x040fe20000000000 */
[----:B------:R-:W-:-:S04]  /*0bf0*/  IADD3 R20, PT, PT, R20, 0x400, RZ ;  /* 0x0000040014147810 */ /* 0x000fc80007ffe0ff */
[----:B------:R-:W-:-:S13]  /*0c00*/  ISETP.GE.AND P0, PT, R10, UR5, PT ;  /* 0x000000050a007c0c */ /* 0x000fda000bf06270 */
[----:B------:R-:W-:Y:S05]  /*0c10*/  @!P0 BRA `(.L_x_602) ;  /* 0xfffffff800508947 */ /* 0x000fea000383ffff */
.L_x_588:
[----:B------:R-:W-:Y:S05]  /*0c20*/  BSYNC.RECONVERGENT B1 ;  /* 0x0000000000017941 */ /* 0x000fea0003800200 */
.L_x_587:
        /* <DEDUP_REMOVED lines=35> */
.L_x_605:
[----:B------:R-:W-:Y:S05]  /*0e60*/  BSYNC.RECONVERGENT B1 ;  /* 0x0000000000017941 */ /* 0x000fea0003800200 */
.L_x_604:
        /* <DEDUP_REMOVED lines=31> */
.L_x_607:
[----:B------:R-:W-:Y:S05]  /*1060*/  BSYNC.RECONVERGENT B1 ;  /* 0x0000000000017941 */ /* 0x000fea0003800200 */
.L_x_606:
        /* <DEDUP_REMOVED lines=31> */
.L_x_609:
[----:B------:R-:W-:Y:S05]  /*1260*/  BSYNC.RECONVERGENT B1 ;  /* 0x0000000000017941 */ /* 0x000fea0003800200 */
.L_x_608:
[----:B------:R-:W-:Y:S01]  /*1270*/  ISETP.GT.AND P0, PT, R10, 0x17, PT ;  /* 0x000000170a00780c */ /* 0x000fe20003f04270 */
[----:B-1----:R1:W1:Y:S01]  /*1280*/  SHFL.DOWN PT, R2, R4, 0x8, 0x1f ;  /* 0x09001f0004027f89 */ /* 0x00226200000e0000 */
[----:B------:R-:W-:Y:S01]  /*1290*/  BSSY.RECONVERGENT B1, `(.L_x_610) ;  /* 0x000001d000017945 */ /* 0x000fe20003800200 */
[----:B0-----:R-:W-:Y:S02]  /*12a0*/  IMAD.MOV.U32 R8, RZ, RZ, R11 ;  /* 0x000000ffff087224 */ /* 0x001fe400078e000b */
[----:B------:R0:W0:Y:S01]  /*12b0*/  SHFL.DOWN PT, R3, R5, 0x8, 0x1f ;  /* 0x09001f0005037f89 */ /* 0x00002200000e0000 */
[----:B------:R-:W-:Y:S02]  /*12c0*/  IMAD.MOV.U32 R9, RZ, RZ, R12 ;  /* 0x000000ffff097224 */ /* 0x000fe400078e000c */
[----:B------:R-:W-:Y:S01]  /*12d0*/  IMAD.MOV.U32 R6, RZ, RZ, R4 ;  /* 0x000000ffff067224 */ /* 0x000fe200078e0004 */
[----:B---3--:R3:W0:Y:S01]  /*12e0*/  SHFL.DOWN PT, R14, R11, 0x8, 0x1f ;  /* 0x09001f000b0e7f89 */ /* 0x00862200000e0000 */
[----:B--2---:R-:W-:-:S03]  /*12f0*/  IMAD.MOV.U32 R7, RZ, RZ, R5 ;  /* 0x000000ffff077224 */ /* 0x004fc600078e0005 */
[----:B----4-:R3:W2:Y:S01]  /*1300*/  SHFL.DOWN PT, R13, R12, 0x8, 0x1f ;  /* 0x09001f000c0d7f89 */ /* 0x0106a200000e0000 */
[----:B------:R-:W-:Y:S05]  /*1310*/  @P0 BRA `(.L_x_611) ;  /* 0x0000000000500947 */ /* 0x000fea0003800000 */
[----:B01----:R-:W-:Y:S01]  /*1320*/  DSETP.GEU.AND P0, PT, |R4|, |R2|, PT ;  /* 0x400000020400722a */ /* 0x003fe20003f0e200 */
[----:B------:R-:W-:Y:S01]  /*1330*/  IMAD.MOV.U32 R8, RZ, RZ, R14 ;  /* 0x000000ffff087224 */ /* 0x000fe200078e000e */
[----:B--2---:R-:W-:Y:S01]  /*1340*/  MOV R9, R13 ;  /* 0x0000000d00097202 */ /* 0x004fe20000000f00 */
        /* <DEDUP_REMOVED lines=17> */
.L_x_611:
[----:B------:R-:W-:Y:S05]  /*1460*/  BSYNC.RECONVERGENT B1 ;  /* 0x0000000000017941 */ /* 0x000fea0003800200 */
.L_x_610:
[----:B------:R-:W-:Y:S01]  /*1470*/  ISETP.GT.AND P0, PT, R10, 0xf, PT ;  /* 0x0000000f0a00780c */ /* 0x000fe20003f04270 */
[----:B-1----:R1:W4:Y:S01]  /*1480*/  SHFL.DOWN PT, R4, R6, 0x10, 0x1f ;  /* 0x0a001f0006047f89 */ /* 0x00232200000e0000 */
[----:B------:R-:W-:Y:S01]  /*1490*/  BSSY.RECONVERGENT B1, `(.L_x_612) ;  /* 0x000001d000017945 */ /* 0x000fe20003800200 */
[----:B0-----:R-:W-:Y:S02]  /*14a0*/  IMAD.MOV.U32 R14, RZ, RZ, R8 ;  /* 0x000000ffff0e7224 */ /* 0x001fe400078e0008 */
[----:B------:R1:W0:Y:S01]  /*14b0*/  SHFL.DOWN PT, R5, R7, 0x10, 0x1f ;  /* 0x0a001f0007057f89 */ /* 0x00022200000e0000 */
[----:B------:R-:W-:Y:S02]  /*14c0*/  IMAD.MOV.U32 R15, RZ, RZ, R9 ;  /* 0x000000ffff0f7224 */ /* 0x000fe400078e0009 */
[----:B------:R-:W-:Y:S01]  /*14d0*/  IMAD.MOV.U32 R2, RZ, RZ, R6 ;  /* 0x000000ffff027224 */ /* 0x000fe200078e0006 */
[----:B---3--:R1:W3:Y:S01]  /*14e0*/  SHFL.DOWN PT, R11, R8, 0x10, 0x1f ;  /* 0x0a001f00080b7f89 */ /* 0x0082e200000e0000 */
[----:B------:R-:W-:-:S03]  /*14f0*/  IMAD.MOV.U32 R3, RZ, RZ, R7 ;  /* 0x000000ffff037224 */ /* 0x000fc600078e0007 */
[----:B------:R1:W0:Y:S01]  /*1500*/  SHFL.DOWN PT, R12, R9, 0x10, 0x1f ;  /* 0x0a001f00090c7f89 */ /* 0x00022200000e0000 */
[----:B------:R-:W-:Y:S05]  /*1510*/  @P0 BRA `(.L_x_613) ;  /* 0x0000000000500947 */ /* 0x000fea0003800000 */
[----:B0---4-:R-:W-:Y:S01]  /*1520*/  DSETP.GEU.AND P0, PT, |R6|, |R4|, PT ;  /* 0x400000040600722a */ /* 0x011fe20003f0e200 */
[----:B---3--:R-:W-:Y:S02]  /*1530*/  IMAD.MOV.U32 R14, RZ, RZ, R11 ;  /* 0x000000ffff0e7224 */ /* 0x008fe400078e000b */
        /* <DEDUP_REMOVED lines=18> */
.L_x_613:
[----:B------:R-:W-:Y:S05]  /*1660*/  BSYNC.RECONVERGENT B1 ;  /* 0x0000000000017941 */ /* 0x000fea0003800200 */
.L_x_612:
[----:B------:R-:W-:Y:S01]  /*1670*/  ISETP.NE.AND P0, PT, R10, RZ, PT ;  /* 0x000000ff0a00720c */ /* 0x000fe20003f05270 */
[----:B------:R-:W-:-:S12]  /*1680*/  BSSY.RECONVERGENT B1, `(.L_x_614) ;  /* 0x000000a000017945 */ /* 0x000fd80003800200 */
[----:B------:R-:W-:Y:S05]  /*1690*/  @P0 BRA `(.L_x_615) ;  /* 0x0000000000200947 */ /* 0x000fea0003800000 */
[----:B-1----:R-:W1:Y:S01]  /*16a0*/  S2R R6, SR_CgaCtaId ;  /* 0x0000000000067919 */ /* 0x002e620000008800 */
[----:B0-----:R-:W-:Y:S02]  /*16b0*/  MOV R5, 0x400 ;  /* 0x0000040000057802 */ /* 0x001fe40000000f00 */
[----:B----4-:R-:W-:-:S04]  /*16c0*/  SHF.R.U32.HI R4, RZ, 0x1, R0 ;  /* 0x00000001ff047819 */ /* 0x010fc80000011600 */
[----:B------:R-:W-:Y:S02]  /*16d0*/  LOP3.LUT R4, R4, 0x1f0, RZ, 0xc0, !PT ;  /* 0x000001f004047812 */ /* 0x000fe400078ec0ff */
[----:B-1----:R-:W-:-:S05]  /*16e0*/  LEA R5, R6, R5, 0x18 ;  /* 0x0000000506057211 */ /* 0x002fca00078ec0ff */
[----:B------:R-:W-:-:S05]  /*16f0*/  IMAD.IADD R5, R4, 0x1, R5 ;  /* 0x0000000104057824 */ /* 0x000fca00078e0205 */
[----:B------:R0:W-:Y:S04]  /*1700*/  STS.64 [R5+0x10], R14 ;  /* 0x0000100e05007388 */ /* 0x0001e80000000a00 */
[----:B------:R0:W-:Y:S02]  /*1710*/  STS.64 [R5+0x8], R2 ;  /* 0x0000080205007388 */ /* 0x0001e40000000a00 */
.L_x_615:
[----:B------:R-:W-:Y:S05]  /*1720*/  BSYNC.RECONVERGENT B1 ;  /* 0x0000000000017941 */ /* 0x000fea0003800200 */
.L_x_614:
        /* <DEDUP_REMOVED lines=8> */
[----:B-1--4-:R-:W1:Y:S04]  /*17b0*/  LDS.128 R4, [R0+0x20] ;  /* 0x0000200000047984 */ /* 0x012e680000000c00 */
[----:B--2---:R2:W4:Y:S04]  /*17c0*/  LDS.64 R12, [R0+0x80] ;  /* 0x00008000000c7984 */ /* 0x0045280000000a00 */
[----:B---3--:R2:W3:Y:S01]  /*17d0*/  LDS.128 R8, [R0+0x30] ;  /* 0x0000300000087984 */ /* 0x0084e20000000c00 */
[----:B0-----:R-:W-:Y:S01]  /*17e0*/  DSETP.GEU.AND P0, PT, |R2|, |R16|, PT ;  /* 0x400000100200722a */ /* 0x001fe20003f0e200 */
[----:B------:R-:W-:Y:S01]  /*17f0*/  IMAD.MOV.U32 R24, RZ, RZ, R16 ;  /* 0x000000ffff187224 */ /* 0x000fe200078e0010 */
[----:B------:R-:W-:Y:S01]  /*1800*/  MOV R25, R17 ;  /* 0x0000001100197202 */ /* 0x000fe20000000f00 */
[----:B-1----:R-:W-:-:S02]  /*1810*/  IMAD.MOV.U32 R26, RZ, RZ, R4 ;  /* 0x000000ffff1a7224 */ /* 0x002fc400078e0004 */
[----:B------:R-:W-:-:S09]  /*1820*/  IMAD.MOV.U32 R27, RZ, RZ, R5 ;  /* 0x000000ffff1b7224 */ /* 0x000fd200078e0005 */
        /* <DEDUP_REMOVED lines=15> */
.L_x_618:
[----:B------:R-:W-:Y:S05]  /*1920*/  BSYNC.RECONVERGENT B1 ;  /* 0x0000000000017941 */ /* 0x000fea0003800200 */
.L_x_617:
        /* <DEDUP_REMOVED lines=23> */
.L_x_620:
[----:B------:R-:W-:Y:S05]  /*1aa0*/  BSYNC.RECONVERGENT B1 ;  /* 0x0000000000017941 */ /* 0x000fea0003800200 */
.L_x_619:
        /* <DEDUP_REMOVED lines=21> */
.L_x_622:
[----:B------:R-:W-:Y:S05]  /*1c00*/  BSYNC.RECONVERGENT B1 ;  /* 0x0000000000017941 */ /* 0x000fea0003800200 */
.L_x_621:
        /* <DEDUP_REMOVED lines=23> */
.L_x_624:
[----:B------:R-:W-:Y:S05]  /*1d80*/  BSYNC.RECONVERGENT B1 ;  /* 0x0000000000017941 */ /* 0x000fea0003800200 */
.L_x_623:
        /* <DEDUP_REMOVED lines=21> */
.L_x_626:
[----:B------:R-:W-:Y:S05]  /*1ee0*/  BSYNC.RECONVERGENT B1 ;  /* 0x0000000000017941 */ /* 0x000fea0003800200 */
.L_x_625:
[----:B------:R-:W-:Y:S01]  /*1ef0*/  DSETP.GEU.AND P0, PT, |R2|, |R10|, PT ;  /* 0x4000000a0200722a */ /* 0x000fe20003f0e200 */
[----:B------:R-:W-:Y:S01]  /*1f00*/  BSSY.RECONVERGENT B1, `(.L_x_627) ;  /* 0x0000014000017945 */ /* 0x000fe20003800200 */
[----:B------:R-:W-:Y:S01]  /*1f10*/  IMAD.MOV.U32 R8, RZ, RZ, R10 ;  /* 0x000000ffff087224 */ /* 0x000fe200078e000a */
[----:B---3--:R-:W-:Y:S01]  /*1f20*/  MOV R0, R5 ;  /* 0x0000000500007202 */ /* 0x008fe20000000f00 */
        /* <DEDUP_REMOVED lines=17> */
.L_x_628:
[----:B------:R-:W-:Y:S05]  /*2040*/  BSYNC.RECONVERGENT B1 ;  /* 0x0000000000017941 */ /* 0x000fea0003800200 */
.L_x_627:
        /* <DEDUP_REMOVED lines=21> */
.L_x_603:
        /* <DEDUP_REMOVED lines=9> */
[----:B------:R-:W-:Y:S02]  /*2230*/  VIADD R5, R5, UR6 ;  /* 0x0000000605057c36 */ /* 0x000fe40008000000 */
        /* <DEDUP_REMOVED lines=9> */
[----:B----4-:R-:W-:Y:S01]  /*22d0*/  IMAD.MOV.U32 R14, RZ, RZ, R12 ;  /* 0x000000ffff0e7224 */ /* 0x010fe200078e000c */
[----:B------:R-:W-:Y:S01]  /*22e0*/  MOV R6, R10 ;  /* 0x0000000a00067202 */ /* 0x000fe20000000f00 */
[----:B0-----:R-:W-:Y:S02]  /*22f0*/  IMAD.MOV.U32 R16, RZ, RZ, R13 ;  /* 0x000000ffff107224 */ /* 0x001fe400078e000d */
        /* <DEDUP_REMOVED lines=16> */
.L_x_630:
[----:B------:R-:W-:Y:S05]  /*2400*/  BSYNC.RECONVERGENT B1 ;  /* 0x0000000000017941 */ /* 0x000fea0003800200 */
.L_x_629:
        /* <DEDUP_REMOVED lines=32> */
.L_x_632:
[----:B------:R-:W-:Y:S05]  /*2610*/  BSYNC.RECONVERGENT B1 ;  /* 0x0000000000017941 */ /* 0x000fea0003800200 */
.L_x_631:
[----:B-1----:R-:W-:Y:S01]  /*2620*/  VIADD R2, R4, 0x4 ;  /* 0x0000000404027836 */ /* 0x002fe20000000000 */
[----:B------:R1:W4:Y:S01]  /*2630*/  SHFL.DOWN PT, R6, R8, 0x4, R5 ;  /* 0x0880000008067989 */ /* 0x00032200000e0005 */
[----:B------:R-:W-:Y:S01]  /*2640*/  BSSY.RECONVERGENT B1, `(.L_x_633) ;  /* 0x000001e000017945 */ /* 0x000fe20003800200 */
[----:B--2---:R-:W-:Y:S01]  /*2650*/  IMAD.MOV.U32 R14, RZ, RZ, R10 ;  /* 0x000000ffff0e7224 */ /* 0x004fe200078e000a */
[----:B------:R-:W-:Y:S01]  /*2660*/  MOV R16, R12 ;  /* 0x0000000c00107202 */ /* 0x000fe20000000f00 */
[----:B------:R1:W2:Y:S01]  /*2670*/  SHFL.DOWN PT, R7, R9, 0x4, R5 ;  /* 0x0880000009077989 */ /* 0x0002a200000e0005 */
[----:B------:R-:W-:Y:S01]  /*2680*/  ISETP.GT.AND P0, PT, R2, R5, PT ;  /* 0x000000050200720c */ /* 0x000fe20003f04270 */
[----:B------:R-:W-:Y:S02]  /*2690*/  IMAD.MOV.U32 R2, RZ, RZ, R8 ;  /* 0x000000ffff027224 */ /* 0x000fe400078e0008 */
[----:B---3--:R1:W3:Y:S01]  /*26a0*/  SHFL.DOWN PT, R11, R10, 0x4, R5 ;  /* 0x088000000a0b7989 */ /* 0x0082e200000e0005 */
[----:B------:R-:W-:-:S03]  /*26b0*/  IMAD.MOV.U32 R3, RZ, RZ, R9 ;  /* 0x000000ffff037224 */ /* 0x000fc600078e0009 */
[----:B0-----:R1:W0:Y:S06]  /*26c0*/  SHFL.DOWN PT, R13, R12, 0x4, R5 ;  /* 0x088000000c0d7989 */ /* 0x00122c00000e0005 */
        /* <DEDUP_REMOVED lines=21> */
.L_x_634:
[----:B------:R-:W-:Y:S05]  /*2820*/  BSYNC.RECONVERGENT B1 ;  /* 0x0000000000017941 */ /* 0x000fea0003800200 */
.L_x_633:
        /* <DEDUP_REMOVED lines=8> */
[----:B---3--:R3:W1:Y:S01]  /*28b0*/  SHFL.DOWN PT, R11, R14, 0x8, R5 ;  /* 0x090000000e0b7989 */ /* 0x00866200000e0005 */
[----:B--2---:R-:W-:-:S03]  /*28c0*/  IMAD.MOV.U32 R7, RZ, RZ, R3 ;  /* 0x000000ffff077224 */ /* 0x004fc600078e0003 */
[----:B0-----:R3:W0:Y:S04]  /*28d0*/  SHFL.DOWN PT, R13, R16, 0x8, R5 ;  /* 0x09000000100d7989 */ /* 0x00162800000e0005 */
        /* <DEDUP_REMOVED lines=21> */
.L_x_636:
[----:B------:R-:W-:Y:S05]  /*2a30*/  BSYNC.RECONVERGENT B1 ;  /* 0x0000000000017941 */ /* 0x000fea0003800200 */
.L_x_635:
[----:B-1----:R-:W-:Y:S01]  /*2a40*/  VIADD R2, R4, 0x10 ;  /* 0x0000001004027836 */ /* 0x002fe20000000000 */
[----:B----4-:R1:W2:Y:S01]  /*2a50*/  SHFL.DOWN PT, R8, R6, 0x10, R5 ;  /* 0x0a00000006087989 */ /* 0x0102a200000e0005 */
[----:B------:R-:W-:Y:S01]  /*2a60*/  BSSY.RECONVERGENT B1, `(.L_x_637) ;  /* 0x000001e000017945 */ /* 0x000fe20003800200 */
[----:B---3--:R-:W-:Y:S02]  /*2a70*/  IMAD.MOV.U32 R14, RZ, RZ, R10 ;  /* 0x000000ffff0e7224 */ /* 0x008fe400078e000a */
[----:B------:R-:W-:Y:S01]  /*2a80*/  ISETP.GT.AND P0, PT, R2, R5, PT ;  /* 0x000000050200720c */ /* 0x000fe20003f04270 */
[----:B------:R1:W3:Y:S01]  /*2a90*/  SHFL.DOWN PT, R9, R7, 0x10, R5 ;  /* 0x0a00000007097989 */ /* 0x0002e200000e0005 */
[----:B------:R-:W-:Y:S02]  /*2aa0*/  IMAD.MOV.U32 R15, RZ, RZ, R12 ;  /* 0x000000ffff0f7224 */ /* 0x000fe400078e000c */
[----:B------:R-:W-:Y:S01]  /*2ab0*/  IMAD.MOV.U32 R2, RZ, RZ, R6 ;  /* 0x000000ffff027224 */ /* 0x000fe200078e0006 */
[----:B------:R1:W4:Y:S01]  /*2ac0*/  SHFL.DOWN PT, R11, R10, 0x10, R5 ;  /* 0x0a0000000a0b7989 */ /* 0x00032200000e0005 */
        /* <DEDUP_REMOVED lines=23> */
.L_x_638:
[----:B------:R-:W-:Y:S05]  /*2c40*/  BSYNC.RECONVERGENT B1 ;  /* 0x0000000000017941 */ /* 0x000fea0003800200 */
.L_x_637:
        /* <DEDUP_REMOVED lines=11> */
.L_x_640:
[----:B------:R-:W-:Y:S05]  /*2d00*/  BSYNC.RECONVERGENT B1 ;  /* 0x0000000000017941 */ /* 0x000fea0003800200 */
.L_x_639:
[----:B------:R-:W-:Y:S01]  /*2d10*/  BAR.SYNC.DEFER_BLOCKING 0x0 ;  /* 0x0000000000007b1d */ /* 0x000fe20000010000 */
[----:B------:R-:W-:-:S13]  /*2d20*/  ISETP.NE.AND P1, PT, R0, RZ, PT ;  /* 0x000000ff0000720c */ /* 0x000fda0003f25270 */
[----:B------:R-:W-:Y:S05]  /*2d30*/  @P1 BRA `(.L_x_616) ;  /* 0x0000003400d41947 */ /* 0x000fea0003800000 */
[----:B------:R-:W-:Y:S01]  /*2d40*/  UISETP.GE.AND UP0, UPT, UR6, 0x21, UPT ;  /* 0x000000210600788c */ /* 0x000fe2000bf06270 */
[----:B----4-:R-:W-:Y:S02]  /*2d50*/  IMAD.MOV.U32 R11, RZ, RZ, R14 ;  /* 0x000000ffff0b7224 */ /* 0x010fe400078e000e */
[----:B--2---:R-:W-:Y:S02]  /*2d60*/  IMAD.MOV.U32 R8, RZ, RZ, R15 ;  /* 0x000000ffff087224 */ /* 0x004fe400078e000f */
        /* <DEDUP_REMOVED lines=8> */
[----:B0-----:R-:W0:Y:S01]  /*2df0*/  LDS.64 R12, [UR4+0x20] ;  /* 0x00002004ff0c7984 */ /* 0x001e220008000a00 */
[----:B-1----:R-:W-:Y:S01]  /*2e00*/  DSETP.GEU.AND P0, PT, |R2|, |R6|, PT ;  /* 0x400000060200722a */ /* 0x002fe20003f0e200 */
[----:B------:R-:W-:Y:S01]  /*2e10*/  MOV R4, R6 ;  /* 0x0000000600047202 */ /* 0x000fe20000000f00 */
[----:B------:R-:W-:Y:S02]  /*2e20*/  IMAD.MOV.U32 R5, RZ, RZ, R7 ;  /* 0x000000ffff057224 */ /* 0x000fe400078e0007 */
[----:B0-----:R-:W-:Y:S02]  /*2e30*/  IMAD.MOV.U32 R11, RZ, RZ, R12 ;  /* 0x000000ffff0b7224 */ /* 0x001fe400078e000c */
        /* <DEDUP_REMOVED lines=16> */
.L_x_642:
[----:B------:R-:W-:Y:S05]  /*2f40*/  BSYNC.RECONVERGENT B1 ;  /* 0x0000000000017941 */ /* 0x000fea0003800200 */
.L_x_641:
[----:B------:R-:W-:Y:S01]  /*2f50*/  UISETP.GE.AND UP0, UPT, UR6, 0x41, UPT ;  /* 0x000000410600788c */ /* 0x000fe2000bf06270 */
[----:B---3--:R-:W-:Y:S02]  /*2f60*/  IMAD.MOV.U32 R9, RZ, RZ, R11 ;  /* 0x000000ffff097224 */ /* 0x008fe400078e000b */
[----:B------:R-:W-:Y:S02]  /*2f70*/  IMAD.MOV.U32 R0, RZ, RZ, R8 ;  /* 0x000000ffff007224 */ /* 0x000fe400078e0008 */
[----:B------:R-:W-:Y:S02]  /*2f80*/  IMAD.MOV.U32 R2, RZ, RZ, R4 ;  /* 0x000000ffff027224 */ /* 0x000fe400078e0004 */
[----:B------:R-:W-:Y:S02]  /*2f90*/  IMAD.MOV.U32 R3, RZ, RZ, R5 ;  /* 0x000000ffff037224 */ /* 0x000fe400078e0005 */
        /* <DEDUP_REMOVED lines=8> */
[----:B------:R-:W-:Y:S02]  /*3020*/  IMAD.MOV.U32 R2, RZ, RZ, R6 ;  /* 0x000000ffff027224 */ /* 0x000fe400078e0006 */
[----:B------:R-:W-:Y:S02]  /*3030*/  IMAD.MOV.U32 R3, RZ, RZ, R7 ;  /* 0x000000ffff037224 */ /* 0x000fe400078e0007 */
[----:B0-----:R-:W-:-:S02]  /*3040*/  IMAD.MOV.U32 R9, RZ, RZ, R12 ;  /* 0x000000ffff097224 */ /* 0x001fc400078e000c */
        /* <DEDUP_REMOVED lines=16> */
.L_x_644:
[----:B------:R-:W-:Y:S05]  /*3150*/  BSYNC.RECONVERGENT B1 ;  /* 0x0000000000017941 */ /* 0x000fea0003800200 */
.L_x_643:
[----:B------:R-:W-:Y:S01]  /*3160*/  UISETP.GE.AND UP0, UPT, UR6, 0x61, UPT ;  /* 0x000000610600788c */ /* 0x000fe2000bf06270 */
[----:B------:R-:W-:Y:S01]  /*3170*/  IMAD.MOV.U32 R11, RZ, RZ, R9 ;  /* 0x000000ffff0b7224 */ /* 0x000fe200078e0009 */
[----:B------:R-:W-:Y:S01]  /*3180*/  MOV R8, R0 ;  /* 0x0000000000087202 */ /* 0x000fe20000000f00 */
[----:B------:R-:W-:Y:S02]  /*3190*/  IMAD.MOV.U32 R4, RZ, RZ, R2 ;  /* 0x000000ffff047224 */ /* 0x000fe400078e0002 */
[----:B------:R-:W-:-:S04]  /*31a0*/  IMAD.MOV.U32 R5, RZ, RZ, R3 ;  /* 0x000000ffff057224 */ /* 0x000fc800078e0003 */
        /* <DEDUP_REMOVED lines=27> */
.L_x_646:
[----:B------:R-:W-:Y:S05]  /*3360*/  BSYNC.RECONVERGENT B1 ;  /* 0x0000000000017941 */ /* 0x000fea0003800200 */
.L_x_645:
[----:B------:R-:W-:Y:S01]  /*3370*/  UISETP.GE.AND UP0, UPT, UR6, 0x81, UPT ;  /* 0x000000810600788c */ /* 0x000fe2000bf06270 */
[----:B------:R-:W-:Y:S02]  /*3380*/  IMAD.MOV.U32 R9, RZ, RZ, R11 ;  /* 0x000000ffff097224 */ /* 0x000fe400078e000b */
        /* <DEDUP_REMOVED lines=30> */
.L_x_648:
[----:B------:R-:W-:Y:S05]  /*3570*/  BSYNC.RECONVERGENT B1 ;  /* 0x0000000000017941 */ /* 0x000fea0003800200 */
.L_x_647:
        /* <DEDUP_REMOVED lines=32> */
.L_x_650:
[----:B------:R-:W-:Y:S05]  /*3780*/  BSYNC.RECONVERGENT B1 ;  /* 0x0000000000017941 */ /* 0x000fea0003800200 */
.L_x_649:
        /* <DEDUP_REMOVED lines=14> */
[----:B------:R-:W-:Y:S01]  /*3870*/  IMAD.MOV.U32 R7, RZ, RZ, R3 ;  /* 0x000000ffff077224 */ /* 0x000fe200078e0003 */
[----:B0-----:R-:W-:Y:S01]  /*3880*/  MOV R0, R13 ;  /* 0x0000000d00007202 */ /* 0x001fe20000000f00 */
        /* <DEDUP_REMOVED lines=16> */
.L_x_652:
[----:B------:R-:W-:Y:S05]  /*3990*/  BSYNC.RECONVERGENT B1 ;  /* 0x0000000000017941 */ /* 0x000fea0003800200 */
.L_x_651:
[----:B------:R-:W-:Y:S01]  /*39a0*/  UISETP.GE.AND UP0, UPT, UR6, 0xe1, UPT ;  /* 0x000000e10600788c */ /* 0x000fe2000bf06270 */
[----:B------:R-:W-:Y:S02]  /*39b0*/  IMAD.MOV.U32 R14, RZ, RZ, R9 ;  /* 0x000000ffff0e7224 */ /* 0x000fe400078e0009 */
[----:B------:R-:W-:Y:S02]  /*39c0*/  IMAD.MOV.U32 R15, RZ, RZ, R0 ;  /* 0x000000ffff0f7224 */ /* 0x000fe400078e0000 */
[----:B------:R-:W-:Y:S02]  /*39d0*/  IMAD.MOV.U32 R2, RZ, RZ, R6 ;  /* 0x000000ffff027224 */ /* 0x000fe400078e0006 */
[----:B------:R-:W-:Y:S02]  /*39e0*/  IMAD.MOV.U32 R3, RZ, RZ, R7 ;  /* 0x000000ffff037224 */ /* 0x000fe400078e0007 */
[----:B------:R-:W-:Y:S05]  /*39f0*/  BRA.U !UP0, `(.L_x_616) ;  /* 0x0000002908a47547 */ /* 0x000fea000b800000 */
[----:B------:R-:W1:Y:S01]  /*3a00*/  S2UR UR5, SR_CgaCtaId ;  /* 0x00000000000579c3 */ /* 0x000e620000008800 */
[----:B------:R-:W-:Y:S02]  /*3a10*/  UMOV UR4, 0x400 ;  /* 0x0000040000047882 */ /* 0x000fe40000000000 */
[----:B-1----:R-:W-:-:S09]  /*3a20*/  ULEA UR4, UR5, UR4, 0x18 ;  /* 0x0000000405047291 */ /* 0x002fd2000f8ec0ff */
[----:B------:R-:W1:Y:S04]  /*3a30*/  LDS.64 R4, [UR4+0x78] ;  /* 0x00007804ff047984 */ /* 0x000e680008000a00 */
[----:B------:R-:W2:Y:S01]  /*3a40*/  LDS.64 R10, [UR4+0x80] ;  /* 0x00008004ff0a7984 */ /* 0x000ea20008000a00 */
        /* <DEDUP_REMOVED lines=21> */
.L_x_584:
        /* <DEDUP_REMOVED lines=30> */
[----:B------:R-:W-:Y:S02]  /*3d80*/  ISETP.GE.U32.AND.EX P0, PT, RZ, RZ, PT, P0 ;  /* 0x000000ffff00720c */ /* 0x000fe40003f06100 */
[----:B------:R-:W-:-:S11]  /*3d90*/  IADD3.X R7, PT, PT, RZ, UR7, RZ, P1, !PT ;  /* 0x00000007ff077c10 */ /* 0x000fd60008ffe4ff */
[----:B------:R-:W-:-:S06]  /*3da0*/  DSETP.LT.OR P0, PT, |R8|, |R4|, !P0 ;  /* 0x400000040800722a */ /* 0x000fcc0004701600 */
[----:B------:R-:W-:Y:S02]  /*3db0*/  FSEL R8, R4, R8, P0 ;  /* 0x0000000804087208 */ /* 0x000fe40000000000 */
[----:B------:R-:W-:Y:S02]  /*3dc0*/  FSEL R9, R5, R9, P0 ;  /* 0x0000000905097208 */ /* 0x000fe40000000000 */
[----:B------:R-:W-:Y:S02]  /*3dd0*/  SEL R23, R6, R23, P0 ;  /* 0x0000001706177207 */ /* 0x000fe40000000000 */
[----:B------:R-:W-:-:S07]  /*3de0*/  SEL R24, R7, R24, P0 ;  /* 0x0000001807187207 */ /* 0x000fce0000000000 */
.L_x_654:
[----:B------:R-:W-:Y:S05]  /*3df0*/  BSYNC.RECONVERGENT B1 ;  /* 0x0000000000017941 */ /* 0x000fea0003800200 */
.L_x_653:
[----:B------:R-:W-:Y:S01]  /*3e00*/  UISETP.GE.U32.AND UP0, UPT, UR4, 0xa00, UPT ;  /* 0x00000a000400788c */ /* 0x000fe2000bf06070 */
[----:B------:R-:W-:-:S08]  /*3e10*/  IMAD.MOV.U32 R5, RZ, RZ, 0x500 ;  /* 0x00000500ff057424 */ /* 0x000fd000078e00ff */
[----:B------:R-:W-:Y:S05]  /*3e20*/  BRA.U !UP0, `(.L_x_655) ;  /* 0x00000005084c7547 */ /* 0x000fea000b800000 */
[----:B------:R-:W-:Y:S01]  /*3e30*/  IMAD.MOV.U32 R12, RZ, RZ, R8 ;  /* 0x000000ffff0c7224 */ /* 0x000fe200078e0008 */
[----:B------:R-:W0:Y:S01]  /*3e40*/  LDCU UR4, c[0x0][0x398] ;  /* 0x00007300ff0477ac */ /* 0x000e220008000800 */
[----:B------:R-:W-:Y:S02]  /*3e50*/  IMAD.MOV.U32 R13, RZ, RZ, R9 ;  /* 0x000000ffff0d7224 */ /* 0x000fe400078e0009 */
[----:B------:R-:W-:Y:S01]  /*3e60*/  IMAD.MOV.U32 R17, RZ, RZ, 0x500 ;  /* 0x00000500ff117424 */ /* 0x000fe200078e00ff */
[----:B------:R-:W1:Y:S01]  /*3e70*/  LDCU.64 UR6, c[0x0][0x388] ;  /* 0x00007100ff0677ac */ /* 0x000e620008000a00 */
[----:B------:R-:W-:-:S05]  /*3e80*/  NOP ;  /* 0x0000000000007918 */ /* 0x000fca0000000000 */
.L_x_656:
[----:B------:R-:W-:-:S05]  /*3e90*/  IMAD.WIDE.U32 R26, R17, 0x8, R2 ;  /* 0x00000008111a7825 */ /* 0x000fca00078e0002 */
[----:B------:R-:W2:Y:S04]  /*3ea0*/  LDG.E.64 R14, desc[UR8][R26.64] ;  /* 0x000000081a0e7981 */ /* 0x000ea8000c1e1b00 */
[----:B------:R-:W3:Y:S04]  /*3eb0*/  LDG.E.64 R4, desc[UR8][R26.64+0x800] ;  /* 0x000800081a047981 */ /* 0x000ee8000c1e1b00 */
[----:B------:R-:W4:Y:S04]  /*3ec0*/  LDG.E.64 R6, desc[UR8][R26.64+0x1000] ;  /* 0x001000081a067981 */ /* 0x000f28000c1e1b00 */
[----:B------:R-:W5:Y:S04]  /*3ed0*/  LDG.E.64 R10, desc[UR8][R26.64+0x1800] ;  /* 0x001800081a0a7981 */ /* 0x000f68000c1e1b00 */
[----:B------:R-:W5:Y:S01]  /*3ee0*/  LDG.E.64 R8, desc[UR8][R26.64+0x2000] ;  /* 0x002000081a087981 */ /* 0x000f62000c1e1b00 */
[----:B-1----:R-:W-:-:S04]  /*3ef0*/  IADD3 R18, P0, P1, R0, UR6, R17 ;  /* 0x0000000600127c10 */ /* 0x002fc8000f91e011 */
[----:B------:R-:W-:Y:S01]  /*3f00*/  IADD3.X R16, PT, PT, RZ, UR7, RZ, P0, P1 ;  /* 0x00000007ff107c10 */ /* 0x000fe200087e24ff */
[----:B------:R-:W-:Y:S01]  /*3f10*/  IMAD.MOV.U32 R20, RZ, RZ, R18 ;  /* 0x000000ffff147224 */ /* 0x000fe200078e0012 */
[----:B------:R-:W-:-:S03]  /*3f20*/  IADD3 R22, P3, PT, R18, 0x100, RZ ;  /* 0x0000010012167810 */ /* 0x000fc60007f7e0ff */
        /* <DEDUP_REMOVED lines=11> */
[----:B------:R-:W-:Y:S01]  /*3fe0*/  IMAD.X R24, RZ, RZ, R16, P3 ;  /* 0x000000ffff187224 */ /* 0x000fe200018e0610 */
[----:B------:R-:W-:-:S03]  /*3ff0*/  IADD3 R13, P3, PT, R18, 0x200, RZ ;  /* 0x00000200120d7810 */ /* 0x000fc60007f7e0ff */
[----:B---3--:R-:W-:-:S14]  /*4000*/  DSETP.GEU.AND P1, PT, |R14|, |R4|, PT ;  /* 0x400000040e00722a */ /* 0x008fdc0003f2e200 */
[----:B------:R-:W-:-:S04]  /*4010*/  @P1 ISETP.GE.U32.AND P0, PT, R20, R22, PT ;  /* 0x000000161400120c */ /* 0x000fc80003f06070 */
[----:B------:R-:W-:-:S13]  /*4020*/  @P1 ISETP.GE.AND.EX P0, PT, R19, R24, PT, P0 ;  /* 0x000000181300120c */ /* 0x000fda0003f06300 */
[----:B------:R-:W-:-:S06]  /*4030*/  @P1 DSETP.LT.OR P0, PT, |R4|, |R14|, !P0 ;  /* 0x4000000e0400122a */ /* 0x000fcc0004701600 */
[----:B------:R-:W-:Y:S01]  /*4040*/  @P1 FSEL R12, R14, R4, P0 ;  /* 0x000000040e0c1208 */ /* 0x000fe20000000000 */
[----:B------:R-:W-:Y:S01]  /*4050*/  IMAD.X R14, RZ, RZ, R16, P3 ;  /* 0x000000ffff0e7224 */ /* 0x000fe200018e0610 */
[----:B------:R-:W-:Y:S02]  /*4060*/  @P1 FSEL R15, R15, R5, P0 ;  /* 0x000000050f0f1208 */ /* 0x000fe40000000000 */
[----:B------:R-:W-:Y:S01]  /*4070*/  @P1 SEL R22, R20, R22, P0 ;  /* 0x0000001614161207 */ /* 0x000fe20000000000 */
[----:B------:R-:W-:Y:S01]  /*4080*/  @P1 IMAD.MOV.U32 R4, RZ, RZ, R12 ;  /* 0x000000ffff041224 */ /* 0x000fe200078e000c */
[----:B------:R-:W-:Y:S01]  /*4090*/  IADD3 R12, P3, PT, R18, 0x300, RZ ;  /* 0x00000300120c7810 */ /* 0x000fe20007f7e0ff */
[----:B------:R-:W-:Y:S02]  /*40a0*/  @P1 IMAD.MOV.U32 R5, RZ, RZ, R15 ;  /* 0x000000ffff051224 */ /* 0x000fe400078e000f */
[----:B------:R-:W-:Y:S01]  /*40b0*/  IMAD.MOV.U32 R15, RZ, RZ, R24 ;  /* 0x000000ffff0f7224 */ /* 0x000fe200078e0018 */
[----:B------:R-:W-:-:S03]  /*40c0*/  @P1 SEL R15, R19, R24, P0 ;  /* 0x00000018130f1207 */ /* 0x000fc60000000000 */
[----:B----4-:R-:W-:-:S14]  /*40d0*/  DSETP.GEU.AND P2, PT, |R4|, |R6|, PT ;  /* 0x400000060400722a */ /* 0x010fdc0003f4e200 */
[----:B------:R-:W-:-:S04]  /*40e0*/  @P2 ISETP.GE.U32.AND P0, PT, R22, R13, PT ;  /* 0x0000000d1600220c */ /* 0x000fc80003f06070 */
[----:B------:R-:W-:-:S13]  /*40f0*/  @P2 ISETP.GE.AND.EX P0, PT, R15, R14, PT, P0 ;  /* 0x0000000e0f00220c */ /* 0x000fda0003f06300 */
[----:B------:R-:W-:-:S06]  /*4100*/  @P2 DSETP.LT.OR P0, PT, |R6|, |R4|, !P0 ;  /* 0x400000040600222a */ /* 0x000fcc0004701600 */
[----:B------:R-:W-:Y:S02]  /*4110*/  @P2 FSEL R4, R4, R6, P0 ;  /* 0x0000000604042208 */ /* 0x000fe40000000000 */
[----:B------:R-:W-:Y:S02]  /*4120*/  @P2 FSEL R5, R5, R7, P0 ;  /* 0x0000000705052208 */ /* 0x000fe40000000000 */
[----:B------:R-:W-:Y:S01]  /*4130*/  @P2 SEL R14, R15, R14, P0 ;  /* 0x0000000e0f0e2207 */ /* 0x000fe20000000000 */
[----:B------:R-:W-:Y:S02]  /*4140*/  @P2 IMAD.MOV.U32 R6, RZ, RZ, R4 ;  /* 0x000000ffff062224 */ /* 0x000fe400078e0004 */
[----:B------:R-:W-:Y:S02]  /*4150*/  @P2 IMAD.MOV.U32 R7, RZ, RZ, R5 ;  /* 0x000000ffff072224 */ /* 0x000fe400078e0005 */
[----:B------:R-:W-:Y:S01]  /*4160*/  IMAD.MOV.U32 R5, RZ, RZ, R13 ;  /* 0x000000ffff057224 */ /* 0x000fe200078e000d */
[----:B------:R-:W-:Y:S01]  /*4170*/  @P2 SEL R5, R22, R13, P0 ;  /* 0x0000000d16052207 */ /* 0x000fe20000000000 */
        /* <DEDUP_REMOVED lines=13> */
[----:B------:R-:W-:-:S04]  /*4250*/  IADD3 R5, PT, PT, R17, 0xa00, RZ ;  /* 0x00000a0011057810 */ /* 0x000fc80007ffe0ff */
[----:B0-----:R-:W-:Y:S01]  /*4260*/  ISETP.GT.AND P1, PT, R5, UR4, PT ;  /* 0x0000000405007c0c */ /* 0x001fe2000bf24270 */
[----:B------:R-:W-:Y:S01]  /*4270*/  DSETP.GEU.AND P2, PT, |R10|, |R8|, PT ;  /* 0x400000080a00722a */ /* 0x000fe20003f4e200 */
[----:B------:R-:W-:-:S04]  /*4280*/  VIADD R5, R17, 0x500 ;  /* 0x0000050011057836 */ /* 0x000fc80000000000 */
[----:B------:R-:W-:-:S09]  /*4290*/  IMAD.MOV.U32 R17, RZ, RZ, R5 ;  /* 0x000000ffff117224 */ /* 0x000fd200078e0005 */
        /* <DEDUP_REMOVED lines=12> */
.L_x_655:
        /* <DEDUP_REMOVED lines=14> */
[----:B------:R-:W-:Y:S01]  /*4440*/  IMAD.IADD R7, R0, 0x1, R5 ;  /* 0x0000000100077824 */ /* 0x000fe200078e0205 */
[----:B------:R-:W-:-:S04]  /*4450*/  LEA.HI R4, R10, 0x1, RZ, 0x18 ;  /* 0x000000010a047811 */ /* 0x000fc800078fc0ff */
[C---:B------:R-:W-:Y:S02]  /*4460*/  IADD3 R14, P0, PT, R7.reuse, UR6, RZ ;  /* 0x00000006070e7c10 */ /* 0x040fe4000ff1e0ff */
[----:B------:R-:W-:Y:S01]  /*4470*/  LOP3.LUT R6, R4, 0x3, RZ, 0xc0, !PT ;  /* 0x0000000304067812 */ /* 0x000fe200078ec0ff */
[----:B------:R-:W-:Y:S02]  /*4480*/  IMAD.MOV.U32 R4, RZ, RZ, R0 ;  /* 0x000000ffff047224 */ /* 0x000fe400078e0000 */
[----:B------:R-:W-:Y:S02]  /*4490*/  IMAD.X R15, RZ, RZ, UR7, P0 ;  /* 0x00000007ff0f7e24 */ /* 0x000fe400080e06ff */
[----:B------:R-:W-:Y:S02]  /*44a0*/  IMAD.MOV R11, RZ, RZ, -R6 ;  /* 0x000000ffff0b7224 */ /* 0x000fe400078e0a06 */
[----:B0-----:R-:W-:-:S04]  /*44b0*/  IMAD.WIDE.U32 R2, R7, 0x8, R2 ;  /* 0x0000000807027825 */ /* 0x001fc800078e0002 */
[----:B------:R-:W-:Y:S02]  /*44c0*/  IMAD.MOV.U32 R12, RZ, RZ, R2 ;  /* 0x000000ffff0c7224 */ /* 0x000fe400078e0002 */
[----:B------:R-:W-:-:S07]  /*44d0*/  IMAD.MOV.U32 R13, RZ, RZ, R3 ;  /* 0x000000ffff0d7224 */ /* 0x000fce00078e0003 */
.L_x_663:
[----:B------:R-:W-:Y:S02]  /*44e0*/  IMAD.MOV.U32 R2, RZ, RZ, R12 ;  /* 0x000000ffff027224 */ /* 0x000fe400078e000c */
[----:B------:R-:W-:-:S06]  /*44f0*/  IMAD.MOV.U32 R3, RZ, RZ, R13 ;  /* 0x000000ffff037224 */ /* 0x000fcc00078e000d */
[----:B------:R-:W2:Y:S01]  /*4500*/  LDG.E.64 R2, desc[UR8][R2.64] ;  /* 0x0000000802027981 */ /* 0x000ea2000c1e1b00 */
[----:B------:R-:W-:Y:S01]  /*4510*/  VIADD R11, R11, 0x1 ;  /* 0x000000010b0b7836 */ /* 0x000fe20000000000 */
[----:B------:R-:W-:Y:S01]  /*4520*/  BSSY.RECONVERGENT B3, `(.L_x_661) ;  /* 0x000001b000037945 */ /* 0x000fe20003800200 */
[----:B------:R-:W-:Y:S01]  /*4530*/  IMAD.MOV.U32 R19, RZ, RZ, R23 ;  /* 0x000000ffff137224 */ /* 0x000fe200078e0017 */
[----:B------:R-:W-:Y:S01]  /*4540*/  MOV R7, R9 ;  /* 0x0000000900077202 */ /* 0x000fe20000000f00 */
[----:B------:R-:W-:Y:S01]  /*4550*/  IMAD.MOV.U32 R16, RZ, RZ, R24 ;  /* 0x000000ffff107224 */ /* 0x000fe200078e0018 */
[----:B------:R-:W-:Y:S01]  /*4560*/  ISETP.NE.AND P2, PT, R11, RZ, PT ;  /* 0x000000ff0b00720c */ /* 0x000fe20003f45270 */
[----:B------:R-:W-:Y:S01]  /*4570*/  IMAD.MOV.U32 R6, RZ, RZ, R8 ;  /* 0x000000ffff067224 */ /* 0x000fe200078e0008 */
[----:B------:R-:W-:Y:S01]  /*4580*/  IADD3 R12, P3, PT, R12, 0x800, RZ ;  /* 0x000008000c0c7810 */ /* 0x000fe20007f7e0ff */
[----:B------:R-:W-:Y:S02]  /*4590*/  IMAD.MOV.U32 R23, RZ, RZ, R14 ;  /* 0x000000ffff177224 */ /* 0x000fe400078e000e */
[----:B------:R-:W-:Y:S01]  /*45a0*/  IMAD.MOV.U32 R24, RZ, RZ, R15 ;  /* 0x000000ffff187224 */ /* 0x000fe200078e000f */
[----:B--2---:R-:W-:Y:S01]  /*45b0*/  DSETP.GEU.AND P0, PT, |R8|, |R2|, PT ;  /* 0x400000020800722a */ /* 0x004fe20003f0e200 */
[----:B------:R-:W-:-:S02]  /*45c0*/  IMAD.MOV.U32 R8, RZ, RZ, R2 ;  /* 0x000000ffff087224 */ /* 0x000fc400078e0002 */
        /* <DEDUP_REMOVED lines=16> */
.L_x_662:
[----:B------:R-:W-:Y:S05]  /*46d0*/  BSYNC.RECONVERGENT B3 ;  /* 0x0000000000037941 */ /* 0x000fea0003800200 */
.L_x_661:
[----:B------:R-:W-:Y:S01]  /*46e0*/  IADD3 R14, P0, PT, R14, 0x100, RZ ;  /* 0x000001000e0e7810 */ /* 0x000fe20007f1e0ff */
[----:B------:R-:W-:Y:S02]  /*46f0*/  VIADD R4, R4, 0x100 ;  /* 0x0000010004047836 */ /* 0x000fe40000000000 */
[----:B------:R-:W-:Y:S02]  /*4700*/  IMAD.X R13, RZ, RZ, R13, P3 ;  /* 0x000000ffff0d7224 */ /* 0x000fe400018e060d */
[----:B------:R-:W-:Y:S01]  /*4710*/  IMAD.X R15, RZ, RZ, R15, P0 ;  /* 0x000000ffff0f7224 */ /* 0x000fe200000e060f */
[----:B------:R-:W-:Y:S07]  /*4720*/  @P2 BRA `(.L_x_663) ;  /* 0xfffffffc006c2947 */ /* 0x000fee000383ffff */
.L_x_660:
[----:B------:R-:W-:Y:S05]  /*4730*/  BSYNC.RECONVERGENT B2 ;  /* 0x0000000000027941 */ /* 0x000fea0003800200 */
.L_x_659:
[----:B------:R-:W-:-:S13]  /*4740*/  ISETP.GE.U32.AND P0, PT, R10, 0x300, PT ;  /* 0x000003000a00780c */ /* 0x000fda0003f06070 */
[----:B------:R-:W-:Y:S05]  /*4750*/  @!P0 BRA `(.L_x_658) ;  /* 0x0000000400fc8947 */ /* 0x000fea0003800000 */
[----:B------:R-:W0:Y:S01]  /*4760*/  LDCU.128 UR12, c[0x0][0x380] ;  /* 0x00007000ff0c77ac */ /* 0x000e220008000c00 */
[----:B------:R-:W1:Y:S01]  /*4770*/  LDC.64 R20, c[0x0][0x380] ;  /* 0x0000e000ff147b82 */ /* 0x000e620000000a00 */
[C---:B------:R-:W-:Y:S01]  /*4780*/  IADD3 R7, P1, PT, R4.reuse, R5, RZ ;  /* 0x0000000504077210 */ /* 0x040fe20007f3e0ff */
[C---:B------:R-:W-:Y:S02]  /*4790*/  IMAD.IADD R16, R4.reuse, 0x1, R5 ;  /* 0x0000000104107824 */ /* 0x040fe400078e0205 */
[----:B------:R-:W-:Y:S02]  /*47a0*/  VIADD R22, R4, 0x200 ;  /* 0x0000020004167836 */ /* 0x000fe40000000000 */
[----:B------:R-:W-:Y:S02]  /*47b0*/  IMAD.X R10, RZ, RZ, RZ, P1 ;  /* 0x000000ffff0a7224 */ /* 0x000fe400008e06ff */
[----:B------:R-:W2:Y:S01]  /*47c0*/  LDC.64 R2, c[0x0][0x388] ;  /* 0x0000e200ff027b82 */ /* 0x000ea20000000a00 */
[----:B0-----:R-:W-:-:S02]  /*47d0*/  LEA R6, P2, R7, UR12, 0x3 ;  /* 0x0000000c07067c11 */ /* 0x001fc4000f8418ff */
[----:B------:R-:W-:Y:S02]  /*47e0*/  IADD3 R18, P0, PT, R16, UR14, RZ ;  /* 0x0000000e10127c10 */ /* 0x000fe4000ff1e0ff */
[----:B------:R-:W-:Y:S02]  /*47f0*/  IADD3 R6, P1, PT, R6, 0x1800, RZ ;  /* 0x0000180006067810 */ /* 0x000fe40007f3e0ff */
[----:B------:R-:W-:Y:S01]  /*4800*/  LEA.HI.X R5, R7, UR13, R10, 0x3, P2 ;  /* 0x0000000d07057c11 */ /* 0x000fe200090f1c0a */
[----:B-1----:R-:W-:-:S04]  /*4810*/  IMAD.WIDE.U32 R20, R16, 0x8, R20 ;  /* 0x0000000810147825 */ /* 0x002fc800078e0014 */
[----:B------:R-:W-:Y:S02]  /*4820*/  IMAD.X R19, RZ, RZ, UR15, P0 ;  /* 0x0000000fff137e24 */ /* 0x000fe400080e06ff */
[----:B------:R-:W-:-:S07]  /*4830*/  IMAD.X R5, RZ, RZ, R5, P1 ;  /* 0x000000ffff057224 */ /* 0x000fce00008e0605 */
.L_x_672:
[----:B------:R-:W3:Y:S01]  /*4840*/  LDG.E.64 R14, desc[UR8][R20.64] ;  /* 0x00000008140e7981 */ /* 0x000ee2000c1e1b00 */
[----:B------:R-:W-:-:S05]  /*4850*/  IMAD.MOV.U32 R4, RZ, RZ, R6 ;  /* 0x000000ffff047224 */ /* 0x000fca00078e0006 */
[----:B------:R0:W5:Y:S04]  /*4860*/  LDG.E.64 R10, desc[UR8][R4.64+-0x1000] ;  /* 0xfff00008040a7981 */ /* 0x000168000c1e1b00 */
[----:B------:R0:W5:Y:S01]  /*4870*/  LDG.E.64 R6, desc[UR8][R4.64+-0x800] ;  /* 0xfff8000804067981 */ /* 0x000162000c1e1b00 */
[----:B------:R-:W-:Y:S01]  /*4880*/  BSSY.RECONVERGENT B2, `(.L_x_664) ;  /* 0x0000015000027945 */ /* 0x000fe20003800200 */
[----:B------:R-:W-:Y:S02]  /*4890*/  IMAD.MOV.U32 R26, RZ, RZ, R18 ;  /* 0x000000ffff1a7224 */ /* 0x000fe400078e0012 */
[----:B------:R-:W-:Y:S01]  /*48a0*/  IMAD.MOV.U32 R25, RZ, RZ, R19 ;  /* 0x000000ffff197224 */ /* 0x000fe200078e0013 */
[----:B---3--:R-:W-:Y:S01]  /*48b0*/  DSETP.GEU.AND P0, PT, |R8|, |R14|, PT ;  /* 0x4000000e0800722a */ /* 0x008fe20003f0e200 */
[----:B------:R-:W-:Y:S01]  /*48c0*/  MOV R12, R14 ;  /* 0x0000000e000c7202 */ /* 0x000fe20000000f00 */
[----:B------:R-:W-:-:S12]  /*48d0*/  IMAD.MOV.U32 R13, RZ, RZ, R15 ;  /* 0x000000ffff0d7224 */ /* 0x000fd800078e000f */
        /* <DEDUP_REMOVED lines=15> */
.L_x_665:
[----:B------:R-:W-:Y:S05]  /*49d0*/  BSYNC.RECONVERGENT B2 ;  /* 0x0000000000027941 */ /* 0x000fea0003800200 */
.L_x_664:
[----:B-----5:R-:W-:Y:S01]  /*49e0*/  DSETP.GEU.AND P0, PT, |R12|, |R10|, PT ;  /* 0x4000000a0c00722a */ /* 0x020fe20003f0e200 */
[----:B------:R-:W-:Y:S01]  /*49f0*/  VIADD R9, R16, 0x100 ;  /* 0x0000010010097836 */ /* 0x000fe20000000000 */
[----:B------:R-:W-:Y:S01]  /*4a00*/  BSSY.RECONVERGENT B2, `(.L_x_666) ;  /* 0x0000016000027945 */ /* 0x000fe20003800200 */
[----:B------:R-:W-:-:S03]  /*4a10*/  IMAD.MOV.U32 R8, RZ, RZ, R10 ;  /* 0x000000ffff087224 */ /* 0x000fc600078e000a */
[----:B--2---:R-:W-:Y:S01]  /*4a20*/  IADD3 R23, P1, PT, R9, R2, RZ ;  /* 0x0000000209177210 */ /* 0x004fe20007f3e0ff */
[----:B------:R-:W-:-:S04]  /*4a30*/  IMAD.MOV.U32 R9, RZ, RZ, R11 ;  /* 0x000000ffff097224 */ /* 0x000fc800078e000b */
[----:B------:R-:W-:Y:S02]  /*4a40*/  IMAD.X R24, RZ, RZ, R3, P1 ;  /* 0x000000ffff187224 */ /* 0x000fe400008e0603 */
[----:B------:R-:W-:Y:S02]  /*4a50*/  IMAD.MOV.U32 R15, RZ, RZ, R23 ;  /* 0x000000ffff0f7224 */ /* 0x000fe400078e0017 */
[----:B------:R-:W-:Y:S01]  /*4a60*/  IMAD.MOV.U32 R14, RZ, RZ, R24 ;  /* 0x000000ffff0e7224 */ /* 0x000fe200078e0018 */
        /* <DEDUP_REMOVED lines=15> */
.L_x_667:
[----:B------:R-:W-:Y:S05]  /*4b60*/  BSYNC.RECONVERGENT B2 ;  /* 0x0000000000027941 */ /* 0x000fea0003800200 */
.L_x_666:
[----:B------:R0:W5:Y:S01]  /*4b70*/  LDG.E.64 R10, desc[UR8][R4.64] ;  /* 0x00000008040a7981 */ /* 0x000162000c1e1b00 */
[----:B------:R-:W-:Y:S01]  /*4b80*/  DSETP.GEU.AND P0, PT, |R8|, |R6|, PT ;  /* 0x400000060800722a */ /* 0x000fe20003f0e200 */
[----:B------:R-:W-:Y:S01]  /*4b90*/  VIADD R13, R16, 0x200 ;  /* 0x00000200100d7836 */ /* 0x000fe20000000000 */
[----:B------:R-:W-:Y:S01]  /*4ba0*/  BSSY.RECONVERGENT B2, `(.L_x_668) ;  /* 0x0000016000027945 */ /* 0x000fe20003800200 */
[----:B------:R-:W-:-:S03]  /*4bb0*/  MOV R12, R6 ;  /* 0x00000006000c7202 */ /* 0x000fc60000000f00 */
[----:B------:R-:W-:Y:S01]  /*4bc0*/  IADD3 R24, P1, PT, R13, R2, RZ ;  /* 0x000000020d187210 */ /* 0x000fe20007f3e0ff */
[----:B------:R-:W-:-:S04]  /*4bd0*/  IMAD.MOV.U32 R13, RZ, RZ, R7 ;  /* 0x000000ffff0d7224 */ /* 0x000fc800078e0007 */
[----:B------:R-:W-:Y:S02]  /*4be0*/  IMAD.X R23, RZ, RZ, R3, P1 ;  /* 0x000000ffff177224 */ /* 0x000fe400008e0603 */
        /* <DEDUP_REMOVED lines=17> */
.L_x_669:
[----:B------:R-:W-:Y:S05]  /*4d00*/  BSYNC.RECONVERGENT B2 ;  /* 0x0000000000027941 */ /* 0x000fea0003800200 */
.L_x_668:
[----:B-----5:R-:W-:Y:S01]  /*4d10*/  DSETP.GEU.AND P0, PT, |R12|, |R10|, PT ;  /* 0x4000000a0c00722a */ /* 0x020fe20003f0e200 */
[----:B------:R-:W-:Y:S01]  /*4d20*/  VIADD R7, R16, 0x300 ;  /* 0x0000030010077836 */ /* 0x000fe20000000000 */
[----:B------:R-:W-:Y:S01]  /*4d30*/  BSSY.RECONVERGENT B2, `(.L_x_670) ;  /* 0x0000016000027945 */ /* 0x000fe20003800200 */
[----:B------:R-:W-:Y:S02]  /*4d40*/  IMAD.MOV.U32 R8, RZ, RZ, R10 ;  /* 0x000000ffff087224 */ /* 0x000fe400078e000a */
[----:B------:R-:W-:Y:S01]  /*4d50*/  IMAD.MOV.U32 R9, RZ, RZ, R11 ;  /* 0x000000ffff097224 */ /* 0x000fe200078e000b */
[----:B------:R-:W-:-:S05]  /*4d60*/  IADD3 R7, P1, PT, R7, R2, RZ ;  /* 0x0000000207077210 */ /* 0x000fca0007f3e0ff */
        /* <DEDUP_REMOVED lines=18> */
.L_x_671:
[----:B------:R-:W-:Y:S05]  /*4e90*/  BSYNC.RECONVERGENT B2 ;  /* 0x0000000000027941 */ /* 0x000fea0003800200 */
.L_x_670:
[----:B------:R-:W-:Y:S01]  /*4ea0*/  VIADD R10, R22, 0x200 ;  /* 0x00000200160a7836 */ /* 0x000fe20000000000 */
[----:B------:R-:W-:Y:S01]  /*4eb0*/  IADD3 R6, P2, PT, R4, 0x2000, RZ ;  /* 0x0000200004067810 */ /* 0x000fe20007f5e0ff */
[----:B------:R-:W-:Y:S01]  /*4ec0*/  VIADD R22, R22, 0x400 ;  /* 0x0000040016167836 */ /* 0x000fe20000000000 */
[----:B------:R-:W-:Y:S01]  /*4ed0*/  IADD3 R18, P1, PT, R18, 0x400, RZ ;  /* 0x0000040012127810 */ /* 0x000fe20007f3e0ff */
[----:B------:R-:W-:Y:S01]  /*4ee0*/  VIADD R16, R16, 0x400 ;  /* 0x0000040010107836 */ /* 0x000fe20000000000 */
[----:B------:R-:W-:Y:S01]  /*4ef0*/  ISETP.GE.AND P0, PT, R10, R17, PT ;  /* 0x000000110a00720c */ /* 0x000fe20003f06270 */
[----:B------:R-:W-:Y:S01]  /*4f00*/  IMAD.X R5, RZ, RZ, R5, P2 ;  /* 0x000000ffff057224 */ /* 0x000fe200010e0605 */
[----:B------:R-:W-:Y:S02]  /*4f10*/  IADD3 R20, P2, PT, R20, 0x2000, RZ ;  /* 0x0000200014147810 */ /* 0x000fe40007f5e0ff */
[----:B------:R-:W-:-:S03]  /*4f20*/  IADD3.X R19, PT, PT, RZ, R19, RZ, P1, !PT ;  /* 0x00000013ff137210 */ /* 0x000fc60000ffe4ff */
[----:B------:R-:W-:-:S06]  /*4f30*/  IMAD.X R21, RZ, RZ, R21, P2 ;  /* 0x000000ffff157224 */ /* 0x000fcc00010e0615 */
[----:B------:R-:W-:Y:S05]  /*4f40*/  @!P0 BRA `(.L_x_672) ;  /* 0xfffffff8003c8947 */ /* 0x000fea000383ffff */
.L_x_658:
[----:B------:R-:W-:Y:S05]  /*4f50*/  BSYNC.RECONVERGENT B1 ;  /* 0x0000000000017941 */ /* 0x000fea0003800200 */
.L_x_657:
        /* <DEDUP_REMOVED lines=32> */
.L_x_674:
[----:B------:R-:W-:Y:S05]  /*5160*/  BSYNC.RECONVERGENT B1 ;  /* 0x0000000000017941 */ /* 0x000fea0003800200 */
.L_x_673:
        /* <DEDUP_REMOVED lines=31> */
.L_x_676:
[----:B------:R-:W-:Y:S05]  /*5360*/  BSYNC.RECONVERGENT B1 ;  /* 0x0000000000017941 */ /* 0x000fea0003800200 */
.L_x_675:
        /* <DEDUP_REMOVED lines=31> */
.L_x_678:
[----:B------:R-:W-:Y:S05]  /*5560*/  BSYNC.RECONVERGENT B1 ;  /* 0x0000000000017941 */ /* 0x000fea0003800200 */
.L_x_677:
[----:B------:R-:W-:Y:S01]  /*5570*/  ISETP.GT.AND P0, PT, R10, 0x17, PT ;  /* 0x000000170a00780c */ /* 0x000fe20003f04270 */
[----:B-1----:R1:W1:Y:S01]  /*5580*/  SHFL.DOWN PT, R6, R2, 0x8, 0x1f ;  /* 0x09001f0002067f89 */ /* 0x00226200000e0000 */
[----:B------:R-:W-:Y:S01]  /*5590*/  BSSY.RECONVERGENT B1, `(.L_x_679) ;  /* 0x000001d000017945 */ /* 0x000fe20003800200 */
[----:B0-----:R-:W-:Y:S01]  /*55a0*/  IMAD.MOV.U32 R8, RZ, RZ, R11 ;  /* 0x000000ffff087224 */ /* 0x001fe200078e000b */
[----:B------:R-:W-:Y:S01]  /*55b0*/  MOV R4, R2 ;  /* 0x0000000200047202 */ /* 0x000fe20000000f00 */
[----:B--2---:R0:W2:Y:S01]  /*55c0*/  SHFL.DOWN PT, R7, R3, 0x8, 0x1f ;  /* 0x09001f0003077f89 */ /* 0x0040a200000e0000 */
[----:B------:R-:W-:Y:S02]  /*55d0*/  IMAD.MOV.U32 R9, RZ, RZ, R12 ;  /* 0x000000ffff097224 */ /* 0x000fe400078e000c */
[----:B------:R-:W-:Y:S01]  /*55e0*/  IMAD.MOV.U32 R5, RZ, RZ, R3 ;  /* 0x000000ffff057224 */ /* 0x000fe200078e0003 */
[----:B---3--:R0:W3:Y:S04]  /*55f0*/  SHFL.DOWN PT, R14, R11, 0x8, 0x1f ;  /* 0x09001f000b0e7f89 */ /* 0x0080e800000e0000 */
        /* <DEDUP_REMOVED lines=22> */
.L_x_680:
[----:B------:R-:W-:Y:S05]  /*5760*/  BSYNC.RECONVERGENT B1 ;  /* 0x0000000000017941 */ /* 0x000fea0003800200 */
.L_x_679:
        /* <DEDUP_REMOVED lines=31> */
.L_x_682:
[----:B------:R-:W-:Y:S05]  /*5960*/  BSYNC.RECONVERGENT B1 ;  /* 0x0000000000017941 */ /* 0x000fea0003800200 */
.L_x_681:
        /* <DEDUP_REMOVED lines=11> */
.L_x_684:
[----:B------:R-:W-:Y:S05]  /*5a20*/  BSYNC.RECONVERGENT B1 ;  /* 0x0000000000017941 */ /* 0x000fea0003800200 */
.L_x_683:
        /* <DEDUP_REMOVED lines=31> */
.L_x_686:
[----:B------:R-:W-:Y:S05]  /*5c20*/  BSYNC.RECONVERGENT B1 ;  /* 0x0000000000017941 */ /* 0x000fea0003800200 */
.L_x_685:
        /* <DEDUP_REMOVED lines=23> */
.L_x_688:
[----:B------:R-:W-:Y:S05]  /*5da0*/  BSYNC.RECONVERGENT B1 ;  /* 0x0000000000017941 */ /* 0x000fea0003800200 */
.L_x_687:
[----:B------:R-:W-:Y:S01]  /*5db0*/  DSETP.GEU.AND P0, PT, |R4|, |R10|, PT ;  /* 0x4000000a0400722a */ /* 0x000fe20003f0e200 */
[----:B------:R-:W-:Y:S01]  /*5dc0*/  BSSY.RECONVERGENT B1, `(.L_x_689) ;  /* 0x0000014000017945 */ /* 0x000fe20003800200 */
[----:B------:R-:W-:Y:S01]  /*5dd0*/  IMAD.MOV.U32 R2, RZ, RZ, R10 ;  /* 0x000000ffff027224 */ /* 0x000fe200078e000a */
[----:B------:R-:W-:Y:S01]  /*5de0*/  MOV R3, R11 ;  /* 0x0000000b00037202 */ /* 0x000fe20000000f00 */
        /* <DEDUP_REMOVED lines=17> */
.L_x_690:
[----:B------:R-:W-:Y:S05]  /*5f00*/  BSYNC.RECONVERGENT B1 ;  /* 0x0000000000017941 */ /* 0x000fea0003800200 */
.L_x_689:
        /* <DEDUP_REMOVED lines=23> */
.L_x_692:
[----:B------:R-:W-:Y:S05]  /*6080*/  BSYNC.RECONVERGENT B1 ;  /* 0x0000000000017941 */ /* 0x000fea0003800200 */
.L_x_691:
        /* <DEDUP_REMOVED lines=21> */
.L_x_694:
[----:B------:R-:W-:Y:S05]  /*61e0*/  BSYNC.RECONVERGENT B1 ;  /* 0x0000000000017941 */ /* 0x000fea0003800200 */
.L_x_693:
        /* <DEDUP_REMOVED lines=21> */
.L_x_696:
[----:B------:R-:W-:Y:S05]  /*6340*/  BSYNC.RECONVERGENT B1 ;  /* 0x0000000000017941 */ /* 0x000fea0003800200 */
.L_x_695:
        /* <DEDUP_REMOVED lines=20> */
.L_x_616:
[----:B------:R-:W-:Y:S05]  /*6490*/  BSYNC.RECONVERGENT B0 ;  /* 0x0000000000007941 */ /* 0x000fea0003800200 */
.L_x_583:
[----:B------:R-:W-:Y:S05]  /*64a0*/  @P1 EXIT ;  /* 0x000000000000194d */ /* 0x000fea0003800000 */
[----:B012-4-:R-:W0:Y:S02]  /*64b0*/  LDC.64 R4, c[0x0][0x390] ;  /* 0x0000e400ff047b82 */ /* 0x017e240000000a00 */
[----:B0-----:R-:W-:Y:S04]  /*64c0*/  STG.E.64 desc[UR8][R4.64], R2 ;  /* 0x0000000204007986 */ /* 0x001fe8000c101b08 */
[----:B------:R-:W-:Y:S01]  /*64d0*/  STG.E.64 desc[UR8][R4.64+0x8], R14 ;  /* 0x0000080e04007986 */ /* 0x000fe2000c101b08 */
[----:B------:R-:W-:Y:S05]  /*64e0*/  EXIT ;  /* 0x000000000000794d */ /* 0x000fea0003800000 */
.L_x_697:
        /* <DEDUP_REMOVED lines=9> */
.L_x_738:


//--------------------- .text._Z4swapPdiii        --------------------------
	.section	.text._Z4swapPdiii,"ax",@progbits
	.align	128
        .global         _Z4swapPdiii
        .type           _Z4swapPdiii,@function
        .size           _Z4swapPdiii,(.L_x_739 - _Z4swapPdiii)
        .other          _Z4swapPdiii,@"STO_CUDA_ENTRY STV_DEFAULT"
_Z4swapPdiii:
.text._Z4swapPdiii:
[----:B------:R-:W-:Y:S01]  /*0000*/  LDC R1, c[0x0][0x37c] ;  /* 0x0000df00ff017b82 */ /* 0x000fe20000000800 */
[----:B------:R-:W0:Y:S07]  /*0010*/  S2R R9, SR_CTAID.X ;  /* 0x0000000000097919 */ /* 0x000e2e0000002500 */
[----:B------:R-:W1:Y:S01]  /*0020*/  LDC R0, c[0x0][0x388] ;  /* 0x0000e200ff007b82 */ /* 0x000e620000000800 */
[----:B------:R-:W0:Y:S01]  /*0030*/  LDCU UR6, c[0x0][0x360] ;  /* 0x00006c00ff0677ac */ /* 0x000e220008000800 */
[----:B------:R-:W0:Y:S01]  /*0040*/  S2R R4, SR_TID.X ;  /* 0x0000000000047919 */ /* 0x000e220000002100 */
[----:B------:R-:W2:Y:S01]  /*0050*/  LDCU UR7, c[0x0][0x370] ;  /* 0x00006e00ff0777ac */ /* 0x000ea20008000800 */
[----:B0-----:R-:W-:-:S05]  /*0060*/  IMAD R5, R9, UR6, R4 ;  /* 0x0000000609057c24 */ /* 0x001fca000f8e0204 */
[----:B-1----:R-:W-:-:S13]  /*0070*/  ISETP.GT.AND P0, PT, R5, R0, PT ;  /* 0x000000000500720c */ /* 0x002fda0003f04270 */
[----:B--2---:R-:W-:Y:S05]  /*0080*/  @P0 EXIT ;  /* 0x000000000000094d */ /* 0x004fea0003800000 */
[----:B------:R-:W-:Y:S01]  /*0090*/  UIMAD UR4, UR6, UR7, URZ ;  /* 0x00000007060472a4 */ /* 0x000fe2000f8e02ff */
[----:B------:R-:W-:Y:S01]  /*00a0*/  IADD3 R7, PT, PT, R0, 0x1, RZ ;  /* 0x0000000100077810 */ /* 0x000fe20007ffe0ff */
[----:B------:R-:W0:Y:S01]  /*00b0*/  LDCU UR11, c[0x0][0x38c] ;  /* 0x00007180ff0b77ac */ /* 0x000e220008000800 */
[----:B------:R-:W-:Y:S01]  /*00c0*/  BSSY.RECONVERGENT B0, `(.L_x_698) ;  /* 0x0000037000007945 */ /* 0x000fe20003800200 */
[----:B------:R-:W-:Y:S02]  /*00d0*/  UISETP.LT.U32.AND UP0, UPT, UR4, 0x1, UPT ;  /* 0x000000010400788c */ /* 0x000fe4000bf01070 */
[----:B------:R-:W-:Y:S01]  /*00e0*/  IADD3 R6, PT, PT, R5, UR4, RZ ;  /* 0x0000000405067c10 */ /* 0x000fe2000fffe0ff */
[----:B------:R-:W1:Y:S03]  /*00f0*/  LDCU UR12, c[0x0][0x390] ;  /* 0x00007200ff0c77ac */ /* 0x000e660008000800 */
[CC--:B------:R-:W-:Y:S01]  /*0100*/  ISETP.GE.AND P0, PT, R6.reuse, R7.reuse, PT ;  /* 0x000000070600720c */ /* 0x0c0fe20003f06270 */
[----:B------:R-:W-:Y:S01]  /*0110*/  USEL UR5, UR4, 0x1, !UP0 ;  /* 0x0000000104057887 */ /* 0x000fe2000c000000 */
[----:B------:R-:W-:Y:S01]  /*0120*/  VIMNMX R7, PT, PT, R6, R7, !PT ;  /* 0x0000000706077248 */ /* 0x000fe20007fe0100 */
[----:B------:R-:W2:Y:S04]  /*0130*/  LDCU.64 UR8, c[0x0][0x358] ;  /* 0x00006b00ff0877ac */ /* 0x000ea80008000a00 */
[----:B------:R-:W-:-:S02]  /*0140*/  IADD3 R11, PT, PT, RZ, -UR5, RZ ;  /* 0x80000005ff0b7c10 */ /* 0x000fc4000fffe0ff */
[----:B------:R-:W-:Y:S01]  /*0150*/  ISETP.NE.U32.AND P2, PT, RZ, UR5, PT ;  /* 0x00000005ff007c0c */ /* 0x000fe2000bf45070 */
[----:B------:R-:W3:Y:S08]  /*0160*/  I2F.U32.RP R8, UR5 ;  /* 0x0000000500087d06 */ /* 0x000ef00008209000 */
[----:B---3--:R-:W3:Y:S02]  /*0170*/  MUFU.RCP R8, R8 ;  /* 0x0000000800087308 */ /* 0x008ee40000001000 */
[----:B---3--:R-:W-:-:S02]  /*0180*/  IADD3 R2, PT, PT, R8, 0xffffffe, RZ ;  /* 0x0ffffffe08027810 */ /* 0x008fc40007ffe0ff */
[----:B------:R-:W-:-:S04]  /*0190*/  SEL R8, RZ, 0x1, P0 ;  /* 0x00000001ff087807 */ /* 0x000fc80000000000 */
[----:B------:R3:W4:Y:S01]  /*01a0*/  F2I.FTZ.U32.TRUNC.NTZ R3, R2 ;  /* 0x0000000200037305 */ /* 0x000722000021f000 */
[----:B------:R-:W-:Y:S01]  /*01b0*/  IADD3 R7, PT, PT, R7, -R6, -R8 ;  /* 0x8000000607077210 */ /* 0x000fe20007ffe808 */
[----:B---3--:R-:W-:Y:S02]  /*01c0*/  HFMA2 R2, -RZ, RZ, 0, 0 ;  /* 0x00000000ff027431 */ /* 0x008fe400000001ff */
[----:B----4-:R-:W-:-:S04]  /*01d0*/  IMAD R11, R11, R3, RZ ;  /* 0x000000030b0b7224 */ /* 0x010fc800078e02ff */
[----:B------:R-:W-:-:S06]  /*01e0*/  IMAD.HI.U32 R2, R3, R11, R2 ;  /* 0x0000000b03027227 */ /* 0x000fcc00078e0002 */
[----:B------:R-:W-:-:S05]  /*01f0*/  IMAD.HI.U32 R11, R2, R7, RZ ;  /* 0x00000007020b7227 */ /* 0x000fca00078e00ff */
[----:B------:R-:W-:-:S05]  /*0200*/  IADD3 R2, PT, PT, -R11, RZ, RZ ;  /* 0x000000ff0b027210 */ /* 0x000fca0007ffe1ff */
[----:B------:R-:W-:Y:S02]  /*0210*/  IMAD R7, R2, UR5, R7 ;  /* 0x0000000502077c24 */ /* 0x000fe4000f8e0207 */
[----:B------:R-:W3:Y:S03]  /*0220*/  LDC.64 R2, c[0x0][0x380] ;  /* 0x0000e000ff027b82 */ /* 0x000ee60000000a00 */
[----:B------:R-:W-:-:S13]  /*0230*/  ISETP.GE.U32.AND P0, PT, R7, UR5, PT ;  /* 0x0000000507007c0c */ /* 0x000fda000bf06070 */
[----:B------:R-:W-:Y:S02]  /*0240*/  @P0 IADD3 R7, PT, PT, R7, -UR5, RZ ;  /* 0x8000000507070c10 */ /* 0x000fe4000fffe0ff */
[----:B------:R-:W-:Y:S02]  /*0250*/  @P0 IADD3 R11, PT, PT, R11, 0x1, RZ ;  /* 0x000000010b0b0810 */ /* 0x000fe40007ffe0ff */
[----:B------:R-:W-:-:S13]  /*0260*/  ISETP.GE.U32.AND P1, PT, R7, UR5, PT ;  /* 0x0000000507007c0c */ /* 0x000fda000bf26070 */
[----:B------:R-:W-:Y:S02]  /*0270*/  @P1 IADD3 R11, PT, PT, R11, 0x1, RZ ;  /* 0x000000010b0b1810 */ /* 0x000fe40007ffe0ff */
[----:B------:R-:W-:-:S04]  /*0280*/  @!P2 LOP3.LUT R11, RZ, UR5, RZ, 0x33, !PT ;  /* 0x00000005ff0bac12 */ /* 0x000fc8000f8e33ff */
[----:B------:R-:W-:-:S04]  /*0290*/  IADD3 R8, PT, PT, R8, R11, RZ ;  /* 0x0000000b08087210 */ /* 0x000fc80007ffe0ff */
[C---:B------:R-:W-:Y:S02]  /*02a0*/  LOP3.LUT R6, R8.reuse, 0x3, RZ, 0xc0, !PT ;  /* 0x0000000308067812 */ /* 0x040fe400078ec0ff */
[----:B------:R-:W-:Y:S02]  /*02b0*/  ISETP.GE.U32.AND P1, PT, R8, 0x3, PT ;  /* 0x000000030800780c */ /* 0x000fe40003f26070 */
[----:B------:R-:W-:-:S13]  /*02c0*/  ISETP.NE.AND P0, PT, R6, 0x3, PT ;  /* 0x000000030600780c */ /* 0x000fda0003f05270 */
[----:B0123--:R-:W-:Y:S05]  /*02d0*/  @!P0 BRA `(.L_x_699) ;  /* 0x0000000000548947 */ /* 0x00ffea0003800000 */
[----:B------:R-:W0:Y:S01]  /*02e0*/  LDC.64 R6, c[0x0][0x380] ;  /* 0x0000e000ff067b82 */ /* 0x000e220000000a00 */
[----:B------:R-:W1:Y:S01]  /*02f0*/  LDCU UR10, c[0x0][0x38c] ;  /* 0x00007180ff0a77ac */ /* 0x000e620008000800 */
[----:B------:R-:W-:Y:S01]  /*0300*/  IADD3 R8, PT, PT, R8, 0x1, RZ ;  /* 0x0000000108087810 */ /* 0x000fe20007ffe0ff */
[----:B------:R-:W2:Y:S03]  /*0310*/  LDCU UR5, c[0x0][0x390] ;  /* 0x00007200ff0577ac */ /* 0x000ea60008000800 */
[----:B------:R-:W-:-:S04]  /*0320*/  LOP3.LUT R8, R8, 0x3, RZ, 0xc0, !PT ;  /* 0x0000000308087812 */ /* 0x000fc800078ec0ff */
[C---:B------:R-:W-:Y:S01]  /*0330*/  IADD3 R16, PT, PT, -R8.reuse, RZ, RZ ;  /* 0x000000ff08107210 */ /* 0x040fe20007ffe1ff */
[----:B------:R-:W-:Y:S02]  /*0340*/  IMAD R9, R8, UR7, R9 ;  /* 0x0000000708097c24 */ /* 0x000fe4000f8e0209 */
[CC--:B-1----:R-:W-:Y:S02]  /*0350*/  IMAD R19, R5.reuse, R0.reuse, UR10 ;  /* 0x0000000a05137e24 */ /* 0x0c2fe4000f8e0200 */
[----:B--2---:R-:W-:Y:S02]  /*0360*/  IMAD R17, R5, R0, UR5 ;  /* 0x0000000505117e24 */ /* 0x004fe4000f8e0200 */
[----:B------:R-:W-:-:S07]  /*0370*/  IMAD R5, R9, UR6, R4 ;  /* 0x0000000609057c24 */ /* 0x000fce000f8e0204 */
.L_x_700:
[----:B01----:R-:W-:-:S04]  /*0380*/  IMAD.WIDE R12, R17, 0x8, R6 ;  /* 0x00000008110c7825 */ /* 0x003fc800078e0206 */
[----:B------:R-:W-:Y:S01]  /*0390*/  IMAD.WIDE R8, R19, 0x8, R6 ;  /* 0x0000000813087825 */ /* 0x000fe200078e0206 */
[----:B------:R-:W2:Y:S04]  /*03a0*/  LDG.E.64 R14, desc[UR8][R12.64] ;  /* 0x000000080c0e7981 */ /* 0x000ea8000c1e1b00 */
[----:B------:R-:W3:Y:S01]  /*03b0*/  LDG.E.64 R10, desc[UR8][R8.64] ;  /* 0x00000008080a7981 */ /* 0x000ee2000c1e1b00 */
[----:B------:R-:W-:Y:S01]  /*03c0*/  IADD3 R16, PT, PT, R16, 0x1, RZ ;  /* 0x0000000110107810 */ /* 0x000fe20007ffe0ff */
[C---:B------:R-:W-:Y:S02]  /*03d0*/  IMAD R17, R0.reuse, UR4, R17 ;  /* 0x0000000400117c24 */ /* 0x040fe4000f8e0211 */
[----:B------:R-:W-:Y:S01]  /*03e0*/  IMAD R19, R0, UR4, R19 ;  /* 0x0000000400137c24 */ /* 0x000fe2000f8e0213 */
[----:B------:R-:W-:Y:S01]  /*03f0*/  ISETP.NE.AND P0, PT, R16, RZ, PT ;  /* 0x000000ff1000720c */ /* 0x000fe20003f05270 */
[----:B--2---:R1:W-:Y:S04]  /*0400*/  STG.E.64 desc[UR8][R8.64], R14 ;  /* 0x0000000e08007986 */ /* 0x0043e8000c101b08 */
[----:B---3--:R1:W-:Y:S08]  /*0410*/  STG.E.64 desc[UR8][R12.64], R10 ;  /* 0x0000000a0c007986 */ /* 0x0083f0000c101b08 */
[----:B------:R-:W-:Y:S05]  /*0420*/  @P0 BRA `(.L_x_700) ;  /* 0xfffffffc00d40947 */ /* 0x000fea000383ffff */
.L_x_699:
[----:B------:R-:W-:Y:S05]  /*0430*/  BSYNC.RECONVERGENT B0 ;  /* 0x0000000000007941 */ /* 0x000fea0003800200 */
.L_x_698:
[----:B------:R-:W-:Y:S05]  /*0440*/  @!P1 EXIT ;  /* 0x000000000000994d */ /* 0x000fea0003800000 */
.L_x_701:
[CC--:B0-----:R-:W-:Y:S02]  /*0450*/  IMAD R17, R5.reuse, R0.reuse, UR12 ;  /* 0x0000000c05117e24 */ /* 0x0c1fe4000f8e0200 */
[----:B-1----:R-:W-:Y:S02]  /*0460*/  IMAD R13, R5, R0, UR11 ;  /* 0x0000000b050d7e24 */ /* 0x002fe4000f8e0200 */
[----:B------:R-:W-:-:S04]  /*0470*/  IMAD.WIDE R16, R17, 0x8, R2 ;  /* 0x0000000811107825 */ /* 0x000fc800078e0202 */
[----:B------:R-:W-:Y:S01]  /*0480*/  IMAD.WIDE R12, R13, 0x8, R2 ;  /* 0x000000080d0c7825 */ /* 0x000fe200078e0202 */
[----:B------:R-:W2:Y:S04]  /*0490*/  LDG.E.64 R18, desc[UR8][R16.64] ;  /* 0x0000000810127981 */ /* 0x000ea8000c1e1b00 */
[----:B------:R-:W3:Y:S01]  /*04a0*/  LDG.E.64 R14, desc[UR8][R12.64] ;  /* 0x000000080c0e7981 */ /* 0x000ee2000c1e1b00 */
[----:B------:R-:W-:-:S05]  /*04b0*/  IADD3 R9, PT, PT, R5, UR4, RZ ;  /* 0x0000000405097c10 */ /* 0x000fca000fffe0ff */
[CC--:B------:R-:W-:Y:S02]  /*04c0*/  IMAD R5, R9.reuse, R0.reuse, UR12 ;  /* 0x0000000c09057e24 */ /* 0x0c0fe4000f8e0200 */
[----:B------:R-:W-:Y:S02]  /*04d0*/  IMAD R7, R9, R0, UR11 ;  /* 0x0000000b09077e24 */ /* 0x000fe4000f8e0200 */
[----:B------:R-:W-:-:S04]  /*04e0*/  IMAD.WIDE R4, R5, 0x8, R2 ;  /* 0x0000000805047825 */ /* 0x000fc800078e0202 */
[----:B------:R-:W-:Y:S01]  /*04f0*/  IMAD.WIDE R6, R7, 0x8, R2 ;  /* 0x0000000807067825 */ /* 0x000fe200078e0202 */
[----:B--2---:R0:W-:Y:S04]  /*0500*/  STG.E.64 desc[UR8][R12.64], R18 ;  /* 0x000000120c007986 */ /* 0x0041e8000c101b08 */
[----:B---3--:R1:W-:Y:S04]  /*0510*/  STG.E.64 desc[UR8][R16.64], R14 ;  /* 0x0000000e10007986 */ /* 0x0083e8000c101b08 */
        /* <DEDUP_REMOVED lines=9> */
[----:B0-----:R-:W4:Y:S04]  /*05b0*/  LDG.E.64 R18, desc[UR8][R8.64] ;  /* 0x0000000808127981 */ /* 0x001f28000c1e1b00 */
[----:B------:R-:W5:Y:S01]  /*05c0*/  LDG.E.64 R12, desc[UR8][R10.64] ;  /* 0x000000080a0c7981 */ /* 0x000f62000c1e1b00 */
[----:B------:R-:W-:-:S05]  /*05d0*/  IADD3 R25, PT, PT, R25, UR4, RZ ;  /* 0x0000000419197c10 */ /* 0x000fca000fffe0ff */
[CC--:B-1----:R-:W-:Y:S02]  /*05e0*/  IMAD R17, R25.reuse, R0.reuse, UR12 ;  /* 0x0000000c19117e24 */ /* 0x0c2fe4000f8e0200 */
[----:B------:R-:W-:Y:S02]  /*05f0*/  IMAD R15, R25, R0, UR11 ;  /* 0x0000000b190f7e24 */ /* 0x000fe4000f8e0200 */
[----:B------:R-:W-:-:S04]  /*0600*/  IMAD.WIDE R16, R17, 0x8, R2 ;  /* 0x0000000811107825 */ /* 0x000fc800078e0202 */
[----:B------:R-:W-:Y:S01]  /*0610*/  IMAD.WIDE R14, R15, 0x8, R2 ;  /* 0x000000080f0e7825 */ /* 0x000fe200078e0202 */
[----:B----4-:R0:W-:Y:S04]  /*0620*/  STG.E.64 desc[UR8][R10.64], R18 ;  /* 0x000000120a007986 */ /* 0x0101e8000c101b08 */
[----:B-----5:R0:W-:Y:S04]  /*0630*/  STG.E.64 desc[UR8][R8.64], R12 ;  /* 0x0000000c08007986 */ /* 0x0201e8000c101b08 */
[----:B--2---:R-:W2:Y:S04]  /*0640*/  LDG.E.64 R22, desc[UR8][R16.64] ;  /* 0x0000000810167981 */ /* 0x004ea8000c1e1b00 */
[----:B------:R-:W4:Y:S01]  /*0650*/  LDG.E.64 R6, desc[UR8][R14.64] ;  /* 0x000000080e067981 */ /* 0x000f22000c1e1b00 */
[----:B---3--:R-:W-:-:S04]  /*0660*/  IADD3 R5, PT, PT, R25, UR4, RZ ;  /* 0x0000000419057c10 */ /* 0x008fc8000fffe0ff */
[----:B------:R-:W-:Y:S01]  /*0670*/  ISETP.GT.AND P0, PT, R5, R0, PT ;  /* 0x000000000500720c */ /* 0x000fe20003f04270 */
[----:B--2---:R0:W-:Y:S04]  /*0680*/  STG.E.64 desc[UR8][R14.64], R22 ;  /* 0x000000160e007986 */ /* 0x0041e8000c101b08 */
[----:B----4-:R0:W-:Y:S08]  /*0690*/  STG.E.64 desc[UR8][R16.64], R6 ;  /* 0x0000000610007986 */ /* 0x0101f0000c101b08 */
[----:B------:R-:W-:Y:S05]  /*06a0*/  @!P0 BRA `(.L_x_701) ;  /* 0xfffffffc00688947 */ /* 0x000fea000383ffff */
[----:B------:R-:W-:Y:S05]  /*06b0*/  EXIT ;  /* 0x000000000000794d */ /* 0x000fea0003800000 */
.L_x_702:
        /* <DEDUP_REMOVED lines=12> */
.L_x_739:


//--------------------- .text._Z12gauss_methodPdii --------------------------
	.section	.text._Z12gauss_methodPdii,"ax",@progbits
	.align	128
        .global         _Z12gauss_methodPdii
        .type           _Z12gauss_methodPdii,@function
        .size           _Z12gauss_methodPdii,(.L_x_729 - _Z12gauss_methodPdii)
        .other          _Z12gauss_methodPdii,@"STO_CUDA_ENTRY STV_DEFAULT"
_Z12gauss_methodPdii:
.text._Z12gauss_methodPdii:
[----:B------:R-:W-:Y:S01]  /*0000*/  LDC R1, c[0x0][0x37c] ;  /* 0x0000df00ff017b82 */ /* 0x000fe20000000800 */
[----:B------:R-:W0:Y:S07]  /*0010*/  S2R R0, SR_CTAID.X ;  /* 0x0000000000007919 */ /* 0x000e2e0000002500 */
[----:B------:R-:W1:Y:S01]  /*0020*/  LDC.64 R10, c[0x0][0x388] ;  /* 0x0000e200ff0a7b82 */ /* 0x000e620000000a00 */
[----:B------:R-:W0:Y:S01]  /*0030*/  LDCU UR6, c[0x0][0x360] ;  /* 0x00006c00ff0677ac */ /* 0x000e220008000800 */
[----:B------:R-:W0:Y:S01]  /*0040*/  S2R R3, SR_TID.X ;  /* 0x0000000000037919 */ /* 0x000e220000002100 */
[----:B------:R-:W2:Y:S05]  /*0050*/  LDCU UR4, c[0x0][0x364] ;  /* 0x00006c80ff0477ac */ /* 0x000eaa0008000800 */
[----:B------:R-:W3:Y:S01]  /*0060*/  S2UR UR7, SR_CTAID.Y ;  /* 0x00000000000779c3 */ /* 0x000ee20000002600 */
[----:B------:R-:W2:Y:S02]  /*0070*/  LDCU UR5, c[0x0][0x374] ;  /* 0x00006e80ff0577ac */ /* 0x000ea40008000800 */
[----:B--2---:R-:W-:-:S02]  /*0080*/  UIMAD UR5, UR4, UR5, URZ ;  /* 0x00000005040572a4 */ /* 0x004fc4000f8e02ff */
[----:B---3--:R-:W-:Y:S01]  /*0090*/  UIMAD UR4, UR4, UR7, URZ ;  /* 0x00000007040472a4 */ /* 0x008fe2000f8e02ff */
[----:B0-----:R-:W-:-:S04]  /*00a0*/  IMAD R0, R0, UR6, R3 ;  /* 0x0000000600007c24 */ /* 0x001fc8000f8e0203 */
[----:B-1----:R-:W-:-:S05]  /*00b0*/  IMAD.IADD R15, R0, 0x1, R11 ;  /* 0x00000001000f7824 */ /* 0x002fca00078e020b */
[----:B------:R-:W-:-:S13]  /*00c0*/  ISETP.GE.AND P0, PT, R15, R10, PT ;  /* 0x0000000a0f00720c */ /* 0x000fda0003f06270 */
[----:B------:R-:W-:Y:S05]  /*00d0*/  @P0 EXIT ;  /* 0x000000000000094d */ /* 0x000fea0003800000 */
[----:B------:R-:W0:Y:S01]  /*00e0*/  I2F.U32.RP R2, UR5 ;  /* 0x0000000500027d06 */ /* 0x000e220008209000 */
[----:B------:R-:W1:Y:S01]  /*00f0*/  S2R R0, SR_TID.Y ;  /* 0x0000000000007919 */ /* 0x000e620000002200 */
[----:B------:R-:W-:Y:S01]  /*0100*/  IMAD R9, RZ, RZ, -UR5 ;  /* 0x80000005ff097e24 */ /* 0x000fe2000f8e02ff */
[----:B------:R-:W2:Y:S01]  /*0110*/  LDC.64 R12, c[0x0][0x380] ;  /* 0x0000e000ff0c7b82 */ /* 0x000ea20000000a00 */
[----:B------:R-:W-:Y:S01]  /*0120*/  ISETP.NE.U32.AND P2, PT, RZ, UR5, PT ;  /* 0x00000005ff007c0c */ /* 0x000fe2000bf45070 */
[----:B------:R-:W3:Y:S01]  /*0130*/  LDCU.64 UR8, c[0x0][0x358] ;  /* 0x00006b00ff0877ac */ /* 0x000ee20008000a00 */
[----:B------:R-:W4:Y:S01]  /*0140*/  LDCU UR7, c[0x0][0x388] ;  /* 0x00007100ff0777ac */ /* 0x000f220008000800 */
[----:B------:R-:W1:Y:S01]  /*0150*/  LDCU.128 UR12, c[0x0][0x380] ;  /* 0x00007000ff0c77ac */ /* 0x000e620008000c00 */
[----:B0-----:R-:W0:Y:S02]  /*0160*/  MUFU.RCP R2, R2 ;  /* 0x0000000200027308 */ /* 0x001e240000001000 */
[----:B0-----:R-:W-:Y:S01]  /*0170*/  VIADD R6, R2, 0xffffffe ;  /* 0x0ffffffe02067836 */ /* 0x001fe20000000000 */
[----:B-1----:R-:W-:Y:S01]  /*0180*/  IADD3 R3, PT, PT, R11, UR4, R0 ;  /* 0x000000040b037c10 */ /* 0x002fe2000fffe000 */
[----:B------:R-:W-:Y:S01]  /*0190*/  VIADD R0, R10, 0x1 ;  /* 0x000000010a007836 */ /* 0x000fe20000000000 */
[----:B------:R-:W0:Y:S03]  /*01a0*/  LDCU UR4, c[0x0][0x370] ;  /* 0x00006e00ff0477ac */ /* 0x000e260008000800 */
[----:B------:R1:W5:Y:S01]  /*01b0*/  F2I.FTZ.U32.TRUNC.NTZ R7, R6 ;  /* 0x0000000600077305 */ /* 0x000362000021f000 */
[----:B------:R-:W-:-:S04]  /*01c0*/  VIADD R5, R3, UR5 ;  /* 0x0000000503057c36 */ /* 0x000fc80008000000 */
[C---:B------:R-:W-:Y:S01]  /*01d0*/  IMAD R8, R5.reuse, R10, RZ ;  /* 0x0000000a05087224 */ /* 0x040fe200078e02ff */
[CC--:B------:R-:W-:Y:S01]  /*01e0*/  ISETP.GE.AND P0, PT, R5.reuse, R0.reuse, PT ;  /* 0x000000000500720c */ /* 0x0c0fe20003f06270 */
[----:B-1----:R-:W-:Y:S01]  /*01f0*/  IMAD.MOV.U32 R6, RZ, RZ, RZ ;  /* 0x000000ffff067224 */ /* 0x002fe200078e00ff */
[----:B------:R-:W-:Y:S02]  /*0200*/  VIMNMX R0, PT, PT, R5, R0, !PT ;  /* 0x0000000005007248 */ /* 0x000fe40007fe0100 */
[----:B------:R-:W-:Y:S01]  /*0210*/  SEL R4, RZ, 0x1, P0 ;  /* 0x00000001ff047807 */ /* 0x000fe20000000000 */
[----:B-----5:R-:W-:-:S03]  /*0220*/  IMAD R9, R9, R7, RZ ;  /* 0x0000000709097224 */ /* 0x020fc600078e02ff */
[----:B------:R-:W-:Y:S01]  /*0230*/  IADD3 R0, PT, PT, R0, -R5, -R4 ;  /* 0x8000000500007210 */ /* 0x000fe20007ffe804 */
[----:B0-----:R-:W-:Y:S01]  /*0240*/  UIMAD UR4, UR6, UR4, URZ ;  /* 0x00000004060472a4 */ /* 0x001fe2000f8e02ff */
[----:B------:R-:W-:-:S04]  /*0250*/  IMAD.HI.U32 R7, R7, R9, R6 ;  /* 0x0000000907077227 */ /* 0x000fc800078e0006 */
[----:B------:R-:W-:Y:S02]  /*0260*/  IMAD R6, R3, R10, RZ ;  /* 0x0000000a03067224 */ /* 0x000fe400078e02ff */
[----:B------:R-:W-:-:S04]  /*0270*/  IMAD.HI.U32 R9, R7, R0, RZ ;  /* 0x0000000007097227 */ /* 0x000fc800078e00ff */
[----:B------:R-:W-:-:S04]  /*0280*/  IMAD.MOV R7, RZ, RZ, -R9 ;  /* 0x000000ffff077224 */ /* 0x000fc800078e0a09 */
[----:B------:R-:W-:Y:S02]  /*0290*/  IMAD R0, R7, UR5, R0 ;  /* 0x0000000507007c24 */ /* 0x000fe4000f8e0200 */
[----:B------:R-:W-:-:S03]  /*02a0*/  VIADD R7, R11, 0xffffffff ;  /* 0xffffffff0b077836 */ /* 0x000fc60000000000 */
[----:B------:R-:W-:Y:S01]  /*02b0*/  ISETP.GE.U32.AND P0, PT, R0, UR5, PT ;  /* 0x0000000500007c0c */ /* 0x000fe2000bf06070 */
[----:B------:R-:W-:Y:S01]  /*02c0*/  IMAD R2, R7, R10, RZ ;  /* 0x0000000a07027224 */ /* 0x000fe200078e02ff */
[----:B------:R-:W-:-:S11]  /*02d0*/  SHF.R.S32.HI R7, RZ, 0x1f, R11 ;  /* 0x0000001fff077819 */ /* 0x000fd6000001140b */
[----:B------:R-:W-:Y:S02]  /*02e0*/  @P0 VIADD R0, R0, -UR5 ;  /* 0x8000000500000c36 */ /* 0x000fe40008000000 */
[----:B------:R-:W-:Y:S01]  /*02f0*/  @P0 VIADD R9, R9, 0x1 ;  /* 0x0000000109090836 */ /* 0x000fe20000000000 */
[----:B------:R-:W-:Y:S02]  /*0300*/  IADD3 R11, P0, PT, R2, R11, RZ ;  /* 0x0000000b020b7210 */ /* 0x000fe40007f1e0ff */
[----:B------:R-:W-:Y:S02]  /*0310*/  ISETP.GE.U32.AND P1, PT, R0, UR5, PT ;  /* 0x0000000500007c0c */ /* 0x000fe4000bf26070 */
[----:B------:R-:W-:Y:S02]  /*0320*/  LEA.HI.X.SX32 R0, R2, R7, 0x1, P0 ;  /* 0x0000000702007211 */ /* 0x000fe400000f0eff */
[----:B--2---:R-:W-:-:S04]  /*0330*/  LEA R12, P0, R11, R12, 0x3 ;  /* 0x0000000c0b0c7211 */ /* 0x004fc800078018ff */
[----:B------:R-:W-:Y:S01]  /*0340*/  LEA.HI.X R13, R11, R13, R0, 0x3, P0 ;  /* 0x0000000d0b0d7211 */ /* 0x000fe200000f1c00 */
[----:B------:R-:W-:-:S04]  /*0350*/  IMAD.MOV.U32 R11, RZ, RZ, R15 ;  /* 0x000000ffff0b7224 */ /* 0x000fc800078e000f */
[----:B------:R-:W-:Y:S01]  /*0360*/  @P1 VIADD R9, R9, 0x1 ;  /* 0x0000000109091836 */ /* 0x000fe20000000000 */
[----:B------:R-:W-:-:S05]  /*0370*/  @!P2 LOP3.LUT R9, RZ, UR5, RZ, 0x33, !PT ;  /* 0x00000005ff09ac12 */ /* 0x000fca000f8e33ff */
[----:B------:R-:W-:Y:S02]  /*0380*/  IMAD.IADD R4, R4, 0x1, R9 ;  /* 0x0000000104047824 */ /* 0x000fe400078e0209 */
[----:B------:R-:W-:-:S03]  /*0390*/  VIADD R9, R5, UR5 ;  /* 0x0000000505097c36 */ /* 0x000fc60008000000 */
[----:B------:R-:W-:Y:S01]  /*03a0*/  LOP3.LUT R26, R4, 0x3, RZ, 0xc0, !PT ;  /* 0x00000003041a7812 */ /* 0x000fe200078ec0ff */
[----:B---34-:R-:W-:-:S07]  /*03b0*/  IMAD R10, R9, R10, RZ ;  /* 0x0000000a090a7224 */ /* 0x018fce00078e02ff */
.L_x_722:
[----:B0-----:R-:W0:Y:S01]  /*03c0*/  LDCU UR6, c[0x0][0x388] ;  /* 0x00007100ff0677ac */ /* 0x001e220008000800 */
[----:B------:R-:W-:Y:S01]  /*03d0*/  BSSY.RECONVERGENT B0, `(.L_x_703) ;  /* 0x000010b000007945 */ /* 0x000fe20003800200 */
[----:B0-----:R-:W-:-:S13]  /*03e0*/  ISETP.GT.AND P0, PT, R3, UR6, PT ;  /* 0x0000000603007c0c */ /* 0x001fda000bf04270 */
[----:B-123--:R-:W-:Y:S05]  /*03f0*/  @P0 BRA `(.L_x_704) ;  /* 0x0000001000200947 */ /* 0x00efea0003800000 */
[----:B------:R-:W0:Y:S01]  /*0400*/  LDC.64 R14, c[0x0][0x380] ;  /* 0x0000e000ff0e7b82 */ /* 0x000e220000000a00 */
[----:B------:R-:W-:Y:S01]  /*0410*/  ISETP.NE.AND P0, PT, R26, 0x3, PT ;  /* 0x000000031a00780c */ /* 0x000fe20003f05270 */
[----:B------:R-:W-:Y:S01]  /*0420*/  IMAD.IADD R17, R2, 0x1, R11 ;  /* 0x0000000102117824 */ /* 0x000fe200078e020b */
[----:B------:R-:W-:Y:S01]  /*0430*/  BSSY.RECONVERGENT B1, `(.L_x_705) ;  /* 0x0000074000017945 */ /* 0x000fe20003800200 */
[----:B------:R-:W-:Y:S02]  /*0440*/  IMAD.MOV.U32 R29, RZ, RZ, R3 ;  /* 0x000000ffff1d7224 */ /* 0x000fe400078e0003 */
[----:B0-----:R-:W-:-:S08]  /*0450*/  IMAD.WIDE R14, R17, 0x8, R14 ;  /* 0x00000008110e7825 */ /* 0x001fd000078e020e */
[----:B------:R-:W-:Y:S05]  /*0460*/  @!P0 BRA `(.L_x_706) ;  /* 0x0000000400c08947 */ /* 0x000fea0003800000 */
[----:B------:R-:W2:Y:S01]  /*0470*/  LDG.E.64 R18, desc[UR8][R12.64+-0x8] ;  /* 0xfffff8080c127981 */ /* 0x000ea2000c1e1b00 */
[----:B------:R-:W0:Y:S01]  /*0480*/  LDCU UR6, c[0x0][0x38c] ;  /* 0x00007180ff0677ac */ /* 0x000e220008000800 */
[----:B------:R-:W1:Y:S01]  /*0490*/  LDCU.64 UR10, c[0x0][0x380] ;  /* 0x00007000ff0a77ac */ /* 0x000e620008000a00 */
[----:B0-----:R-:W-:-:S04]  /*04a0*/  IADD3 R0, P0, PT, R6, UR6, RZ ;  /* 0x0000000606007c10 */ /* 0x001fc8000ff1e0ff */
[----:B------:R-:W-:Y:S02]  /*04b0*/  LEA.HI.X.SX32 R17, R6, R7, 0x1, P0 ;  /* 0x0000000706117211 */ /* 0x000fe400000f0eff */
[----:B-1----:R-:W-:-:S04]  /*04c0*/  LEA R20, P0, R0, UR10, 0x3 ;  /* 0x0000000a00147c11 */ /* 0x002fc8000f8018ff */
[----:B------:R-:W-:-:S06]  /*04d0*/  LEA.HI.X R21, R0, UR11, R17, 0x3, P0 ;  /* 0x0000000b00157c11 */ /* 0x000fcc00080f1c11 */
[----:B------:R-:W3:Y:S01]  /*04e0*/  LDG.E.64 R20, desc[UR8][R20.64+-0x8] ;  /* 0xfffff80814147981 */ /* 0x000ee2000c1e1b00 */
[----:B------:R-:W-:Y:S01]  /*04f0*/  IMAD.MOV.U32 R16, RZ, RZ, 0x1 ;  /* 0x00000001ff107424 */ /* 0x000fe200078e00ff */
[----:B------:R-:W-:Y:S01]  /*0500*/  BSSY.RECONVERGENT B2, `(.L_x_707) ;  /* 0x0000013000027945 */ /* 0x000fe20003800200 */
[----:B------:R-:W-:Y:S01]  /*0510*/  ISETP.NE.AND P1, PT, R26, RZ, PT ;  /* 0x000000ff1a00720c */ /* 0x000fe20003f25270 */
[----:B--2---:R-:W0:Y:S03]  /*0520*/  MUFU.RCP64H R17, R19 ;  /* 0x0000001300117308 */ /* 0x004e260000001800 */
[----:B0-----:R-:W-:-:S08]  /*0530*/  DFMA R22, -R18, R16, 1 ;  /* 0x3ff000001216742b */ /* 0x001fd00000000110 */
[----:B------:R-:W-:-:S08]  /*0540*/  DFMA R22, R22, R22, R22 ;  /* 0x000000161616722b */ /* 0x000fd00000000016 */
[----:B------:R-:W-:Y:S01]  /*0550*/  DFMA R22, R16, R22, R16 ;  /* 0x000000161016722b */ /* 0x000fe20000000010 */
[----:B---3--:R-:W-:-:S07]  /*0560*/  FSETP.GEU.AND P2, PT, |R21|, 6.5827683646048100446e-37, PT ;  /* 0x036000001500780b */ /* 0x008fce0003f4e200 */
[----:B------:R-:W-:-:S08]  /*0570*/  DFMA R16, -R18, R22, 1 ;  /* 0x3ff000001210742b */ /* 0x000fd00000000116 */
[----:B------:R-:W-:-:S08]  /*0580*/  DFMA R16, R22, R16, R22 ;  /* 0x000000101610722b */ /* 0x000fd00000000016 */
[----:B------:R-:W-:-:S08]  /*0590*/  DMUL R22, R20, R16 ;  /* 0x0000001014167228 */ /* 0x000fd00000000000 */
[----:B------:R-:W-:-:S08]  /*05a0*/  DFMA R24, -R18, R22, R20 ;  /* 0x000000161218722b */ /* 0x000fd00000000114 */
[----:B------:R-:W-:-:S10]  /*05b0*/  DFMA R16, R16, R24, R22 ;  /* 0x000000181010722b */ /* 0x000fd40000000016 */
[----:B------:R-:W-:-:S05]  /*05c0*/  FFMA R0, RZ, R19, R17 ;  /* 0x00000013ff007223 */ /* 0x000fca0000000011 */
[----:B------:R-:W-:-:S13]  /*05d0*/  FSETP.GT.AND P0, PT, |R0|, 1.469367938527859385e-39, PT ;  /* 0x001000000000780b */ /* 0x000fda0003f04200 */
[----:B------:R-:W-:Y:S05]  /*05e0*/  @P0 BRA P2, `(.L_x_708) ;  /* 0x0000000000100947 */ /* 0x000fea0001000000 */
[----:B------:R-:W-:-:S07]  /*05f0*/  MOV R0, 0x610 ;  /* 0x0000061000007802 */ /* 0x000fce0000000f00 */
[----:B------:R-:W-:Y:S05]  /*0600*/  CALL.REL.NOINC `($__internal_0_$__cuda_sm20_div_rn_f64_full) ;  /* 0x0000000c00b47944 */ /* 0x000fea0003c00000 */
[----:B------:R-:W-:Y:S02]  /*0610*/  IMAD.MOV.U32 R16, RZ, RZ, R20 ;  /* 0x000000ffff107224 */ /* 0x000fe400078e0014 */
[----:B------:R-:W-:-:S07]  /*0620*/  IMAD.MOV.U32 R17, RZ, RZ, R21 ;  /* 0x000000ffff117224 */ /* 0x000fce00078e0015 */
.L_x_708:
[----:B------:R-:W-:Y:S05]  /*0630*/  BSYNC.RECONVERGENT B2 ;  /* 0x0000000000027941 */ /* 0x000fea0003800200 */
.L_x_707:
[----:B------:R-:W0:Y:S01]  /*0640*/  LDC.64 R20, c[0x0][0x380] ;  /* 0x0000e000ff147b82 */ /* 0x000e220000000a00 */
[----:B------:R-:W-:-:S04]  /*0650*/  IMAD.IADD R19, R6, 0x1, R11 ;  /* 0x0000000106137824 */ /* 0x000fc800078e020b */
[----:B0-----:R-:W-:Y:S02]  /*0660*/  IMAD.WIDE R20, R19, 0x8, R20 ;  /* 0x0000000813147825 */ /* 0x001fe400078e0214 */
[----:B------:R-:W2:Y:S04]  /*0670*/  LDG.E.64 R18, desc[UR8][R14.64] ;  /* 0x000000080e127981 */ /* 0x000ea8000c1e1b00 */
[----:B------:R-:W2:Y:S01]  /*0680*/  LDG.E.64 R22, desc[UR8][R20.64] ;  /* 0x0000000814167981 */ /* 0x000ea2000c1e1b00 */
[----:B------:R-:W-:Y:S01]  /*0690*/  IMAD.MOV.U32 R29, RZ, RZ, R5 ;  /* 0x000000ffff1d7224 */ /* 0x000fe200078e0005 */
[----:B--2---:R-:W-:-:S07]  /*06a0*/  DFMA R18, R18, -R16, R22 ;  /* 0x800000101212722b */ /* 0x004fce0000000016 */
[----:B------:R0:W-:Y:S01]  /*06b0*/  STG.E.64 desc[UR8][R20.64], R18 ;  /* 0x0000001214007986 */ /* 0x0001e2000c101b08 */
[----:B------:R-:W-:Y:S05]  /*06c0*/  @!P1 BRA `(.L_x_706) ;  /* 0x0000000400289947 */ /* 0x000fea0003800000 */
[----:B0-----:R-:W2:Y:S01]  /*06d0*/  LDG.E.64 R18, desc[UR8][R12.64+-0x8] ;  /* 0xfffff8080c127981 */ /* 0x001ea2000c1e1b00 */
        /* <DEDUP_REMOVED lines=9> */
[----:B------:R-:W-:Y:S01]  /*0770*/  ISETP.NE.AND P1, PT, R26, 0x1, PT ;  /* 0x000000011a00780c */ /* 0x000fe20003f25270 */
        /* <DEDUP_REMOVED lines=17> */
.L_x_710:
[----:B------:R-:W-:Y:S05]  /*0890*/  BSYNC.RECONVERGENT B2 ;  /* 0x0000000000027941 */ /* 0x000fea0003800200 */
.L_x_709:
        /* <DEDUP_REMOVED lines=9> */
[----:B-1----:R-:W2:Y:S01]  /*0930*/  LDG.E.64 R18, desc[UR8][R12.64+-0x8] ;  /* 0xfffff8080c127981 */ /* 0x002ea2000c1e1b00 */
        /* <DEDUP_REMOVED lines=9> */
[----:B------:R-:W-:Y:S01]  /*09d0*/  VIADD R29, R9, UR5 ;  /* 0x00000005091d7c36 */ /* 0x000fe20008000000 */
        /* <DEDUP_REMOVED lines=17> */
.L_x_712:
[----:B------:R-:W-:Y:S05]  /*0af0*/  BSYNC.RECONVERGENT B2 ;  /* 0x0000000000027941 */ /* 0x000fea0003800200 */
.L_x_711:
[----:B------:R-:W0:Y:S01]  /*0b00*/  LDC.64 R18, c[0x0][0x380] ;  /* 0x0000e000ff127b82 */ /* 0x000e220000000a00 */
[----:B------:R-:W-:-:S04]  /*0b10*/  IMAD.IADD R21, R10, 0x1, R11 ;  /* 0x000000010a157824 */ /* 0x000fc800078e020b */
[----:B0-----:R-:W-:Y:S02]  /*0b20*/  IMAD.WIDE R18, R21, 0x8, R18 ;  /* 0x0000000815127825 */ /* 0x001fe400078e0212 */
[----:B------:R-:W2:Y:S04]  /*0b30*/  LDG.E.64 R20, desc[UR8][R14.64] ;  /* 0x000000080e147981 */ /* 0x000ea8000c1e1b00 */
[----:B------:R-:W2:Y:S02]  /*0b40*/  LDG.E.64 R22, desc[UR8][R18.64] ;  /* 0x0000000812167981 */ /* 0x000ea4000c1e1b00 */
[----:B--2---:R-:W-:-:S07]  /*0b50*/  DFMA R20, R20, -R16, R22 ;  /* 0x800000101414722b */ /* 0x004fce0000000016 */
[----:B------:R2:W-:Y:S04]  /*0b60*/  STG.E.64 desc[UR8][R18.64], R20 ;  /* 0x0000001412007986 */ /* 0x0005e8000c101b08 */
.L_x_706:
[----:B------:R-:W-:Y:S05]  /*0b70*/  BSYNC.RECONVERGENT B1 ;  /* 0x0000000000017941 */ /* 0x000fea0003800200 */
.L_x_705:
[----:B------:R-:W-:-:S13]  /*0b80*/  ISETP.GE.U32.AND P0, PT, R4, 0x3, PT ;  /* 0x000000030400780c */ /* 0x000fda0003f06070 */
[----:B------:R-:W-:Y:S05]  /*0b90*/  @!P0 BRA `(.L_x_704) ;  /* 0x0000000800388947 */ /* 0x000fea0003800000 */
.L_x_721:
[----:B0123--:R-:W2:Y:S01]  /*0ba0*/  LDG.E.64 R18, desc[UR8][R12.64+-0x8] ;  /* 0xfffff8080c127981 */ /* 0x00fea2000c1e1b00 */
[----:B------:R-:W-:-:S05]  /*0bb0*/  IMAD R32, R29, UR14, RZ ;  /* 0x0000000e1d207c24 */ /* 0x000fca000f8e02ff */
[----:B------:R-:W-:-:S04]  /*0bc0*/  IADD3 R0, P0, PT, R32, UR15, RZ ;  /* 0x0000000f20007c10 */ /* 0x000fc8000ff1e0ff */
[----:B------:R-:W-:Y:S02]  /*0bd0*/  LEA.HI.X.SX32 R17, R32, R7, 0x1, P0 ;  /* 0x0000000720117211 */ /* 0x000fe400000f0eff */
[----:B------:R-:W-:-:S04]  /*0be0*/  LEA R20, P0, R0, UR12, 0x3 ;  /* 0x0000000c00147c11 */ /* 0x000fc8000f8018ff */
[----:B------:R-:W-:-:S06]  /*0bf0*/  LEA.HI.X R21, R0, UR13, R17, 0x3, P0 ;  /* 0x0000000d00157c11 */ /* 0x000fcc00080f1c11 */
[----:B------:R-:W3:Y:S01]  /*0c00*/  LDG.E.64 R20, desc[UR8][R20.64+-0x8] ;  /* 0xfffff80814147981 */ /* 0x000ee2000c1e1b00 */
[----:B------:R-:W-:Y:S01]  /*0c10*/  IMAD.MOV.U32 R22, RZ, RZ, 0x1 ;  /* 0x00000001ff167424 */ /* 0x000fe200078e00ff */
[----:B------:R-:W-:Y:S01]  /*0c20*/  BSSY.RECONVERGENT B1, `(.L_x_713) ;  /* 0x0000012000017945 */ /* 0x000fe20003800200 */
[----:B--2---:R-:W0:Y:S04]  /*0c30*/  MUFU.RCP64H R23, R19 ;  /* 0x0000001300177308 */ /* 0x004e280000001800 */
[----:B0-----:R-:W-:Y:S01]  /*0c40*/  DFMA R16, -R18, R22, 1 ;  /* 0x3ff000001210742b */ /* 0x001fe20000000116 */
[----:B---3--:R-:W-:-:S07]  /*0c50*/  FSETP.GEU.AND P1, PT, |R21|, 6.5827683646048100446e-37, PT ;  /* 0x036000001500780b */ /* 0x008fce0003f2e200 */
[----:B------:R-:W-:-:S08]  /*0c60*/  DFMA R16, R16, R16, R16 ;  /* 0x000000101010722b */ /* 0x000fd00000000010 */
[----:B------:R-:W-:-:S08]  /*0c70*/  DFMA R16, R22, R16, R22 ;  /* 0x000000101610722b */ /* 0x000fd00000000016 */
        /* <DEDUP_REMOVED lines=12> */
.L_x_714:
[----:B------:R-:W-:Y:S05]  /*0d40*/  BSYNC.RECONVERGENT B1 ;  /* 0x0000000000017941 */ /* 0x000fea0003800200 */
.L_x_713:
[----:B------:R-:W0:Y:S01]  /*0d50*/  LDC.64 R24, c[0x0][0x380] ;  /* 0x0000e000ff187b82 */ /* 0x000e220000000a00 */
[----:B------:R-:W-:-:S04]  /*0d60*/  IMAD.IADD R19, R32, 0x1, R11 ;  /* 0x0000000120137824 */ /* 0x000fc800078e020b */
[----:B0-----:R-:W-:Y:S02]  /*0d70*/  IMAD.WIDE R24, R19, 0x8, R24 ;  /* 0x0000000813187825 */ /* 0x001fe400078e0218 */
[----:B------:R-:W2:Y:S04]  /*0d80*/  LDG.E.64 R18, desc[UR8][R14.64] ;  /* 0x000000080e127981 */ /* 0x000ea8000c1e1b00 */
[----:B------:R-:W2:Y:S01]  /*0d90*/  LDG.E.64 R20, desc[UR8][R24.64] ;  /* 0x0000000818147981 */ /* 0x000ea2000c1e1b00 */
[----:B------:R-:W-:-:S04]  /*0da0*/  VIADD R29, R29, UR5 ;  /* 0x000000051d1d7c36 */ /* 0x000fc80008000000 */
[----:B------:R-:W-:-:S05]  /*0db0*/  IMAD R32, R29, UR14, RZ ;  /* 0x0000000e1d207c24 */ /* 0x000fca000f8e02ff */
[----:B------:R-:W-:Y:S01]  /*0dc0*/  IADD3 R0, P0, PT, R32, UR15, RZ ;  /* 0x0000000f20007c10 */ /* 0x000fe2000ff1e0ff */
[----:B--2---:R-:W-:-:S07]  /*0dd0*/  DFMA R16, R18, -R16, R20 ;  /* 0x800000101210722b */ /* 0x004fce0000000014 */
[----:B------:R0:W-:Y:S04]  /*0de0*/  STG.E.64 desc[UR8][R24.64], R16 ;  /* 0x0000001018007986 */ /* 0x0001e8000c101b08 */
[----:B------:R-:W2:Y:S01]  /*0df0*/  LDG.E.64 R18, desc[UR8][R12.64+-0x8] ;  /* 0xfffff8080c127981 */ /* 0x000ea2000c1e1b00 */
[----:B------:R-:W-:Y:S02]  /*0e00*/  LEA.HI.X.SX32 R21, R32, R7, 0x1, P0 ;  /* 0x0000000720157211 */ /* 0x000fe400000f0eff */
[----:B------:R-:W-:-:S04]  /*0e10*/  LEA R20, P0, R0, UR12, 0x3 ;  /* 0x0000000c00147c11 */ /* 0x000fc8000f8018ff */
[----:B------:R-:W-:-:S06]  /*0e20*/  LEA.HI.X R21, R0, UR13, R21, 0x3, P0 ;  /* 0x0000000d00157c11 */ /* 0x000fcc00080f1c15 */
[----:B------:R-:W3:Y:S01]  /*0e30*/  LDG.E.64 R20, desc[UR8][R20.64+-0x8] ;  /* 0xfffff80814147981 */ /* 0x000ee2000c1e1b00 */
[----:B------:R-:W-:Y:S01]  /*0e40*/  IMAD.MOV.U32 R22, RZ, RZ, 0x1 ;  /* 0x00000001ff167424 */ /* 0x000fe200078e00ff */
[----:B------:R-:W-:Y:S01]  /*0e50*/  BSSY.RECONVERGENT B1, `(.L_x_715) ;  /* 0x0000012000017945 */ /* 0x000fe20003800200 */
[----:B--2---:R-:W0:Y:S01]  /*0e60*/  MUFU.RCP64H R23, R19 ;  /* 0x0000001300177308 */ /* 0x004e220000001800 */
[----:B---3--:R-:W-:-:S03]  /*0e70*/  FSETP.GEU.AND P1, PT, |R21|, 6.5827683646048100446e-37, PT ;  /* 0x036000001500780b */ /* 0x008fc60003f2e200 */
[----:B0-----:R-:W-:-:S08]  /*0e80*/  DFMA R16, -R18, R22, 1 ;  /* 0x3ff000001210742b */ /* 0x001fd00000000116 */
        /* <DEDUP_REMOVED lines=14> */
.L_x_716:
[----:B------:R-:W-:Y:S05]  /*0f70*/  BSYNC.RECONVERGENT B1 ;  /* 0x0000000000017941 */ /* 0x000fea0003800200 */
.L_x_715:
        /* <DEDUP_REMOVED lines=34> */
.L_x_718:
[----:B------:R-:W-:Y:S05]  /*11a0*/  BSYNC.RECONVERGENT B1 ;  /* 0x0000000000017941 */ /* 0x000fea0003800200 */
.L_x_717:
        /* <DEDUP_REMOVED lines=30> */
[----:B------:R-:W-:Y:S01]  /*1390*/  IMAD.MOV.U32 R20, RZ, RZ, R16 ;  /* 0x000000ffff147224 */ /* 0x000fe200078e0010 */
[----:B------:R-:W-:Y:S01]  /*13a0*/  MOV R0, 0x13d0 ;  /* 0x000013d000007802 */ /* 0x000fe20000000f00 */
[----:B------:R-:W-:-:S07]  /*13b0*/  IMAD.MOV.U32 R21, RZ, RZ, R17 ;  /* 0x000000ffff157224 */ /* 0x000fce00078e0011 */
[----:B------:R-:W-:Y:S05]  /*13c0*/  CALL.REL.NOINC `($__internal_0_$__cuda_sm20_div_rn_f64_full) ;  /* 0x0000000000447944 */ /* 0x000fea0003c00000 */
.L_x_720:
[----:B------:R-:W-:Y:S05]  /*13d0*/  BSYNC.RECONVERGENT B1 ;  /* 0x0000000000017941 */ /* 0x000fea0003800200 */
.L_x_719:
[----:B------:R-:W0:Y:S01]  /*13e0*/  LDC.64 R16, c[0x0][0x380] ;  /* 0x0000e000ff107b82 */ /* 0x000e220000000a00 */
[----:B------:R-:W-:-:S04]  /*13f0*/  IMAD.IADD R19, R32, 0x1, R11 ;  /* 0x0000000120137824 */ /* 0x000fc800078e020b */
[----:B0-----:R-:W-:Y:S02]  /*1400*/  IMAD.WIDE R16, R19, 0x8, R16 ;  /* 0x0000000813107825 */ /* 0x001fe400078e0210 */
[----:B------:R-:W2:Y:S04]  /*1410*/  LDG.E.64 R18, desc[UR8][R14.64] ;  /* 0x000000080e127981 */ /* 0x000ea8000c1e1b00 */
[----:B------:R-:W2:Y:S01]  /*1420*/  LDG.E.64 R22, desc[UR8][R16.64] ;  /* 0x0000000810167981 */ /* 0x000ea2000c1e1b00 */
[----:B------:R-:W-:-:S05]  /*1430*/  VIADD R29, R29, UR5 ;  /* 0x000000051d1d7c36 */ /* 0x000fca0008000000 */
[----:B------:R-:W-:Y:S01]  /*1440*/  ISETP.GT.AND P0, PT, R29, UR7, PT ;  /* 0x000000071d007c0c */ /* 0x000fe2000bf04270 */
[----:B--2---:R-:W-:-:S07]  /*1450*/  DFMA R18, R18, -R20, R22 ;  /* 0x800000141212722b */ /* 0x004fce0000000016 */
[----:B------:R3:W-:Y:S05]  /*1460*/  STG.E.64 desc[UR8][R16.64], R18 ;  /* 0x0000001210007986 */ /* 0x0007ea000c101b08 */
[----:B------:R-:W-:Y:S05]  /*1470*/  @!P0 BRA `(.L_x_721) ;  /* 0xfffffff400c88947 */ /* 0x000fea000383ffff */
.L_x_704:
[----:B------:R-:W-:Y:S05]  /*1480*/  BSYNC.RECONVERGENT B0 ;  /* 0x0000000000007941 */ /* 0x000fea0003800200 */
.L_x_703:
[----:B------:R-:W4:Y:S01]  /*1490*/  LDCU UR6, c[0x0][0x388] ;  /* 0x00007100ff0677ac */ /* 0x000f220008000800 */
[----:B------:R-:W-:-:S05]  /*14a0*/  VIADD R11, R11, UR4 ;  /* 0x000000040b0b7c36 */ /* 0x000fca0008000000 */
[----:B----4-:R-:W-:-:S13]  /*14b0*/  ISETP.GE.AND P0, PT, R11, UR6, PT ;  /* 0x000000060b007c0c */ /* 0x010fda000bf06270 */
[----:B------:R-:W-:Y:S05]  /*14c0*/  @!P0 BRA `(.L_x_722) ;  /* 0xffffffec00bc8947 */ /* 0x000fea000383ffff */
[----:B------:R-:W-:Y:S05]  /*14d0*/  EXIT ;  /* 0x000000000000794d */ /* 0x000fea0003800000 */
        .weak           $__internal_0_$__cuda_sm20_div_rn_f64_full
        .type           $__internal_0_$__cuda_sm20_div_rn_f64_full,@function
        .size           $__internal_0_$__cuda_sm20_div_rn_f64_full,(.L_x_729 - $__internal_0_$__cuda_sm20_div_rn_f64_full)
$__internal_0_$__cuda_sm20_div_rn_f64_full:
[C---:B------:R-:W-:Y:S01]  /*14e0*/  FSETP.GEU.AND P0, PT, |R19|.reuse, 1.469367938527859385e-39, PT ;  /* 0x001000001300780b */ /* 0x040fe20003f0e200 */
[----:B------:R-:W-:Y:S01]  /*14f0*/  IMAD.MOV.U32 R22, RZ, RZ, 0x1 ;  /* 0x00000001ff167424 */ /* 0x000fe200078e00ff */
[----:B------:R-:W-:Y:S01]  /*1500*/  LOP3.LUT R16, R19, 0x800fffff, RZ, 0xc0, !PT ;  /* 0x800fffff13107812 */ /* 0x000fe200078ec0ff */
[----:B------:R-:W-:Y:S01]  /*1510*/  BSSY.RECONVERGENT B3, `(.L_x_723) ;  /* 0x0000054000037945 */ /* 0x000fe20003800200 */
[C---:B------:R-:W-:Y:S02]  /*1520*/  FSETP.GEU.AND P3, PT, |R21|.reuse, 1.469367938527859385e-39, PT ;  /* 0x001000001500780b */ /* 0x040fe40003f6e200 */
[----:B------:R-:W-:Y:S01]  /*1530*/  LOP3.LUT R17, R16, 0x3ff00000, RZ, 0xfc, !PT ;  /* 0x3ff0000010117812 */ /* 0x000fe200078efcff */
[----:B------:R-:W-:Y:S01]  /*1540*/  IMAD.MOV.U32 R16, RZ, RZ, R18 ;  /* 0x000000ffff107224 */ /* 0x000fe200078e0012 */
[----:B------:R-:W-:Y:S02]  /*1550*/  LOP3.LUT R27, R21, 0x7ff00000, RZ, 0xc0, !PT ;  /* 0x7ff00000151b7812 */ /* 0x000fe400078ec0ff */
[----:B------:R-:W-:-:S03]  /*1560*/  LOP3.LUT R30, R19, 0x7ff00000, RZ, 0xc0, !PT ;  /* 0x7ff00000131e7812 */ /* 0x000fc600078ec0ff */
[----:B------:R-:W-:Y:S01]  /*1570*/  @!P0 DMUL R16, R18, 8.98846567431157953865e+307 ;  /* 0x7fe0000012108828 */ /* 0x000fe20000000000 */
[----:B------:R-:W-:-:S03]  /*1580*/  ISETP.GE.U32.AND P2, PT, R27, R30, PT ;  /* 0x0000001e1b00720c */ /* 0x000fc60003f46070 */
[----:B------:R-:W-:Y:S01]  /*1590*/  @!P3 LOP3.LUT R28, R19, 0x7ff00000, RZ, 0xc0, !PT ;  /* 0x7ff00000131cb812 */ /* 0x000fe200078ec0ff */
[----:B------:R-:W-:Y:S01]  /*15a0*/  @!P3 IMAD.MOV.U32 R34, RZ, RZ, RZ ;  /* 0x000000ffff22b224 */ /* 0x000fe200078e00ff */
[----:B------:R-:W0:Y:S02]  /*15b0*/  MUFU.RCP64H R23, R17 ;  /* 0x0000001100177308 */ /* 0x000e240000001800 */
[----:B------:R-:W-:Y:S01]  /*15c0*/  @!P3 ISETP.GE.U32.AND P4, PT, R27, R28, PT ;  /* 0x0000001c1b00b20c */ /* 0x000fe20003f86070 */
[----:B------:R-:W-:Y:S01]  /*15d0*/  IMAD.MOV.U32 R28, RZ, RZ, 0x1ca00000 ;  /* 0x1ca00000ff1c7424 */ /* 0x000fe200078e00ff */
[----:B------:R-:W-:-:S04]  /*15e0*/  @!P0 LOP3.LUT R30, R17, 0x7ff00000, RZ, 0xc0, !PT ;  /* 0x7ff00000111e8812 */ /* 0x000fc800078ec0ff */
[----:B------:R-:W-:Y:S01]  /*15f0*/  @!P3 SEL R31, R28, 0x63400000, !P4 ;  /* 0x634000001c1fb807 */ /* 0x000fe20006000000 */
[----:B0-----:R-:W-:-:S08]  /*1600*/  DFMA R24, R22, -R16, 1 ;  /* 0x3ff000001618742b */ /* 0x001fd00000000810 */
[----:B------:R-:W-:-:S08]  /*1610*/  DFMA R24, R24, R24, R24 ;  /* 0x000000181818722b */ /* 0x000fd00000000018 */
[----:B------:R-:W-:Y:S01]  /*1620*/  DFMA R24, R22, R24, R22 ;  /* 0x000000181618722b */ /* 0x000fe20000000016 */
[----:B------:R-:W-:Y:S01]  /*1630*/  @!P3 LOP3.LUT R22, R31, 0x80000000, R21, 0xf8, !PT ;  /* 0x800000001f16b812 */ /* 0x000fe200078ef815 */
[----:B------:R-:W-:Y:S01]  /*1640*/  IMAD.MOV.U32 R31, RZ, RZ, R27 ;  /* 0x000000ffff1f7224 */ /* 0x000fe200078e001b */
[----:B------:R-:W-:Y:S02]  /*1650*/  SEL R23, R28, 0x63400000, !P2 ;  /* 0x634000001c177807 */ /* 0x000fe40005000000 */
[----:B------:R-:W-:Y:S01]  /*1660*/  @!P3 LOP3.LUT R35, R22, 0x100000, RZ, 0xfc, !PT ;  /* 0x001000001623b812 */ /* 0x000fe200078efcff */
[----:B------:R-:W-:Y:S01]  /*1670*/  IMAD.MOV.U32 R22, RZ, RZ, R20 ;  /* 0x000000ffff167224 */ /* 0x000fe200078e0014 */
[----:B------:R-:W-:Y:S01]  /*1680*/  LOP3.LUT R23, R23, 0x800fffff, R21, 0xf8, !PT ;  /* 0x800fffff17177812 */ /* 0x000fe200078ef815 */
[----:B------:R-:W-:-:S05]  /*1690*/  DFMA R36, R24, -R16, 1 ;  /* 0x3ff000001824742b */ /* 0x000fca0000000810 */
[----:B------:R-:W-:-:S03]  /*16a0*/  @!P3 DFMA R22, R22, 2, -R34 ;  /* 0x400000001616b82b */ /* 0x000fc60000000822 */
[----:B------:R-:W-:-:S07]  /*16b0*/  DFMA R36, R24, R36, R24 ;  /* 0x000000241824722b */ /* 0x000fce0000000018 */
[----:B------:R-:W-:Y:S01]  /*16c0*/  @!P3 LOP3.LUT R31, R23, 0x7ff00000, RZ, 0xc0, !PT ;  /* 0x7ff00000171fb812 */ /* 0x000fe200078ec0ff */
[----:B------:R-:W-:-:S04]  /*16d0*/  DMUL R34, R36, R22 ;  /* 0x0000001624227228 */ /* 0x000fc80000000000 */
[----:B------:R-:W-:-:S04]  /*16e0*/  VIADD R33, R31, 0xffffffff ;  /* 0xffffffff1f217836 */ /* 0x000fc80000000000 */
[----:B------:R-:W-:Y:S01]  /*16f0*/  DFMA R24, R34, -R16, R22 ;  /* 0x800000102218722b */ /* 0x000fe20000000016 */
[----:B------:R-:W-:Y:S01]  /*1700*/  ISETP.GT.U32.AND P0, PT, R33, 0x7feffffe, PT ;  /* 0x7feffffe2100780c */ /* 0x000fe20003f04070 */
[----:B------:R-:W-:-:S05]  /*1710*/  VIADD R33, R30, 0xffffffff ;  /* 0xffffffff1e217836 */ /* 0x000fca0000000000 */
[----:B------:R-:W-:Y:S01]  /*1720*/  ISETP.GT.U32.OR P0, PT, R33, 0x7feffffe, P0 ;  /* 0x7feffffe2100780c */ /* 0x000fe20000704470 */
[----:B------:R-:W-:-:S12]  /*1730*/  DFMA R24, R36, R24, R34 ;  /* 0x000000182418722b */ /* 0x000fd80000000022 */
[----:B------:R-:W-:Y:S05]  /*1740*/  @P0 BRA `(.L_x_724) ;  /* 0x00000000006c0947 */ /* 0x000fea0003800000 */
[----:B------:R-:W-:-:S04]  /*1750*/  LOP3.LUT R30, R19, 0x7ff00000, RZ, 0xc0, !PT ;  /* 0x7ff00000131e7812 */ /* 0x000fc800078ec0ff */
[CC--:B------:R-:W-:Y:S02]  /*1760*/  VIADDMNMX R20, R27.reuse, -R30.reuse, 0xb9600000, !PT ;  /* 0xb96000001b147446 */ /* 0x0c0fe4000780091e */
[----:B------:R-:W-:Y:S02]  /*1770*/  ISETP.GE.U32.AND P0, PT, R27, R30, PT ;  /* 0x0000001e1b00720c */ /* 0x000fe40003f06070 */
[----:B------:R-:W-:Y:S02]  /*1780*/  VIMNMX R20, PT, PT, R20, 0x46a00000, PT ;  /* 0x46a0000014147848 */ /* 0x000fe40003fe0100 */
[----:B------:R-:W-:-:S05]  /*1790*/  SEL R27, R28, 0x63400000, !P0 ;  /* 0x634000001c1b7807 */ /* 0x000fca0004000000 */
[----:B------:R-:W-:Y:S02]  /*17a0*/  IMAD.IADD R27, R20, 0x1, -R27 ;  /* 0x00000001141b7824 */ /* 0x000fe400078e0a1b */
[----:B------:R-:W-:Y:S02]  /*17b0*/  IMAD.MOV.U32 R20, RZ, RZ, RZ ;  /* 0x000000ffff147224 */ /* 0x000fe400078e00ff */
[----:B------:R-:W-:-:S06]  /*17c0*/  VIADD R21, R27, 0x7fe00000 ;  /* 0x7fe000001b157836 */ /* 0x000fcc0000000000 */
[----:B------:R-:W-:-:S10]  /*17d0*/  DMUL R34, R24, R20 ;  /* 0x0000001418227228 */ /* 0x000fd40000000000 */
[----:B------:R-:W-:-:S13]  /*17e0*/  FSETP.GTU.AND P0, PT, |R35|, 1.469367938527859385e-39, PT ;  /* 0x001000002300780b */ /* 0x000fda0003f0c200 */
[----:B------:R-:W-:Y:S05]  /*17f0*/  @P0 BRA `(.L_x_725) ;  /* 0x0000000000940947 */ /* 0x000fea0003800000 */
[----:B------:R-:W-:Y:S01]  /*1800*/  DFMA R16, R24, -R16, R22 ;  /* 0x800000101810722b */ /* 0x000fe20000000016 */
[----:B------:R-:W-:-:S09]  /*1810*/  IMAD.MOV.U32 R20, RZ, RZ, RZ ;  /* 0x000000ffff147224 */ /* 0x000fd200078e00ff */
[C---:B------:R-:W-:Y:S02]  /*1820*/  FSETP.NEU.AND P0, PT, R17.reuse, RZ, PT ;  /* 0x000000ff1100720b */ /* 0x040fe40003f0d000 */
[----:B------:R-:W-:-:S04]  /*1830*/  LOP3.LUT R19, R17, 0x80000000, R19, 0x48, !PT ;  /* 0x8000000011137812 */ /* 0x000fc800078e4813 */
[----:B------:R-:W-:-:S07]  /*1840*/  LOP3.LUT R21, R19, R21, RZ, 0xfc, !PT ;  /* 0x0000001513157212 */ /* 0x000fce00078efcff */
[----:B------:R-:W-:Y:S05]  /*1850*/  @!P0 BRA `(.L_x_725) ;  /* 0x00000000007c8947 */ /* 0x000fea0003800000 */
[----:B------:R-:W-:Y:S01]  /*1860*/  IMAD.MOV R17, RZ, RZ, -R27 ;  /* 0x000000ffff117224 */ /* 0x000fe200078e0a1b */
[----:B------:R-:W-:Y:S01]  /*1870*/  DMUL.RP R20, R24, R20 ;  /* 0x0000001418147228 */ /* 0x000fe20000008000 */
[----:B------:R-:W-:Y:S01]  /*1880*/  IMAD.MOV.U32 R16, RZ, RZ, RZ ;  /* 0x000000ffff107224 */ /* 0x000fe200078e00ff */
[----:B------:R-:W-:-:S05]  /*1890*/  IADD3 R27, PT, PT, -R27, -0x43300000, RZ ;  /* 0xbcd000001b1b7810 */ /* 0x000fca0007ffe1ff */
[----:B------:R-:W-:-:S03]  /*18a0*/  DFMA R16, R34, -R16, R24 ;  /* 0x800000102210722b */ /* 0x000fc60000000018 */
[----:B------:R-:W-:-:S07]  /*18b0*/  LOP3.LUT R19, R21, R19, RZ, 0x3c, !PT ;  /* 0x0000001315137212 */ /* 0x000fce00078e3cff */
[----:B------:R-:W-:-:S04]  /*18c0*/  FSETP.NEU.AND P0, PT, |R17|, R27, PT ;  /* 0x0000001b1100720b */ /* 0x000fc80003f0d200 */
[----:B------:R-:W-:Y:S02]  /*18d0*/  FSEL R34, R20, R34, !P0 ;  /* 0x0000002214227208 */ /* 0x000fe40004000000 */
[----:B------:R-:W-:Y:S01]  /*18e0*/  FSEL R35, R19, R35, !P0 ;  /* 0x0000002313237208 */ /* 0x000fe20004000000 */
[----:B------:R-:W-:Y:S06]  /*18f0*/  BRA `(.L_x_725) ;  /* 0x0000000000547947 */ /* 0x000fec0003800000 */
.L_x_724:
[----:B------:R-:W-:-:S14]  /*1900*/  DSETP.NAN.AND P0, PT, R20, R20, PT ;  /* 0x000000141400722a */ /* 0x000fdc0003f08000 */
[----:B------:R-:W-:Y:S05]  /*1910*/  @P0 BRA `(.L_x_726) ;  /* 0x0000000000440947 */ /* 0x000fea0003800000 */
[----:B------:R-:W-:-:S14]  /*1920*/  DSETP.NAN.AND P0, PT, R18, R18, PT ;  /* 0x000000121200722a */ /* 0x000fdc0003f08000 */
[----:B------:R-:W-:Y:S05]  /*1930*/  @P0 BRA `(.L_x_727) ;  /* 0x0000000000300947 */ /* 0x000fea0003800000 */
[----:B------:R-:W-:Y:S01]  /*1940*/  ISETP.NE.AND P0, PT, R31, R30, PT ;  /* 0x0000001e1f00720c */ /* 0x000fe20003f05270 */
[----:B------:R-:W-:Y:S02]  /*1950*/  IMAD.MOV.U32 R34, RZ, RZ, 0x0 ;  /* 0x00000000ff227424 */ /* 0x000fe400078e00ff */
[----:B------:R-:W-:-:S10]  /*1960*/  IMAD.MOV.U32 R35, RZ, RZ, -0x80000 ;  /* 0xfff80000ff237424 */ /* 0x000fd400078e00ff */
[----:B------:R-:W-:Y:S05]  /*1970*/  @!P0 BRA `(.L_x_725) ;  /* 0x0000000000348947 */ /* 0x000fea0003800000 */
[----:B------:R-:W-:Y:S02]  /*1980*/  ISETP.NE.AND P0, PT, R31, 0x7ff00000, PT ;  /* 0x7ff000001f00780c */ /* 0x000fe40003f05270 */
[----:B------:R-:W-:Y:S02]  /*1990*/  LOP3.LUT R35, R21, 0x80000000, R19, 0x48, !PT ;  /* 0x8000000015237812 */ /* 0x000fe400078e4813 */
[----:B------:R-:W-:-:S13]  /*19a0*/  ISETP.EQ.OR P0, PT, R30, RZ, !P0 ;  /* 0x000000ff1e00720c */ /* 0x000fda0004702670 */
[----:B------:R-:W-:Y:S01]  /*19b0*/  @P0 LOP3.LUT R16, R35, 0x7ff00000, RZ, 0xfc, !PT ;  /* 0x7ff0000023100812 */ /* 0x000fe200078efcff */
[----:B------:R-:W-:Y:S02]  /*19c0*/  @!P0 IMAD.MOV.U32 R34, RZ, RZ, RZ ;  /* 0x000000ffff228224 */ /* 0x000fe400078e00ff */
[----:B------:R-:W-:Y:S02]  /*19d0*/  @P0 IMAD.MOV.U32 R34, RZ, RZ, RZ ;  /* 0x000000ffff220224 */ /* 0x000fe400078e00ff */
[----:B------:R-:W-:Y:S01]  /*19e0*/  @P0 IMAD.MOV.U32 R35, RZ, RZ, R16 ;  /* 0x000000ffff230224 */ /* 0x000fe200078e0010 */
[----:B------:R-:W-:Y:S06]  /*19f0*/  BRA `(.L_x_725) ;  /* 0x0000000000147947 */ /* 0x000fec0003800000 */
.L_x_727:
[----:B------:R-:W-:Y:S01]  /*1a00*/  LOP3.LUT R35, R19, 0x80000, RZ, 0xfc, !PT ;  /* 0x0008000013237812 */ /* 0x000fe200078efcff */
[----:B------:R-:W-:Y:S01]  /*1a10*/  IMAD.MOV.U32 R34, RZ, RZ, R18 ;  /* 0x000000ffff227224 */ /* 0x000fe200078e0012 */
[----:B------:R-:W-:Y:S06]  /*1a20*/  BRA `(.L_x_725) ;  /* 0x0000000000087947 */ /* 0x000fec0003800000 */
.L_x_726:
[----:B------:R-:W-:Y:S01]  /*1a30*/  LOP3.LUT R35, R21, 0x80000, RZ, 0xfc, !PT ;  /* 0x0008000015237812 */ /* 0x000fe200078efcff */
[----:B------:R-:W-:-:S07]  /*1a40*/  IMAD.MOV.U32 R34, RZ, RZ, R20 ;  /* 0x000000ffff227224 */ /* 0x000fce00078e0014 */
.L_x_725:
[----:B------:R-:W-:Y:S05]  /*1a50*/  BSYNC.RECONVERGENT B3 ;  /* 0x0000000000037941 */ /* 0x000fea0003800200 */
.L_x_723:
[----:B------:R-:W-:Y:S02]  /*1a60*/  IMAD.MOV.U32 R16, RZ, RZ, R0 ;  /* 0x000000ffff107224 */ /* 0x000fe400078e0000 */
[----:B------:R-:W-:Y:S02]  /*1a70*/  IMAD.MOV.U32 R17, RZ, RZ, 0x0 ;  /* 0x00000000ff117424 */ /* 0x000fe400078e00ff */
[----:B------:R-:W-:Y:S02]  /*1a80*/  IMAD.MOV.U32 R20, RZ, RZ, R34 ;  /* 0x000000ffff147224 */ /* 0x000fe400078e0022 */
[----:B------:R-:W-:Y:S01]  /*1a90*/  IMAD.MOV.U32 R21, RZ, RZ, R35 ;  /* 0x000000ffff157224 */ /* 0x000fe200078e0023 */
[----:B------:R-:W-:Y:S06]  /*1aa0*/  RET.REL.NODEC R16 `(_Z12gauss_methodPdii) ;  /* 0xffffffe410547950 */ /* 0x000fec0003c3ffff */
.L_x_728:
        /* <DEDUP_REMOVED lines=13> */
.L_x_729:


//--------------------- .nv.shared._ZN3cub18CUB_300001_SM_10006detail11EmptyKernelIvEEvv --------------------------
	.section	.nv.shared._ZN3cub18CUB_300001_SM_10006detail11EmptyKernelIvEEvv,"aw",@nobits
	.sectionflags	@""
	.align	16
	.zero		1024


//--------------------- .nv.shared.reserved.0     --------------------------
	.section	.nv.shared.reserved.0,"aw",@nobits
	.weak		__nv_reservedSMEM_offset_0_alias
	.size		__nv_reservedSMEM_offset_0_alias, 0, 64
	.other		__nv_reservedSMEM_offset_0_alias,@"STO_CUDA_RESERVED_SHARED STV_DEFAULT"
__nv_reservedSMEM_offset_0_alias:
	.zero		0
	.zero		64


//--------------------- .nv.global                --------------------------
	.section	.nv.global,"aw",@nobits
.nv.global:
	.type		_ZN34_INTERNAL_029d1fd4_4_k_cu_2973c6b06thrust24THRUST_300001_SM_1000_NS12placeholders2_8E,@object
	.size		_ZN34_INTERNAL_029d1fd4_4_k_cu_2973c6b06thrust24THRUST_300001_SM_1000_NS12placeholders2_8E,(_ZN34_INTERNAL_029d1fd4_4_k_cu_2973c6b04cuda3std3__436_GLOBAL__N__029d1fd4_4_k_cu_2973c6b06ignoreE - _ZN34_INTERNAL_029d1fd4_4_k_cu_2973c6b06thrust24THRUST_300001_SM_1000_NS12placeholders2_8E)
_ZN34_INTERNAL_029d1fd4_4_k_cu_2973c6b06thrust24THRUST_300001_SM_1000_NS12placeholders2_8E:
	.zero		1
	.type		_ZN34_INTERNAL_029d1fd4_4_k_cu_2973c6b04cuda3std3__436_GLOBAL__N__029d1fd4_4_k_cu_2973c6b06ignoreE,@object
	.size		_ZN34_INTERNAL_029d1fd4_4_k_cu_2973c6b04cuda3std3__436_GLOBAL__N__029d1fd4_4_k_cu_2973c6b06ignoreE,(_ZN34_INTERNAL_029d1fd4_4_k_cu_2973c6b04cuda3std6ranges3__45__cpo4dataE - _ZN34_INTERNAL_029d1fd4_4_k_cu_2973c6b04cuda3std3__436_GLOBAL__N__029d1fd4_4_k_cu_2973c6b06ignoreE)
_ZN34_INTERNAL_029d1fd4_4_k_cu_2973c6b04cuda3std3__436_GLOBAL__N__029d1fd4_4_k_cu_2973c6b06ignoreE:
	.zero		1
	.type		_ZN34_INTERNAL_029d1fd4_4_k_cu_2973c6b04cuda3std6ranges3__45__cpo4dataE,@object
	.size		_ZN34_INTERNAL_029d1fd4_4_k_cu_2973c6b04cuda3std6ranges3__45__cpo4dataE,(_ZN34_INTERNAL_029d1fd4_4_k_cu_2973c6b06thrust24THRUST_300001_SM_1000_NS6system3cpp3parE - _ZN34_INTERNAL_029d1fd4_4_k_cu_2973c6b04cuda3std6ranges3__45__cpo4dataE)
_ZN34_INTERNAL_029d1fd4_4_k_cu_2973c6b04cuda3std6ranges3__45__cpo4dataE:
	.zero		1
	.type		_ZN34_INTERNAL_029d1fd4_4_k_cu_2973c6b06thrust24THRUST_300001_SM_1000_NS6system3cpp3parE,@object
	.size		_ZN34_INTERNAL_029d1fd4_4_k_cu_2973c6b06thrust24THRUST_300001_SM_1000_NS6system3cpp3parE,(_ZN34_INTERNAL_029d1fd4_4_k_cu_2973c6b04cuda3std3__45__cpo5beginE - _ZN34_INTERNAL_029d1fd4_4_k_cu_2973c6b06thrust24THRUST_300001_SM_1000_NS6system3cpp3parE)
_ZN34_INTERNAL_029d1fd4_4_k_cu_2973c6b06thrust24THRUST_300001_SM_1000_NS6system3cpp3parE:
	.zero		1
	.type		_ZN34_INTERNAL_029d1fd4_4_k_cu_2973c6b04cuda3std3__45__cpo5beginE,@object
	.size		_ZN34_INTERNAL_029d1fd4_4_k_cu_2973c6b04cuda3std3__45__cpo5beginE,(_ZN34_INTERNAL_029d1fd4_4_k_cu_2973c6b04cuda3std6ranges3__45__cpo5beginE - _ZN34_INTERNAL_029d1fd4_4_k_cu_2973c6b04cuda3std3__45__cpo5beginE)
_ZN34_INTERNAL_029d1fd4_4_k_cu_2973c6b04cuda3std3__45__cpo5beginE:
	.zero		1
	.type		_ZN34_INTERNAL_029d1fd4_4_k_cu_2973c6b04cuda3std6ranges3__45__cpo5beginE,@object
	.size		_ZN34_INTERNAL_029d1fd4_4_k_cu_2973c6b04cuda3std6ranges3__45__cpo5beginE,(_ZN34_INTERNAL_029d1fd4_4_k_cu_2973c6b06thrust24THRUST_300001_SM_1000_NS6deviceE - _ZN34_INTERNAL_029d1fd4_4_k_cu_2973c6b04cuda3std6ranges3__45__cpo5beginE)
_ZN34_INTERNAL_029d1fd4_4_k_cu_2973c6b04cuda3std6ranges3__45__cpo5beginE:
	.zero		1
	.type		_ZN34_INTERNAL_029d1fd4_4_k_cu_2973c6b06thrust24THRUST_300001_SM_1000_NS6deviceE,@object
	.size		_ZN34_INTERNAL_029d1fd4_4_k_cu_2973c6b06thrust24THRUST_300001_SM_1000_NS6deviceE,(_ZN34_INTERNAL_029d1fd4_4_k_cu_2973c6b04cuda3std3__47nulloptE - _ZN34_INTERNAL_029d1fd4_4_k_cu_2973c6b06thrust24THRUST_300001_SM_1000_NS6deviceE)
_ZN34_INTERNAL_029d1fd4_4_k_cu_2973c6b06thrust24THRUST_300001_SM_1000_NS6deviceE:
	.zero		1
	.type		_ZN34_INTERNAL_029d1fd4_4_k_cu_2973c6b04cuda3std3__47nulloptE,@object
	.size		_ZN34_INTERNAL_029d1fd4_4_k_cu_2973c6b04cuda3std3__47nulloptE,(_ZN34_INTERNAL_029d1fd4_4_k_cu_2973c6b04cuda3std6ranges3__45__cpo8distanceE - _ZN34_INTERNAL_029d1fd4_4_k_cu_2973c6b04cuda3std3__47nulloptE)
_ZN34_INTERNAL_029d1fd4_4_k_cu_2973c6b04cuda3std3__47nulloptE:
	.zero		1
	.type		_ZN34_INTERNAL_029d1fd4_4_k_cu_2973c6b04cuda3std6ranges3__45__cpo8distanceE,@object
	.size		_ZN34_INTERNAL_029d1fd4_4_k_cu_2973c6b04cuda3std6ranges3__45__cpo8distanceE,(_ZN34_INTERNAL_029d1fd4_4_k_cu_2973c6b06thrust24THRUST_300001_SM_1000_NS12placeholders2_4E - _ZN34_INTERNAL_029d1fd4_4_k_cu_2973c6b04cuda3std6ranges3__45__cpo8distanceE)
_ZN34_INTERNAL_029d1fd4_4_k_cu_2973c6b04cuda3std6ranges3__45__cpo8distanceE:
	.zero		1
	.type		_ZN34_INTERNAL_029d1fd4_4_k_cu_2973c6b06thrust24THRUST_300001_SM_1000_NS12placeholders2_4E,@object
	.size		_ZN34_INTERNAL_029d1fd4_4_k_cu_2973c6b06thrust24THRUST_300001_SM_1000_NS12placeholders2_4E,(_ZN34_INTERNAL_029d1fd4_4_k_cu_2973c6b04cuda3std3__45__cpo6rbeginE - _ZN34_INTERNAL_029d1fd4_4_k_cu_2973c6b06thrust24THRUST_300001_SM_1000_NS12placeholders2_4E)
_ZN34_INTERNAL_029d1fd4_4_k_cu_2973c6b06thrust24THRUST_300001_SM_1000_NS12placeholders2_4E:
	.zero		1
	.type		_ZN34_INTERNAL_029d1fd4_4_k_cu_2973c6b04cuda3std3__45__cpo6rbeginE,@object
	.size		_ZN34_INTERNAL_029d1fd4_4_k_cu_2973c6b04cuda3std3__45__cpo6rbeginE,(_ZN34_INTERNAL_029d1fd4_4_k_cu_2973c6b04cuda3std6ranges3__45__cpo7advanceE - _ZN34_INTERNAL_029d1fd4_4_k_cu_2973c6b04cuda3std3__45__cpo6rbeginE)
_ZN34_INTERNAL_029d1fd4_4_k_cu_2973c6b04cuda3std3__45__cpo6rbeginE:
	.zero		1
	.type		_ZN34_INTERNAL_029d1fd4_4_k_cu_2973c6b04cuda3std6ranges3__45__cpo7advanceE,@object
	.size		_ZN34_INTERNAL_029d1fd4_4_k_cu_2973c6b04cuda3std6ranges3__45__cpo7advanceE,(_ZN34_INTERNAL_029d1fd4_4_k_cu_2973c6b06thrust24THRUST_300001_SM_1000_NS12placeholders3_10E - _ZN34_INTERNAL_029d1fd4_4_k_cu_2973c6b04cuda3std6ranges3__45__cpo7advanceE)
_ZN34_INTERNAL_029d1fd4_4_k_cu_2973c6b04cuda3std6ranges3__45__cpo7advanceE:
	.zero		1
	.type		_ZN34_INTERNAL_029d1fd4_4_k_cu_2973c6b06thrust24THRUST_300001_SM_1000_NS12placeholders3_10E,@object
	.size		_ZN34_INTERNAL_029d1fd4_4_k_cu_2973c6b06thrust24THRUST_300001_SM_1000_NS12placeholders3_10E,(_ZN34_INTERNAL_029d1fd4_4_k_cu_2973c6b04cuda3std3__48in_placeE - _ZN34_INTERNAL_029d1fd4_4_k_cu_2973c6b06thrust24THRUST_300001_SM_1000_NS12placeholders3_10E)
_ZN34_INTERNAL_029d1fd4_4_k_cu_2973c6b06thrust24THRUST_300001_SM_1000_NS12placeholders3_10E:
	.zero		1
	.type		_ZN34_INTERNAL_029d1fd4_4_k_cu_2973c6b04cuda3std3__48in_placeE,@object
	.size		_ZN34_INTERNAL_029d1fd4_4_k_cu_2973c6b04cuda3std3__48in_placeE,(_ZN34_INTERNAL_029d1fd4_4_k_cu_2973c6b04cuda3std6ranges3__45__cpo4sizeE - _ZN34_INTERNAL_029d1fd4_4_k_cu_2973c6b04cuda3std3__48in_placeE)
_ZN34_INTERNAL_029d1fd4_4_k_cu_2973c6b04cuda3std3__48in_placeE:
	.zero		1
	.type		_ZN34_INTERNAL_029d1fd4_4_k_cu_2973c6b04cuda3std6ranges3__45__cpo4sizeE,@object
	.size		_ZN34_INTERNAL_029d1fd4_4_k_cu_2973c6b04cuda3std6ranges3__45__cpo4sizeE,(_ZN34_INTERNAL_029d1fd4_4_k_cu_2973c6b06thrust24THRUST_300001_SM_1000_NS12placeholders2_2E - _ZN34_INTERNAL_029d1fd4_4_k_cu_2973c6b04cuda3std6ranges3__45__cpo4sizeE)
_ZN34_INTERNAL_029d1fd4_4_k_cu_2973c6b04cuda3std6ranges3__45__cpo4sizeE:
	.zero		1
	.type		_ZN34_INTERNAL_029d1fd4_4_k_cu_2973c6b06thrust24THRUST_300001_SM_1000_NS12placeholders2_2E,@object
	.size		_ZN34_INTERNAL_029d1fd4_4_k_cu_2973c6b06thrust24THRUST_300001_SM_1000_NS12placeholders2_2E,(_ZN34_INTERNAL_029d1fd4_4_k_cu_2973c6b04cuda3std3__45__cpo6cbeginE - _ZN34_INTERNAL_029d1fd4_4_k_cu_2973c6b06thrust24THRUST_300001_SM_1000_NS12placeholders2_2E)
_ZN34_INTERNAL_029d1fd4_4_k_cu_2973c6b06thrust24THRUST_300001_SM_1000_NS12placeholders2_2E:
	.zero		1
	.type		_ZN34_INTERNAL_029d1fd4_4_k_cu_2973c6b04cuda3std3__45__cpo6cbeginE,@object
	.size		_ZN34_INTERNAL_029d1fd4_4_k_cu_2973c6b04cuda3std3__45__cpo6cbeginE,(_ZN34_INTERNAL_029d1fd4_4_k_cu_2973c6b04cuda3std6ranges3__45__cpo6cbeginE - _ZN34_INTERNAL_029d1fd4_4_k_cu_2973c6b04cuda3std3__45__cpo6cbeginE)
_ZN34_INTERNAL_029d1fd4_4_k_cu_2973c6b04cuda3std3__45__cpo6cbeginE:
	.zero		1
	.type		_ZN34_INTERNAL_029d1fd4_4_k_cu_2973c6b04cuda3std6ranges3__45__cpo6cbeginE,@object
	.size		_ZN34_INTERNAL_029d1fd4_4_k_cu_2973c6b04cuda3std6ranges3__45__cpo6cbeginE,(_ZN34_INTERNAL_029d1fd4_4_k_cu_2973c6b06thrust24THRUST_300001_SM_1000_NS12placeholders2_6E - _ZN34_INTERNAL_029d1fd4_4_k_cu_2973c6b04cuda3std6ranges3__45__cpo6cbeginE)
_ZN34_INTERNAL_029d1fd4_4_k_cu_2973c6b04cuda3std6ranges3__45__cpo6cbeginE:
	.zero		1
	.type		_ZN34_INTERNAL_029d1fd4_4_k_cu_2973c6b06thrust24THRUST_300001_SM_1000_NS12placeholders2_6E,@object
	.size		_ZN34_INTERNAL_029d1fd4_4_k_cu_2973c6b06thrust24THRUST_300001_SM_1000_NS12placeholders2_6E,(_ZN34_INTERNAL_029d1fd4_4_k_cu_2973c6b04cuda3std3__45__cpo7crbeginE - _ZN34_INTERNAL_029d1fd4_4_k_cu_2973c6b06thrust24THRUST_300001_SM_1000_NS12placeholders2_6E)
_ZN34_INTERNAL_029d1fd4_4_k_cu_2973c6b06thrust24THRUST_300001_SM_1000_NS12placeholders2_6E:
	.zero		1
	.type		_ZN34_INTERNAL_029d1fd4_4_k_cu_2973c6b04cuda3std3__45__cpo7crbeginE,@object
	.size		_ZN34_INTERNAL_029d1fd4_4_k_cu_2973c6b04cuda3std3__45__cpo7crbeginE,(_ZN34_INTERNAL_029d1fd4_4_k_cu_2973c6b04cuda3std6ranges3__45__cpo4nextE - _ZN34_INTERNAL_029d1fd4_4_k_cu_2973c6b04cuda3std3__45__cpo7crbeginE)
_ZN34_INTERNAL_029d1fd4_4_k_cu_2973c6b04cuda3std3__45__cpo7crbeginE:
	.zero		1
	.type		_ZN34_INTERNAL_029d1fd4_4_k_cu_2973c6b04cuda3std6ranges3__45__cpo4nextE,@object
	.size		_ZN34_INTERNAL_029d1fd4_4_k_cu_2973c6b04cuda3std6ranges3__45__cpo4nextE,(_ZN34_INTERNAL_029d1fd4_4_k_cu_2973c6b04cuda3std6ranges3__45__cpo4swapE - _ZN34_INTERNAL_029d1fd4_4_k_cu_2973c6b04cuda3std6ranges3__45__cpo4nextE)
_ZN34_INTERNAL_029d1fd4_4_k_cu_2973c6b04cuda3std6ranges3__45__cpo4nextE:
	.zero		1
	.type		_ZN34_INTERNAL_029d1fd4_4_k_cu_2973c6b04cuda3std6ranges3__45__cpo4swapE,@object
	.size		_ZN34_INTERNAL_029d1fd4_4_k_cu_2973c6b04cuda3std6ranges3__45__cpo4swapE,(_ZN34_INTERNAL_029d1fd4_4_k_cu_2973c6b06thrust24THRUST_300001_SM_1000_NS8cuda_cub10par_nosyncE - _ZN34_INTERNAL_029d1fd4_4_k_cu_2973c6b04cuda3std6ranges3__45__cpo4swapE)
_ZN34_INTERNAL_029d1fd4_4_k_cu_2973c6b04cuda3std6ranges3__45__cpo4swapE:
	.zero		1
	.type		_ZN34_INTERNAL_029d1fd4_4_k_cu_2973c6b06thrust24THRUST_300001_SM_1000_NS8cuda_cub10par_nosyncE,@object
	.size		_ZN34_INTERNAL_029d1fd4_4_k_cu_2973c6b06thrust24THRUST_300001_SM_1000_NS8cuda_cub10par_nosyncE,(_ZN34_INTERNAL_029d1fd4_4_k_cu_2973c6b06thrust24THRUST_300001_SM_1000_NS3seqE - _ZN34_INTERNAL_029d1fd4_4_k_cu_2973c6b06thrust24THRUST_300001_SM_1000_NS8cuda_cub10par_nosyncE)
_ZN34_INTERNAL_029d1fd4_4_k_cu_2973c6b06thrust24THRUST_300001_SM_1000_NS8cuda_cub10par_nosyncE:
	.zero		1
	.type		_ZN34_INTERNAL_029d1fd4_4_k_cu_2973c6b06thrust24THRUST_300001_SM_1000_NS3seqE,@object
	.size		_ZN34_INTERNAL_029d1fd4_4_k_cu_2973c6b06thrust24THRUST_300001_SM_1000_NS3seqE,(_ZN34_INTERNAL_029d1fd4_4_k_cu_2973c6b04cuda3std3__420unreachable_sentinelE - _ZN34_INTERNAL_029d1fd4_4_k_cu_2973c6b06thrust24THRUST_300001_SM_1000_NS3seqE)
_ZN34_INTERNAL_029d1fd4_4_k_cu_2973c6b06thrust24THRUST_300001_SM_1000_NS3seqE:
	.zero		1
	.type		_ZN34_INTERNAL_029d1fd4_4_k_cu_2973c6b04cuda3std3__420unreachable_sentinelE,@object
	.size		_ZN34_INTERNAL_029d1fd4_4_k_cu_2973c6b04cuda3std3__420unreachable_sentinelE,(_ZN34_INTERNAL_029d1fd4_4_k_cu_2973c6b04cuda3std6ranges3__45__cpo5ssizeE - _ZN34_INTERNAL_029d1fd4_4_k_cu_2973c6b04cuda3std3__420unreachable_sentinelE)
_ZN34_INTERNAL_029d1fd4_4_k_cu_2973c6b04cuda3std3__420unreachable_sentinelE:
	.zero		1
	.type		_ZN34_INTERNAL_029d1fd4_4_k_cu_2973c6b04cuda3std6ranges3__45__cpo5ssizeE,@object
	.size		_ZN34_INTERNAL_029d1fd4_4_k_cu_2973c6b04cuda3std6ranges3__45__cpo5ssizeE,(_ZN34_INTERNAL_029d1fd4_4_k_cu_2973c6b06thrust24THRUST_300001_SM_1000_NS12placeholders2_3E - _ZN34_INTERNAL_029d1fd4_4_k_cu_2973c6b04cuda3std6ranges3__45__cpo5ssizeE)
_ZN34_INTERNAL_029d1fd4_4_k_cu_2973c6b04cuda3std6ranges3__45__cpo5ssizeE:
	.zero		1
	.type		_ZN34_INTERNAL_029d1fd4_4_k_cu_2973c6b06thrust24THRUST_300001_SM_1000_NS12placeholders2_3E,@object
	.size		_ZN34_INTERNAL_029d1fd4_4_k_cu_2973c6b06thrust24THRUST_300001_SM_1000_NS12placeholders2_3E,(_ZN34_INTERNAL_029d1fd4_4_k_cu_2973c6b04cuda3std3__45__cpo4cendE - _ZN34_INTERNAL_029d1fd4_4_k_cu_2973c6b06thrust24THRUST_300001_SM_1000_NS12placeholders2_3E)
_ZN34_INTERNAL_029d1fd4_4_k_cu_2973c6b06thrust24THRUST_300001_SM_1000_NS12placeholders2_3E:
	.zero		1
	.type		_ZN34_INTERNAL_029d1fd4_4_k_cu_2973c6b04cuda3std3__45__cpo4cendE,@object
	.size		_ZN34_INTERNAL_029d1fd4_4_k_cu_2973c6b04cuda3std3__45__cpo4cendE,(_ZN34_INTERNAL_029d1fd4_4_k_cu_2973c6b04cuda3std6ranges3__45__cpo4cendE - _ZN34_INTERNAL_029d1fd4_4_k_cu_2973c6b04cuda3std3__45__cpo4cendE)
_ZN34_INTERNAL_029d1fd4_4_k_cu_2973c6b04cuda3std3__45__cpo4cendE:
	.zero		1
	.type		_ZN34_INTERNAL_029d1fd4_4_k_cu_2973c6b04cuda3std6ranges3__45__cpo4cendE,@object
	.size		_ZN34_INTERNAL_029d1fd4_4_k_cu_2973c6b04cuda3std6ranges3__45__cpo4cendE,(_ZN34_INTERNAL_029d1fd4_4_k_cu_2973c6b06thrust24THRUST_300001_SM_1000_NS12placeholders2_7E - _ZN34_INTERNAL_029d1fd4_4_k_cu_2973c6b04cuda3std6ranges3__45__cpo4cendE)
_ZN34_INTERNAL_029d1fd4_4_k_cu_2973c6b04cuda3std6ranges3__45__cpo4cendE:
	.zero		1
	.type		_ZN34_INTERNAL_029d1fd4_4_k_cu_2973c6b06thrust24THRUST_300001_SM_1000_NS12placeholders2_7E,@object
	.size		_ZN34_INTERNAL_029d1fd4_4_k_cu_2973c6b06thrust24THRUST_300001_SM_1000_NS12placeholders2_7E,(_ZN34_INTERNAL_029d1fd4_4_k_cu_2973c6b04cuda3std3__45__cpo5crendE - _ZN34_INTERNAL_029d1fd4_4_k_cu_2973c6b06thrust24THRUST_300001_SM_1000_NS12placeholders2_7E)
_ZN34_INTERNAL_029d1fd4_4_k_cu_2973c6b06thrust24THRUST_300001_SM_1000_NS12placeholders2_7E:
	.zero		1
	.type		_ZN34_INTERNAL_029d1fd4_4_k_cu_2973c6b04cuda3std3__45__cpo5crendE,@object
	.size		_ZN34_INTERNAL_029d1fd4_4_k_cu_2973c6b04cuda3std3__45__cpo5crendE,(_ZN34_INTERNAL_029d1fd4_4_k_cu_2973c6b04cuda3std6ranges3__45__cpo4prevE - _ZN34_INTERNAL_029d1fd4_4_k_cu_2973c6b04cuda3std3__45__cpo5crendE)
_ZN34_INTERNAL_029d1fd4_4_k_cu_2973c6b04cuda3std3__45__cpo5crendE:
	.zero		1
	.type		_ZN34_INTERNAL_029d1fd4_4_k_cu_2973c6b04cuda3std6ranges3__45__cpo4prevE,@object
	.size		_ZN34_INTERNAL_029d1fd4_4_k_cu_2973c6b04cuda3std6ranges3__45__cpo4prevE,(_ZN34_INTERNAL_029d1fd4_4_k_cu_2973c6b04cuda3std6ranges3__45__cpo9iter_moveE - _ZN34_INTERNAL_029d1fd4_4_k_cu_2973c6b04cuda3std6ranges3__45__cpo4prevE)
_ZN34_INTERNAL_029d1fd4_4_k_cu_2973c6b04cuda3std6ranges3__45__cpo4prevE:
	.zero		1
	.type		_ZN34_INTERNAL_029d1fd4_4_k_cu_2973c6b04cuda3std6ranges3__45__cpo9iter_moveE,@object
	.size		_ZN34_INTERNAL_029d1fd4_4_k_cu_2973c6b04cuda3std6ranges3__45__cpo9iter_moveE,(_ZN34_INTERNAL_029d1fd4_4_k_cu_2973c6b06thrust24THRUST_300001_SM_1000_NS6system6detail10sequential3seqE - _ZN34_INTERNAL_029d1fd4_4_k_cu_2973c6b04cuda3std6ranges3__45__cpo9iter_moveE)
_ZN34_INTERNAL_029d1fd4_4_k_cu_2973c6b04cuda3std6ranges3__45__cpo9iter_moveE:
	.zero		1
	.type		_ZN34_INTERNAL_029d1fd4_4_k_cu_2973c6b06thrust24THRUST_300001_SM_1000_NS6system6detail10sequential3seqE,@object
	.size		_ZN34_INTERNAL_029d1fd4_4_k_cu_2973c6b06thrust24THRUST_300001_SM_1000_NS6system6detail10sequential3seqE,(_ZN34_INTERNAL_029d1fd4_4_k_cu_2973c6b06thrust24THRUST_300001_SM_1000_NS12placeholders2_9E - _ZN34_INTERNAL_029d1fd4_4_k_cu_2973c6b06thrust24THRUST_300001_SM_1000_NS6system6detail10sequential3seqE)
_ZN34_INTERNAL_029d1fd4_4_k_cu_2973c6b06thrust24THRUST_300001_SM_1000_NS6system6detail10sequential3seqE:
	.zero		1
	.type		_ZN34_INTERNAL_029d1fd4_4_k_cu_2973c6b06thrust24THRUST_300001_SM_1000_NS12placeholders2_9E,@object
	.size		_ZN34_INTERNAL_029d1fd4_4_k_cu_2973c6b06thrust24THRUST_300001_SM_1000_NS12placeholders2_9E,(_ZN34_INTERNAL_029d1fd4_4_k_cu_2973c6b04cuda3std3__419piecewise_constructE - _ZN34_INTERNAL_029d1fd4_4_k_cu_2973c6b06thrust24THRUST_300001_SM_1000_NS12placeholders2_9E)
_ZN34_INTERNAL_029d1fd4_4_k_cu_2973c6b06thrust24THRUST_300001_SM_1000_NS12placeholders2_9E:
	.zero		1
	.type		_ZN34_INTERNAL_029d1fd4_4_k_cu_2973c6b04cuda3std3__419piecewise_constructE,@object
	.size		_ZN34_INTERNAL_029d1fd4_4_k_cu_2973c6b04cuda3std3__419piecewise_constructE,(_ZN34_INTERNAL_029d1fd4_4_k_cu_2973c6b04cuda3std6ranges3__45__cpo5cdataE - _ZN34_INTERNAL_029d1fd4_4_k_cu_2973c6b04cuda3std3__419piecewise_constructE)
_ZN34_INTERNAL_029d1fd4_4_k_cu_2973c6b04cuda3std3__419piecewise_constructE:
	.zero		1
	.type		_ZN34_INTERNAL_029d1fd4_4_k_cu_2973c6b04cuda3std6ranges3__45__cpo5cdataE,@object
	.size		_ZN34_INTERNAL_029d1fd4_4_k_cu_2973c6b04cuda3std6ranges3__45__cpo5cdataE,(_ZN34_INTERNAL_029d1fd4_4_k_cu_2973c6b06thrust24THRUST_300001_SM_1000_NS12placeholders2_1E - _ZN34_INTERNAL_029d1fd4_4_k_cu_2973c6b04cuda3std6ranges3__45__cpo5cdataE)
_ZN34_INTERNAL_029d1fd4_4_k_cu_2973c6b04cuda3std6ranges3__45__cpo5cdataE:
	.zero		1
	.type		_ZN34_INTERNAL_029d1fd4_4_k_cu_2973c6b06thrust24THRUST_300001_SM_1000_NS12placeholders2_1E,@object
	.size		_ZN34_INTERNAL_029d1fd4_4_k_cu_2973c6b06thrust24THRUST_300001_SM_1000_NS12placeholders2_1E,(_ZN34_INTERNAL_029d1fd4_4_k_cu_2973c6b04cuda3std3__45__cpo3endE - _ZN34_INTERNAL_029d1fd4_4_k_cu_2973c6b06thrust24THRUST_300001_SM_1000_NS12placeholders2_1E)
_ZN34_INTERNAL_029d1fd4_4_k_cu_2973c6b06thrust24THRUST_300001_SM_1000_NS12placeholders2_1E:
	.zero		1
	.type		_ZN34_INTERNAL_029d1fd4_4_k_cu_2973c6b04cuda3std3__45__cpo3endE,@object
	.size		_ZN34_INTERNAL_029d1fd4_4_k_cu_2973c6b04cuda3std3__45__cpo3endE,(_ZN34_INTERNAL_029d1fd4_4_k_cu_2973c6b04cuda3std6ranges3__45__cpo3endE - _ZN34_INTERNAL_029d1fd4_4_k_cu_2973c6b04cuda3std3__45__cpo3endE)
_ZN34_INTERNAL_029d1fd4_4_k_cu_2973c6b04cuda3std3__45__cpo3endE:
	.zero		1
	.type		_ZN34_INTERNAL_029d1fd4_4_k_cu_2973c6b04cuda3std6ranges3__45__cpo3endE,@object
	.size		_ZN34_INTERNAL_029d1fd4_4_k_cu_2973c6b04cuda3std6ranges3__45__cpo3endE,(_ZN34_INTERNAL_029d1fd4_4_k_cu_2973c6b06thrust24THRUST_300001_SM_1000_NS12placeholders2_5E - _ZN34_INTERNAL_029d1fd4_4_k_cu_2973c6b04cuda3std6ranges3__45__cpo3endE)
_ZN34_INTERNAL_029d1fd4_4_k_cu_2973c6b04cuda3std6ranges3__45__cpo3endE:
	.zero		1
	.type		_ZN34_INTERNAL_029d1fd4_4_k_cu_2973c6b06thrust24THRUST_300001_SM_1000_NS12placeholders2_5E,@object
	.size		_ZN34_INTERNAL_029d1fd4_4_k_cu_2973c6b06thrust24THRUST_300001_SM_1000_NS12placeholders2_5E,(_ZN34_INTERNAL_029d1fd4_4_k_cu_2973c6b04cuda3std3__45__cpo4rendE - _ZN34_INTERNAL_029d1fd4_4_k_cu_2973c6b06thrust24THRUST_300001_SM_1000_NS12placeholders2_5E)
_ZN34_INTERNAL_029d1fd4_4_k_cu_2973c6b06thrust24THRUST_300001_SM_1000_NS12placeholders2_5E:
	.zero		1
	.type		_ZN34_INTERNAL_029d1fd4_4_k_cu_2973c6b04cuda3std3__45__cpo4rendE,@object
	.size		_ZN34_INTERNAL_029d1fd4_4_k_cu_2973c6b04cuda3std3__45__cpo4rendE,(_ZN34_INTERNAL_029d1fd4_4_k_cu_2973c6b04cuda3std6ranges3__45__cpo9iter_swapE - _ZN34_INTERNAL_029d1fd4_4_k_cu_2973c6b04cuda3std3__45__cpo4rendE)
_ZN34_INTERNAL_029d1fd4_4_k_cu_2973c6b04cuda3std3__45__cpo4rendE:
	.zero		1
	.type		_ZN34_INTERNAL_029d1fd4_4_k_cu_2973c6b04cuda3std6ranges3__45__cpo9iter_swapE,@object
	.size		_ZN34_INTERNAL_029d1fd4_4_k_cu_2973c6b04cuda3std6ranges3__45__cpo9iter_swapE,(_ZN34_INTERNAL_029d1fd4_4_k_cu_2973c6b04cuda3std3__48unexpectE - _ZN34_INTERNAL_029d1fd4_4_k_cu_2973c6b04cuda3std6ranges3__45__cpo9iter_swapE)
_ZN34_INTERNAL_029d1fd4_4_k_cu_2973c6b04cuda3std6ranges3__45__cpo9iter_swapE:
	.zero		1
	.type		_ZN34_INTERNAL_029d1fd4_4_k_cu_2973c6b04cuda3std3__48unexpectE,@object
	.size		_ZN34_INTERNAL_029d1fd4_4_k_cu_2973c6b04cuda3std3__48unexpectE,(_ZN34_INTERNAL_029d1fd4_4_k_cu_2973c6b06thrust24THRUST_300001_SM_1000_NS8cuda_cub3parE - _ZN34_INTERNAL_029d1fd4_4_k_cu_2973c6b04cuda3std3__48unexpectE)
_ZN34_INTERNAL_029d1fd4_4_k_cu_2973c6b04cuda3std3__48unexpectE:
	.zero		1
	.type		_ZN34_INTERNAL_029d1fd4_4_k_cu_2973c6b06thrust24THRUST_300001_SM_1000_NS8cuda_cub3parE,@object
	.size		_ZN34_INTERNAL_029d1fd4_4_k_cu_2973c6b06thrust24THRUST_300001_SM_1000_NS8cuda_cub3parE,(.L_29 - _ZN34_INTERNAL_029d1fd4_4_k_cu_2973c6b06thrust24THRUST_300001_SM_1000_NS8cuda_cub3parE)
_ZN34_INTERNAL_029d1fd4_4_k_cu_2973c6b06thrust24THRUST_300001_SM_1000_NS8cuda_cub3parE:
	.zero		1
.L_29:


//--------------------- .nv.shared._ZN6thrust24THRUST_300001_SM_1000_NS8cuda_cub4core6detail13_kernel_agentINS1_8__reduce11ReduceAgentIPN4cuda3std3__45tupleIJdlEEESC_SB_lNS1_9__extrema9arg_max_fIdl10comparatorEEEEJSC_SC_iSG_EEEvDpT0_ --------------------------
	.section	.nv.shared._ZN6thrust24THRUST_300001_SM_1000_NS8cuda_cub4core6detail13_kernel_agentINS1_8__reduce11ReduceAgentIPN4cuda3std3__45tupleIJdlEEESC_SB_lNS1_9__extrema9arg_max_fIdl10comparatorEEEEJSC_SC_iSG_EEEvDpT0_,"aw",@nobits
	.sectionflags	@""
	.align	16
	.zero		1024


//--------------------- .nv.shared._ZN6thrust24THRUST_300001_SM_1000_NS8cuda_cub4core6detail13_kernel_agentINS1_8__reduce10DrainAgentIlEEJN3cub18CUB_300001_SM_10009GridQueueIyEElEEEvDpT0_ --------------------------
	.section	.nv.shared._ZN6thrust24THRUST_300001_SM_1000_NS8cuda_cub4core6detail13_kernel_agentINS1_8__reduce10DrainAgentIlEEJN3cub18CUB_300001_SM_10009GridQueueIyEElEEEvDpT0_,"aw",@nobits
	.sectionflags	@""
	.align	16
	.zero		1024


//--------------------- .nv.shared._ZN6thrust24THRUST_300001_SM_1000_NS8cuda_cub4core6detail13_kernel_agentINS1_8__reduce11ReduceAgentINS0_12zip_iteratorIN4cuda3std3__45tupleIJNS0_10device_ptrIdEENS0_17counting_iteratorIlNS0_11use_defaultESF_SF_EEEEEEEPNSB_IJdlEEESJ_lNS1_9__extrema9arg_max_fIdl10comparatorEEEEJSI_SK_lN3cub18CUB_300001_SM_100013GridEvenShareIlEENSR_9GridQueueIyEESO_EEEvDpT0_ --------------------------
	.section	.nv.shared._ZN6thrust24THRUST_300001_SM_1000_NS8cuda_cub4core6detail13_kernel_agentINS1_8__reduce11ReduceAgentINS0_12zip_iteratorIN4cuda3std3__45tupleIJNS0_10device_ptrIdEENS0_17counting_iteratorIlNS0_11use_defaultESF_SF_EEEEEEEPNSB_IJdlEEESJ_lNS1_9__extrema9arg_max_fIdl10comparatorEEEEJSI_SK_lN3cub18CUB_300001_SM_100013GridEvenShareIlEENSR_9GridQueueIyEESO_EEEvDpT0_,"aw",@nobits
	.sectionflags	@""
	.align	16
	.zero		1024


//--------------------- .nv.shared._ZN6thrust24THRUST_300001_SM_1000_NS8cuda_cub4core6detail13_kernel_agentINS1_8__reduce11ReduceAgentINS0_12zip_iteratorIN4cuda3std3__45tupleIJNS0_10device_ptrIdEENS0_17counting_iteratorIlNS0_11use_defaultESF_SF_EEEEEEEPNSB_IJdlEEESJ_lNS1_9__extrema9arg_max_fIdl10comparatorEEEEJSI_SK_lSO_EEEvDpT0_ --------------------------
	.section	.nv.shared._ZN6thrust24THRUST_300001_SM_1000_NS8cuda_cub4core6detail13_kernel_agentINS1_8__reduce11ReduceAgentINS0_12zip_iteratorIN4cuda3std3__45tupleIJNS0_10device_ptrIdEENS0_17counting_iteratorIlNS0_11use_defaultESF_SF_EEEEEEEPNSB_IJdlEEESJ_lNS1_9__extrema9arg_max_fIdl10comparatorEEEEJSI_SK_lSO_EEEvDpT0_,"aw",@nobits
	.sectionflags	@""
	.align	16
	.zero		1024


//--------------------- .nv.shared._ZN6thrust24THRUST_300001_SM_1000_NS8cuda_cub4core6detail13_kernel_agentINS1_8__reduce11ReduceAgentIPN4cuda3std3__45tupleIJdlEEESC_SB_iNS1_9__extrema9arg_max_fIdl10comparatorEEEEJSC_SC_iSG_EEEvDpT0_ --------------------------
	.section	.nv.shared._ZN6thrust24THRUST_300001_SM_1000_NS8cuda_cub4core6detail13_kernel_agentINS1_8__reduce11ReduceAgentIPN4cuda3std3__45tupleIJdlEEESC_SB_iNS1_9__extrema9arg_max_fIdl10comparatorEEEEJSC_SC_iSG_EEEvDpT0_,"aw",@nobits
	.sectionflags	@""
	.align	16
	.zero		1024


//--------------------- .nv.shared._ZN6thrust24THRUST_300001_SM_1000_NS8cuda_cub4core6detail13_kernel_agentINS1_8__reduce10DrainAgentIiEEJN3cub18CUB_300001_SM_10009GridQueueIjEEiEEEvDpT0_ --------------------------
	.section	.nv.shared._ZN6thrust24THRUST_300001_SM_1000_NS8cuda_cub4core6detail13_kernel_agentINS1_8__reduce10DrainAgentIiEEJN3cub18CUB_300001_SM_10009GridQueueIjEEiEEEvDpT0_,"aw",@nobits
	.sectionflags	@""
	.align	16
	.zero		1024


//--------------------- .nv.shared._ZN6thrust24THRUST_300001_SM_1000_NS8cuda_cub4core6detail13_kernel_agentINS1_8__reduce11ReduceAgentINS0_12zip_iteratorIN4cuda3std3__45tupleIJNS0_10device_ptrIdEENS0_17counting_iteratorIlNS0_11use_defaultESF_SF_EEEEEEEPNSB_IJdlEEESJ_iNS1_9__extrema9arg_max_fIdl10comparatorEEEEJSI_SK_iN3cub18CUB_300001_SM_100013GridEvenShareIiEENSR_9GridQueueIjEESO_EEEvDpT0_ --------------------------
	.section	.nv.shared._ZN6thrust24THRUST_300001_SM_1000_NS8cuda_cub4core6detail13_kernel_agentINS1_8__reduce11ReduceAgentINS0_12zip_iteratorIN4cuda3std3__45tupleIJNS0_10device_ptrIdEENS0_17counting_iteratorIlNS0_11use_defaultESF_SF_EEEEEEEPNSB_IJdlEEESJ_iNS1_9__extrema9arg_max_fIdl10comparatorEEEEJSI_SK_iN3cub18CUB_300001_SM_100013GridEvenShareIiEENSR_9GridQueueIjEESO_EEEvDpT0_,"aw",@nobits
	.sectionflags	@""
	.align	16
	.zero		1024


//--------------------- .nv.shared._ZN6thrust24THRUST_300001_SM_1000_NS8cuda_cub4core6detail13_kernel_agentINS1_8__reduce11ReduceAgentINS0_12zip_iteratorIN4cuda3std3__45tupleIJNS0_10device_ptrIdEENS0_17counting_iteratorIlNS0_11use_defaultESF_SF_EEEEEEEPNSB_IJdlEEESJ_iNS1_9__extrema9arg_max_fIdl10comparatorEEEEJSI_SK_iSO_EEEvDpT0_ --------------------------
	.section	.nv.shared._ZN6thrust24THRUST_300001_SM_1000_NS8cuda_cub4core6detail13_kernel_agentINS1_8__reduce11ReduceAgentINS0_12zip_iteratorIN4cuda3std3__45tupleIJNS0_10device_ptrIdEENS0_17counting_iteratorIlNS0_11use_defaultESF_SF_EEEEEEEPNSB_IJdlEEESJ_iNS1_9__extrema9arg_max_fIdl10comparatorEEEEJSI_SK_iSO_EEEvDpT0_,"aw",@nobits
	.sectionflags	@""
	.align	16
	.zero		1024


//--------------------- .nv.shared._Z4swapPdiii   --------------------------
	.section	.nv.shared._Z4swapPdiii,"aw",@nobits
	.sectionflags	@""
	.align	16
	.zero		1024


//--------------------- .nv.shared._Z12gauss_methodPdii --------------------------
	.section	.nv.shared._Z12gauss_methodPdii,"aw",@nobits
	.sectionflags	@""
	.align	16
	.zero		1024


//--------------------- .nv.constant0._ZN3cub18CUB_300001_SM_10006detail11EmptyKernelIvEEvv --------------------------
	.section	.nv.constant0._ZN3cub18CUB_300001_SM_10006detail11EmptyKernelIvEEvv,"a",@progbits
	.sectionflags	@""
	.align	4
.nv.constant0._ZN3cub18CUB_300001_SM_10006detail11EmptyKernelIvEEvv:
	.zero		896


//--------------------- .nv.constant0._ZN6thrust24THRUST_300001_SM_1000_NS8cuda_cub4core6detail13_kernel_agentINS1_8__reduce11ReduceAgentIPN4cuda3std3__45tupleIJdlEEESC_SB_lNS1_9__extrema9arg_max_fIdl10comparatorEEEEJSC_SC_iSG_EEEvDpT0_ --------------------------
	.section	.nv.constant0._ZN6thrust24THRUST_300001_SM_1000_NS8cuda_cub4core6detail13_kernel_agentINS1_8__reduce11ReduceAgentIPN4cuda3std3__45tupleIJdlEEESC_SB_lNS1_9__extrema9arg_max_fIdl10comparatorEEEEJSC_SC_iSG_EEEvDpT0_,"a",@progbits
	.sectionflags	@""
	.align	4
.nv.constant0._ZN6thrust24THRUST_300001_SM_1000_NS8cuda_cub4core6detail13_kernel_agentINS1_8__reduce11ReduceAgentIPN4cuda3std3__45tupleIJdlEEESC_SB_lNS1_9__extrema9arg_max_fIdl10comparatorEEEEJSC_SC_iSG_EEEvDpT0_:
	.zero		917


//--------------------- .nv.constant0._ZN6thrust24THRUST_300001_SM_1000_NS8cuda_cub4core6detail13_kernel_agentINS1_8__reduce10DrainAgentIlEEJN3cub18CUB_300001_SM_10009GridQueueIyEElEEEvDpT0_ --------------------------
	.section	.nv.constant0._ZN6thrust24THRUST_300001_SM_1000_NS8cuda_cub4core6detail13_kernel_agentINS1_8__reduce10DrainAgentIlEEJN3cub18CUB_300001_SM_10009GridQueueIyEElEEEvDpT0_,"a",@progbits
	.sectionflags	@""
	.align	4
.nv.constant0._ZN6thrust24THRUST_300001_SM_1000_NS8cuda_cub4core6detail13_kernel_agentINS1_8__reduce10DrainAgentIlEEJN3cub18CUB_300001_SM_10009GridQueueIyEElEEEvDpT0_:
	.zero		912


//--------------------- .nv.constant0._ZN6thrust24THRUST_300001_SM_1000_NS8cuda_cub4core6detail13_kernel_agentINS1_8__reduce11ReduceAgentINS0_12zip_iteratorIN4cuda3std3__45tupleIJNS0_10device_ptrIdEENS0_17counting_iteratorIlNS0_11use_defaultESF_SF_EEEEEEEPNSB_IJdlEEESJ_lNS1_9__extrema9arg_max_fIdl10comparatorEEEEJSI_SK_lN3cub18CUB_300001_SM_100013GridEvenShareIlEENSR_9GridQueueIyEESO_EEEvDpT0_ --------------------------
	.section	.nv.constant0._ZN6thrust24THRUST_300001_SM_1000_NS8cuda_cub4core6detail13_kernel_agentINS1_8__reduce11ReduceAgentINS0_12zip_iteratorIN4cuda3std3__45tupleIJNS0_10device_ptrIdEENS0_17counting_iteratorIlNS0_11use_defaultESF_SF_EEEEEEEPNSB_IJdlEEESJ_lNS1_9__extrema9arg_max_fIdl10comparatorEEEEJSI_SK_lN3cub18CUB_300001_SM_100013GridEvenShareIlEENSR_9GridQueueIyEESO_EEEvDpT0_,"a",@progbits
	.sectionflags	@""
	.align	4
.nv.constant0._ZN6thrust24THRUST_300001_SM_1000_NS8cuda_cub4core6detail13_kernel_agentINS1_8__reduce11ReduceAgentINS0_12zip_iteratorIN4cuda3std3__45tupleIJNS0_10device_ptrIdEENS0_17counting_iteratorIlNS0_11use_defaultESF_SF_EEEEEEEPNSB_IJdlEEESJ_lNS1_9__extrema9arg_max_fIdl10comparatorEEEEJSI_SK_lN3cub18CUB_300001_SM_100013GridEvenShareIlEENSR_9GridQueueIyEESO_EEEvDpT0_:
	.zero		1009


//--------------------- .nv.constant0._ZN6thrust24THRUST_300001_SM_1000_NS8cuda_cub4core6detail13_kernel_agentINS1_8__reduce11ReduceAgentINS0_12zip_iteratorIN4cuda3std3__45tupleIJNS0_10device_ptrIdEENS0_17counting_iteratorIlNS0_11use_defaultESF_SF_EEEEEEEPNSB_IJdlEEESJ_lNS1_9__extrema9arg_max_fIdl10comparatorEEEEJSI_SK_lSO_EEEvDpT0_ --------------------------
	.section	.nv.constant0._ZN6thrust24THRUST_300001_SM_1000_NS8cuda_cub4core6detail13_kernel_agentINS1_8__reduce11ReduceAgentINS0_12zip_iteratorIN4cuda3std3__45tupleIJNS0_10device_ptrIdEENS0_17counting_iteratorIlNS0_11use_defaultESF_SF_EEEEEEEPNSB_IJdlEEESJ_lNS1_9__extrema9arg_max_fIdl10comparatorEEEEJSI_SK_lSO_EEEvDpT0_,"a",@progbits
	.sectionflags	@""
	.align	4
.nv.constant0._ZN6thrust24THRUST_300001_SM_1000_NS8cuda_cub4core6detail13_kernel_agentINS1_8__reduce11ReduceAgentINS0_12zip_iteratorIN4cuda3std3__45tupleIJNS0_10device_ptrIdEENS0_17counting_iteratorIlNS0_11use_defaultESF_SF_EEEEEEEPNSB_IJdlEEESJ_lNS1_9__extrema9arg_max_fIdl10comparatorEEEEJSI_SK_lSO_EEEvDpT0_:
	.zero		929


//--------------------- .nv.constant0._ZN6thrust24THRUST_300001_SM_1000_NS8cuda_cub4core6detail13_kernel_agentINS1_8__reduce11ReduceAgentIPN4cuda3std3__45tupleIJdlEEESC_SB_iNS1_9__extrema9arg_max_fIdl10comparatorEEEEJSC_SC_iSG_EEEvDpT0_ --------------------------
	.section	.nv.constant0._ZN6thrust24THRUST_300001_SM_1000_NS8cuda_cub4core6detail13_kernel_agentINS1_8__reduce11ReduceAgentIPN4cuda3std3__45tupleIJdlEEESC_SB_iNS1_9__extrema9arg_max_fIdl10comparatorEEEEJSC_SC_iSG_EEEvDpT0_,"a",@progbits
	.sectionflags	@""
	.align	4
.nv.constant0._ZN6thrust24THRUST_300001_SM_1000_NS8cuda_cub4core6detail13_kernel_agentINS1_8__reduce11ReduceAgentIPN4cuda3std3__45tupleIJdlEEESC_SB_iNS1_9__extrema9arg_max_fIdl10comparatorEEEEJSC_SC_iSG_EEEvDpT0_:
	.zero		917


//--------------------- .nv.constant0._ZN6thrust24THRUST_300001_SM_1000_NS8cuda_cub4core6detail13_kernel_agentINS1_8__reduce10DrainAgentIiEEJN3cub18CUB_300001_SM_10009GridQueueIjEEiEEEvDpT0_ --------------------------
	.section	.nv.constant0._ZN6thrust24THRUST_300001_SM_1000_NS8cuda_cub4core6detail13_kernel_agentINS1_8__reduce10DrainAgentIiEEJN3cub18CUB_300001_SM_10009GridQueueIjEEiEEEvDpT0_,"a",@progbits
	.sectionflags	@""
	.align	4
.nv.constant0._ZN6thrust24THRUST_300001_SM_1000_NS8cuda_cub4core6detail13_kernel_agentINS1_8__reduce10DrainAgentIiEEJN3cub18CUB_300001_SM_10009GridQueueIjEEiEEEvDpT0_:
	.zero		908


//--------------------- .nv.constant0._ZN6thrust24THRUST_300001_SM_1000_NS8cuda_cub4core6detail13_kernel_agentINS1_8__reduce11ReduceAgentINS0_12zip_iteratorIN4cuda3std3__45tupleIJNS0_10device_ptrIdEENS0_17counting_iteratorIlNS0_11use_defaultESF_SF_EEEEEEEPNSB_IJdlEEESJ_iNS1_9__extrema9arg_max_fIdl10comparatorEEEEJSI_SK_iN3cub18CUB_300001_SM_100013GridEvenShareIiEENSR_9GridQueueIjEESO_EEEvDpT0_ --------------------------
	.section	.nv.constant0._ZN6thrust24THRUST_300001_SM_1000_NS8cuda_cub4core6detail13_kernel_agentINS1_8__reduce11ReduceAgentINS0_12zip_iteratorIN4cuda3std3__45tupleIJNS0_10device_ptrIdEENS0_17counting_iteratorIlNS0_11use_defaultESF_SF_EEEEEEEPNSB_IJdlEEESJ_iNS1_9__extrema9arg_max_fIdl10comparatorEEEEJSI_SK_iN3cub18CUB_300001_SM_100013GridEvenShareIiEENSR_9GridQueueIjEESO_EEEvDpT0_,"a",@progbits
	.sectionflags	@""
	.align	4
.nv.constant0._ZN6thrust24THRUST_300001_SM_1000_NS8cuda_cub4core6detail13_kernel_agentINS1_8__reduce11ReduceAgentINS0_12zip_iteratorIN4cuda3std3__45tupleIJNS0_10device_ptrIdEENS0_17counting_iteratorIlNS0_11use_defaultESF_SF_EEEEEEEPNSB_IJdlEEESJ_iNS1_9__extrema9arg_max_fIdl10comparatorEEEEJSI_SK_iN3cub18CUB_300001_SM_100013GridEvenShareIiEENSR_9GridQueueIjEESO_EEEvDpT0_:
	.zero		977


//--------------------- .nv.constant0._ZN6thrust24THRUST_300001_SM_1000_NS8cuda_cub4core6detail13_kernel_agentINS1_8__reduce11ReduceAgentINS0_12zip_iteratorIN4cuda3std3__45tupleIJNS0_10device_ptrIdEENS0_17counting_iteratorIlNS0_11use_defaultESF_SF_EEEEEEEPNSB_IJdlEEESJ_iNS1_9__extrema9arg_max_fIdl10comparatorEEEEJSI_SK_iSO_EEEvDpT0_ --------------------------
	.section	.nv.constant0._ZN6thrust24THRUST_300001_SM_1000_NS8cuda_cub4core6detail13_kernel_agentINS1_8__reduce11ReduceAgentINS0_12zip_iteratorIN4cuda3std3__45tupleIJNS0_10device_ptrIdEENS0_17counting_iteratorIlNS0_11use_defaultESF_SF_EEEEEEEPNSB_IJdlEEESJ_iNS1_9__extrema9arg_max_fIdl10comparatorEEEEJSI_SK_iSO_EEEvDpT0_,"a",@progbits
	.sectionflags	@""
	.align	4
.nv.constant0._ZN6thrust24THRUST_300001_SM_1000_NS8cuda_cub4core6detail13_kernel_agentINS1_8__reduce11ReduceAgentINS0_12zip_iteratorIN4cuda3std3__45tupleIJNS0_10device_ptrIdEENS0_17counting_iteratorIlNS0_11use_defaultESF_SF_EEEEEEEPNSB_IJdlEEESJ_iNS1_9__extrema9arg_max_fIdl10comparatorEEEEJSI_SK_iSO_EEEvDpT0_:
	.zero		925


//--------------------- .nv.constant0._Z4swapPdiii --------------------------
	.section	.nv.constant0._Z4swapPdiii,"a",@progbits
	.sectionflags	@""
	.align	4
.nv.constant0._Z4swapPdiii:
	.zero		916


//--------------------- .nv.constant0._Z12gauss_methodPdii --------------------------
	.section	.nv.constant0._Z12gauss_methodPdii,"a",@progbits
	.sectionflags	@""
	.align	4
.nv.constant0._Z12gauss_methodPdii:
	.zero		912


//--------------------- SYMBOLS --------------------------

	.type		.nv.reservedSmem.offset0,@object
	.size		.nv.reservedSmem.offset0,0x4
	.type		.nv.reservedSmem.cap,@object
	.size		.nv.reservedSmem.cap,0x4
